// auto-generated by cutlass_sweep.conv — config: {"arch": "sm_100", "cluster_m": 2, "cluster_n": 1, "conv_kind": "fprop", "dtype": "e4m3", "ndim": 3, "tile_k": 32, "tile_m": 256, "tile_n": 128}
#include "cutlass/cutlass.h"
#include "cute/tensor.hpp"
#include "cutlass/kernel_hardware_info.hpp"
#include "cutlass/conv/convolution.h"
#include "cutlass/conv/dispatch_policy.hpp"
#include "cutlass/conv/collective/collective_builder.hpp"
#include "cutlass/conv/kernel/conv_universal.hpp"
#include "cutlass/conv/device/conv_universal_adapter.hpp"
#include "cutlass/epilogue/collective/collective_builder.hpp"

using namespace cute;
using Elem = cutlass::float_e4m3_t;
using Acc  = float;
using LayoutAB = cutlass::layout::TensorNDHWC;
using LayoutC  = cutlass::layout::TensorNDHWC;
constexpr auto ConvOp = cutlass::conv::Operator::kFprop;
using TileShape    = Shape<_256, _128, Shape<_32>>;
using ClusterShape = Shape<_2, _1, _1>;

using CollectiveEpilogue = typename cutlass::epilogue::collective::CollectiveBuilder<
    cutlass::arch::Sm100, cutlass::arch::OpClassTensorOp,
    TileShape, ClusterShape,
    cutlass::epilogue::collective::EpilogueTileAuto,
    Acc, Acc,
    Elem, LayoutC, 128 / cutlass::sizeof_bits<Elem>::value,
    Elem, LayoutC, 128 / cutlass::sizeof_bits<Elem>::value,
    cutlass::epilogue::collective::EpilogueScheduleAuto
  >::CollectiveOp;

using CollectiveMainloop = typename cutlass::conv::collective::CollectiveBuilder<
    cutlass::arch::Sm100, cutlass::arch::OpClassTensorOp, ConvOp,
    Elem, LayoutAB, 128 / cutlass::sizeof_bits<Elem>::value,
    Elem, LayoutAB, 128 / cutlass::sizeof_bits<Elem>::value,
    Acc,
    TileShape, ClusterShape,
    cutlass::conv::collective::StageCountAutoCarveout<
        static_cast<int>(sizeof(typename CollectiveEpilogue::SharedStorage))>,
    cutlass::conv::collective::KernelScheduleAuto
  >::CollectiveOp;

using ProblemShape = cutlass::conv::ConvProblemShape<
    ConvOp, CollectiveMainloop::DispatchPolicy::NumSpatialDimensions>;
using ConvKernel = cutlass::conv::kernel::ConvUniversal<
    ProblemShape, CollectiveMainloop, CollectiveEpilogue>;
using Conv = cutlass::conv::device::ConvUniversalAdapter<ConvKernel>;

auto* _anchor = &cutlass::device_kernel<ConvKernel>;


// ===== COMPILED SASS (sm_100a) =====

	.target	sm_100a

	.elftype	@"ET_EXEC"


//--------------------- .note.nv.tkinfo           --------------------------
	.section	.note.nv.tkinfo,"",@"SHT_NOTE"
	.sectionflags	@"SHF_NOTE_NV_TKINFO"
	.tkinfo
        /*0018*/ 	.word	0x00000002
        /*0030*/ 	.string	""
        /*0030*/ 	.string	"ptxas"
        /*0030*/ 	.string	"Cuda compilation tools, release 13.0, V13.0.88"
        /*0030*/ 	.string	"Build cuda_13.0.r13.0/compiler.36424714_0"
        /*0030*/ 	.string	"-arch sm_100a -m 64 "



//--------------------- .note.nv.cuinfo           --------------------------
	.section	.note.nv.cuinfo,"",@"SHT_NOTE"
	.sectionflags	@"SHF_NOTE_NV_CUINFO"
        /*0018*/ 	.short	0x0002
        /*001a*/ 	.short	0x0064
        /*001c*/ 	.short	0x0082
	.zero		2


//--------------------- .nv.info                  --------------------------
	.section	.nv.info,"",@"SHT_CUDA_INFO"
	.align	4


	//----- nvinfo : EIATTR_REGCOUNT
	.align		4
        /*0000*/ 	.byte	0x04, 0x2f
        /*0002*/ 	.short	(.L_19 - .L_18)
	.align		4
.L_18:
        /*0004*/ 	.word	index@(_ZN7cutlass13device_kernelINS_4conv6kernel13ConvUniversalINS1_16ConvProblemShapeILNS1_8OperatorE0ELi3EEENS1_10collective14CollectiveConvINS1_47MainloopSm100TmaUmmaWarpSpecializedImplicitGemmILS5_0ELi32ELi3ELi1ELi2EN4cute5tupleIJNSA_1CILi2EEENSC_ILi1EEESE_EEEEENSB_IJNSC_ILi256EEENSC_ILi128EEENSB_IJNSC_ILi32EEEEEEEEENS_12float_e4m3_tESM_NSA_8TiledMMAINSA_8MMA_AtomIJNSA_10MMA_TraitsINSA_25SM100_MMA_F8F6F4_2x1SM_SSEJSM_SM_fSH_SI_NSA_17integral_constantINSA_4UMMA5MajorELST_0EEESU_NSR_INSS_7ScaleInELSV_0EEESW_EEEEEENSA_6LayoutINSB_IJSE_SE_SE_EEENSB_IJNSC_ILi0EEES11_S11_EEEEENSB_IJNSA_10UnderscoreES14_S14_EEEEENS7_6detail27Sm100ImplicitGemmTileTraitsINSA_25SM100_TMA_2SM_LOAD_IM2COLENSA_14ComposedLayoutINSA_7SwizzleILi1ELi4ELi3EEENSA_18smem_ptr_flag_bitsILi8EEENSZ_INSB_IJNSC_ILi8EEESJ_EEENSB_IJSJ_SE_EEEEEEEvEENS18_INSA_18SM100_TMA_2SM_LOADES1J_vEEEENS_8epilogue10collective18CollectiveEpilogueINS1O_23Sm100TmaWarpSpecializedILi2ELi2ELi64ELb0ELb0EEEJNSB_IJSI_SI_SK_EEENSB_IJNSZ_ISI_SE_EENSZ_INSC_ILi64EEESE_EEEEESM_NSB_IJNSB_IJllllEEESE_S11_EEESM_S1Z_NS1O_6fusion15FusionCallbacksIS1S_NS20_17LinearCombinationISM_fSM_fLNS_15FloatRoundStyleE2EEES1T_S1X_JEEENSA_5SM1004TMEM4LOAD26SM100_TMEM_LOAD_32dp32b64xENSA_20SM90_TMA_LOAD_IM2COLENS1A_INS1B_ILi2ELi4ELi3EEES1E_NSZ_INSB_IJS1F_S1V_EEENSB_IJS1V_SE_EEEEEEENSA_39AutoVectorizingCopyWithAssumedAlignmentILi128EEENSA_21SM90_TMA_STORE_IM2COLES2F_S2H_S2H_EEEvvEEEEvNT_6ParamsE)
        /*0008*/ 	.word	0x000000d1


	//----- nvinfo : EIATTR_FRAME_SIZE
	.align		4
.L_19:
        /*000c*/ 	.byte	0x04, 0x11
        /*000e*/ 	.short	(.L_21 - .L_20)
	.align		4
.L_20:
        /*0010*/ 	.word	index@($__internal_2_$__cuda_sm10x_tcgen05_guardrail_trap_unallocated_columns_being_dealloced)
        /*0014*/ 	.word	0x00000008


	//----- nvinfo : EIATTR_FRAME_SIZE
	.align		4
.L_21:
        /*0018*/ 	.byte	0x04, 0x11
        /*001a*/ 	.short	(.L_23 - .L_22)
	.align		4
.L_22:
        /*001c*/ 	.word	index@($__internal_1_$__cuda_sm10x_tcgen05_guardrail_trap_phase_invalid_during_alloc)
        /*0020*/ 	.word	0x00000008


	//----- nvinfo : EIATTR_FRAME_SIZE
	.align		4
.L_23:
        /*0024*/ 	.byte	0x04, 0x11
        /*0026*/ 	.short	(.L_25 - .L_24)
	.align		4
.L_24:
        /*0028*/ 	.word	index@($__internal_0_$__cuda_sm10x_tcgen05_guardrail_trap_col_being_dealloced_not_returned_by_alloc)
        /*002c*/ 	.word	0x00000008


	//----- nvinfo : EIATTR_FRAME_SIZE
	.align		4
.L_25:
        /*0030*/ 	.byte	0x04, 0x11
        /*0032*/ 	.short	(.L_27 - .L_26)
	.align		4
.L_26:
        /*0034*/ 	.word	index@(_ZN7cutlass13device_kernelINS_4conv6kernel13ConvUniversalINS1_16ConvProblemShapeILNS1_8OperatorE0ELi3EEENS1_10collective14CollectiveConvINS1_47MainloopSm100TmaUmmaWarpSpecializedImplicitGemmILS5_0ELi32ELi3ELi1ELi2EN4cute5tupleIJNSA_1CILi2EEENSC_ILi1EEESE_EEEEENSB_IJNSC_ILi256EEENSC_ILi128EEENSB_IJNSC_ILi32EEEEEEEEENS_12float_e4m3_tESM_NSA_8TiledMMAINSA_8MMA_AtomIJNSA_10MMA_TraitsINSA_25SM100_MMA_F8F6F4_2x1SM_SSEJSM_SM_fSH_SI_NSA_17integral_constantINSA_4UMMA5MajorELST_0EEESU_NSR_INSS_7ScaleInELSV_0EEESW_EEEEEENSA_6LayoutINSB_IJSE_SE_SE_EEENSB_IJNSC_ILi0EEES11_S11_EEEEENSB_IJNSA_10UnderscoreES14_S14_EEEEENS7_6detail27Sm100ImplicitGemmTileTraitsINSA_25SM100_TMA_2SM_LOAD_IM2COLENSA_14ComposedLayoutINSA_7SwizzleILi1ELi4ELi3EEENSA_18smem_ptr_flag_bitsILi8EEENSZ_INSB_IJNSC_ILi8EEESJ_EEENSB_IJSJ_SE_EEEEEEEvEENS18_INSA_18SM100_TMA_2SM_LOADES1J_vEEEENS_8epilogue10collective18CollectiveEpilogueINS1O_23Sm100TmaWarpSpecializedILi2ELi2ELi64ELb0ELb0EEEJNSB_IJSI_SI_SK_EEENSB_IJNSZ_ISI_SE_EENSZ_INSC_ILi64EEESE_EEEEESM_NSB_IJNSB_IJllllEEESE_S11_EEESM_S1Z_NS1O_6fusion15FusionCallbacksIS1S_NS20_17LinearCombinationISM_fSM_fLNS_15FloatRoundStyleE2EEES1T_S1X_JEEENSA_5SM1004TMEM4LOAD26SM100_TMEM_LOAD_32dp32b64xENSA_20SM90_TMA_LOAD_IM2COLENS1A_INS1B_ILi2ELi4ELi3EEES1E_NSZ_INSB_IJS1F_S1V_EEENSB_IJS1V_SE_EEEEEEENSA_39AutoVectorizingCopyWithAssumedAlignmentILi128EEENSA_21SM90_TMA_STORE_IM2COLES2F_S2H_S2H_EEEvvEEEEvNT_6ParamsE)
        /*0038*/ 	.word	0x00000008


	//----- nvinfo : EIATTR_MIN_STACK_SIZE
	.align		4
.L_27:
        /*003c*/ 	.byte	0x04, 0x12
        /*003e*/ 	.short	(.L_29 - .L_28)
	.align		4
.L_28:
        /*0040*/ 	.word	index@(_ZN7cutlass13device_kernelINS_4conv6kernel13ConvUniversalINS1_16ConvProblemShapeILNS1_8OperatorE0ELi3EEENS1_10collective14CollectiveConvINS1_47MainloopSm100TmaUmmaWarpSpecializedImplicitGemmILS5_0ELi32ELi3ELi1ELi2EN4cute5tupleIJNSA_1CILi2EEENSC_ILi1EEESE_EEEEENSB_IJNSC_ILi256EEENSC_ILi128EEENSB_IJNSC_ILi32EEEEEEEEENS_12float_e4m3_tESM_NSA_8TiledMMAINSA_8MMA_AtomIJNSA_10MMA_TraitsINSA_25SM100_MMA_F8F6F4_2x1SM_SSEJSM_SM_fSH_SI_NSA_17integral_constantINSA_4UMMA5MajorELST_0EEESU_NSR_INSS_7ScaleInELSV_0EEESW_EEEEEENSA_6LayoutINSB_IJSE_SE_SE_EEENSB_IJNSC_ILi0EEES11_S11_EEEEENSB_IJNSA_10UnderscoreES14_S14_EEEEENS7_6detail27Sm100ImplicitGemmTileTraitsINSA_25SM100_TMA_2SM_LOAD_IM2COLENSA_14ComposedLayoutINSA_7SwizzleILi1ELi4ELi3EEENSA_18smem_ptr_flag_bitsILi8EEENSZ_INSB_IJNSC_ILi8EEESJ_EEENSB_IJSJ_SE_EEEEEEEvEENS18_INSA_18SM100_TMA_2SM_LOADES1J_vEEEENS_8epilogue10collective18CollectiveEpilogueINS1O_23Sm100TmaWarpSpecializedILi2ELi2ELi64ELb0ELb0EEEJNSB_IJSI_SI_SK_EEENSB_IJNSZ_ISI_SE_EENSZ_INSC_ILi64EEESE_EEEEESM_NSB_IJNSB_IJllllEEESE_S11_EEESM_S1Z_NS1O_6fusion15FusionCallbacksIS1S_NS20_17LinearCombinationISM_fSM_fLNS_15FloatRoundStyleE2EEES1T_S1X_JEEENSA_5SM1004TMEM4LOAD26SM100_TMEM_LOAD_32dp32b64xENSA_20SM90_TMA_LOAD_IM2COLENS1A_INS1B_ILi2ELi4ELi3EEES1E_NSZ_INSB_IJS1F_S1V_EEENSB_IJS1V_SE_EEEEEEENSA_39AutoVectorizingCopyWithAssumedAlignmentILi128EEENSA_21SM90_TMA_STORE_IM2COLES2F_S2H_S2H_EEEvvEEEEvNT_6ParamsE)
        /*0044*/ 	.word	0x00000008
.L_29:


//--------------------- .nv.compat                --------------------------
	.section	.nv.compat,"",@"SHT_CUDA_COMPAT_INFO"
	.align	4
        /*0000*/ 	.byte	0x02, 0x09, 0x01, 0x00, 0x02, 0x02, 0x02, 0x00, 0x02, 0x05, 0x05, 0x00, 0x03, 0x07, 0x01, 0x01
        /*0010*/ 	.byte	0x02, 0x03, 0x01, 0x00, 0x02, 0x06, 0x01, 0x00, 0x04, 0x0b, 0x08, 0x00, 0x09, 0x00, 0x00, 0x00
        /*0020*/ 	.byte	0x00, 0x00, 0x00, 0x00


//--------------------- .nv.info._ZN7cutlass13device_kernelINS_4conv6kernel13ConvUniversalINS1_16ConvProblemShapeILNS1_8OperatorE0ELi3EEENS1_10collective14CollectiveConvINS1_47MainloopSm100TmaUmmaWarpSpecializedImplicitGemmILS5_0ELi32ELi3ELi1ELi2EN4cute5tupleIJNSA_1CILi2EEENSC_ILi1EEESE_EEEEENSB_IJNSC_ILi256EEENSC_ILi128EEENSB_IJNSC_ILi32EEEEEEEEENS_12float_e4m3_tESM_NSA_8TiledMMAINSA_8MMA_AtomIJNSA_10MMA_TraitsINSA_25SM100_MMA_F8F6F4_2x1SM_SSEJSM_SM_fSH_SI_NSA_17integral_constantINSA_4UMMA5MajorELST_0EEESU_NSR_INSS_7ScaleInELSV_0EEESW_EEEEEENSA_6LayoutINSB_IJSE_SE_SE_EEENSB_IJNSC_ILi0EEES11_S11_EEEEENSB_IJNSA_10UnderscoreES14_S14_EEEEENS7_6detail27Sm100ImplicitGemmTileTraitsINSA_25SM100_TMA_2SM_LOAD_IM2COLENSA_14ComposedLayoutINSA_7SwizzleILi1ELi4ELi3EEENSA_18smem_ptr_flag_bitsILi8EEENSZ_INSB_IJNSC_ILi8EEESJ_EEENSB_IJSJ_SE_EEEEEEEvEENS18_INSA_18SM100_TMA_2SM_LOADES1J_vEEEENS_8epilogue10collective18CollectiveEpilogueINS1O_23Sm100TmaWarpSpecializedILi2ELi2ELi64ELb0ELb0EEEJNSB_IJSI_SI_SK_EEENSB_IJNSZ_ISI_SE_EENSZ_INSC_ILi64EEESE_EEEEESM_NSB_IJNSB_IJllllEEESE_S11_EEESM_S1Z_NS1O_6fusion15FusionCallbacksIS1S_NS20_17LinearCombinationISM_fSM_fLNS_15FloatRoundStyleE2EEES1T_S1X_JEEENSA_5SM1004TMEM4LOAD26SM100_TMEM_LOAD_32dp32b64xENSA_20SM90_TMA_LOAD_IM2COLENS1A_INS1B_ILi2ELi4ELi3EEES1E_NSZ_INSB_IJS1F_S1V_EEENSB_IJS1V_SE_EEEEEEENSA_39AutoVectorizingCopyWithAssumedAlignmentILi128EEENSA_21SM90_TMA_STORE_IM2COLES2F_S2H_S2H_EEEvvEEEEvNT_6ParamsE --------------------------
	.section	.nv.info._ZN7cutlass13device_kernelINS_4conv6kernel13ConvUniversalINS1_16ConvProblemShapeILNS1_8OperatorE0ELi3EEENS1_10collective14CollectiveConvINS1_47MainloopSm100TmaUmmaWarpSpecializedImplicitGemmILS5_0ELi32ELi3ELi1ELi2EN4cute5tupleIJNSA_1CILi2EEENSC_ILi1EEESE_EEEEENSB_IJNSC_ILi256EEENSC_ILi128EEENSB_IJNSC_ILi32EEEEEEEEENS_12float_e4m3_tESM_NSA_8TiledMMAINSA_8MMA_AtomIJNSA_10MMA_TraitsINSA_25SM100_MMA_F8F6F4_2x1SM_SSEJSM_SM_fSH_SI_NSA_17integral_constantINSA_4UMMA5MajorELST_0EEESU_NSR_INSS_7ScaleInELSV_0EEESW_EEEEEENSA_6LayoutINSB_IJSE_SE_SE_EEENSB_IJNSC_ILi0EEES11_S11_EEEEENSB_IJNSA_10UnderscoreES14_S14_EEEEENS7_6detail27Sm100ImplicitGemmTileTraitsINSA_25SM100_TMA_2SM_LOAD_IM2COLENSA_14ComposedLayoutINSA_7SwizzleILi1ELi4ELi3EEENSA_18smem_ptr_flag_bitsILi8EEENSZ_INSB_IJNSC_ILi8EEESJ_EEENSB_IJSJ_SE_EEEEEEEvEENS18_INSA_18SM100_TMA_2SM_LOADES1J_vEEEENS_8epilogue10collective18CollectiveEpilogueINS1O_23Sm100TmaWarpSpecializedILi2ELi2ELi64ELb0ELb0EEEJNSB_IJSI_SI_SK_EEENSB_IJNSZ_ISI_SE_EENSZ_INSC_ILi64EEESE_EEEEESM_NSB_IJNSB_IJllllEEESE_S11_EEESM_S1Z_NS1O_6fusion15FusionCallbacksIS1S_NS20_17LinearCombinationISM_fSM_fLNS_15FloatRoundStyleE2EEES1T_S1X_JEEENSA_5SM1004TMEM4LOAD26SM100_TMEM_LOAD_32dp32b64xENSA_20SM90_TMA_LOAD_IM2COLENS1A_INS1B_ILi2ELi4ELi3EEES1E_NSZ_INSB_IJS1F_S1V_EEENSB_IJS1V_SE_EEEEEEENSA_39AutoVectorizingCopyWithAssumedAlignmentILi128EEENSA_21SM90_TMA_STORE_IM2COLES2F_S2H_S2H_EEEvvEEEEvNT_6ParamsE,"",@"SHT_CUDA_INFO"
	.sectionflags	@""
	.align	4


	//----- nvinfo : EIATTR_CUDA_API_VERSION
	.align		4
        /*0000*/ 	.byte	0x04, 0x37
        /*0002*/ 	.short	(.L_31 - .L_30)
.L_30:
        /*0004*/ 	.word	0x00000082


	//----- nvinfo : EIATTR_KPARAM_INFO
	.align		4
.L_31:
        /*0008*/ 	.byte	0x04, 0x17
        /*000a*/ 	.short	(.L_33 - .L_32)
.L_32:
        /*000c*/ 	.word	0x00000000
        /*0010*/ 	.short	0x0000
        /*0012*/ 	.short	0x0000
        /*0014*/ 	.byte	0x00, 0xf0, 0x01, 0x24


	//----- nvinfo : EIATTR_AT_ENTRY_FRAGMENTS
	.align		4
.L_33:
        /*0018*/ 	.byte	0x04, 0x4f
        /*001a*/ 	.short	(.L_35 - .L_34)


	//   ....[0]....
.L_34:
        /*001c*/ 	.word	0x00000007


	//----- nvinfo : EIATTR_RESERVED_SMEM_USED
	.align		4
.L_35:
        /*0020*/ 	.byte	0x01, 0x41
	.zero		2


	//----- nvinfo : EIATTR_SPARSE_MMA_MASK
	.align		4
        /*0024*/ 	.byte	0x03, 0x50
        /*0026*/ 	.short	0x0000


	//----- nvinfo : EIATTR_TCGEN05_2CTA_USED
	.align		4
        /*0028*/ 	.byte	0x01, 0x52
	.zero		2


	//----- nvinfo : EIATTR_MAXREG_COUNT
	.align		4
        /*002c*/ 	.byte	0x03, 0x1b
        /*002e*/ 	.short	0x00ff


	//----- nvinfo : EIATTR_NUM_BARRIERS
	.align		4
        /*0030*/ 	.byte	0x02, 0x4c
        /*0032*/ 	.byte	0x07
	.zero		1


	//----- nvinfo : EIATTR_EXTERNS
	.align		4
        /*0034*/ 	.byte	0x04, 0x0f
        /*0036*/ 	.short	(.L_37 - .L_36)


	//   ....[0]....
	.align		4
.L_36:
        /*0038*/ 	.word	index@(__assertfail)


	//----- nvinfo : EIATTR_MERCURY_ISA_VERSION
	.align		4
.L_37:
        /*003c*/ 	.byte	0x03, 0x5f
        /*003e*/ 	.short	0x0101


	//----- nvinfo : EIATTR_INT_WARP_WIDE_INSTR_OFFSETS
	.align		4
        /*0040*/ 	.byte	0x04, 0x31
        /*0042*/ 	.short	(.L_39 - .L_38)


	//   ....[0]....
.L_38:
        /*0044*/ 	.word	0x00000f60


	//   ....[1]....
        /*0048*/ 	.word	0x00001000


	//   ....[2]....
        /*004c*/ 	.word	0x000056e0


	//   ....[3]....
        /*0050*/ 	.word	0x00005700


	//   ....[4]....
        /*0054*/ 	.word	0x00005730


	//   ....[5]....
        /*0058*/ 	.word	0x00006450


	//   ....[6]....
        /*005c*/ 	.word	0x000064e0


	//   ....[7]....
        /*0060*/ 	.word	0x000065e0


	//   ....[8]....
        /*0064*/ 	.word	0x00006700


	//----- nvinfo : EIATTR_COOP_GROUP_MASK_REGIDS
	.align		4
.L_39:
        /*0068*/ 	.byte	0x04, 0x29
        /*006a*/ 	.short	(.L_41 - .L_40)


	//   ....[0]....
.L_40:
        /*006c*/ 	.word	0xffffffff


	//   ....[1]....
        /*0070*/ 	.word	0xffffffff


	//   ....[2]....
        /*0074*/ 	.word	0xffffffff


	//   ....[3]....
        /*0078*/ 	.word	0xffffffff


	//   ....[4]....
        /*007c*/ 	.word	0xffffffff


	//   ....[5]....
        /*0080*/ 	.word	0xffffffff


	//   ....[6]....
        /*0084*/ 	.word	0xffffffff


	//   ....[7]....
        /*0088*/ 	.word	0xffffffff


	//   ....[8]....
        /*008c*/ 	.word	0xffffffff


	//   ....[9]....
        /*0090*/ 	.word	0xffffffff


	//   ....[10]....
        /*0094*/ 	.word	0xffffffff


	//   ....[11]....
        /*0098*/ 	.word	0xffffffff


	//   ....[12]....
        /*009c*/ 	.word	0xffffffff


	//----- nvinfo : EIATTR_COOP_GROUP_INSTR_OFFSETS
	.align		4
.L_41:
        /*00a0*/ 	.byte	0x04, 0x28
        /*00a2*/ 	.short	(.L_43 - .L_42)


	//   ....[0]....
.L_42:
        /*00a4*/ 	.word	0x000000d0


	//   ....[1]....
        /*00a8*/ 	.word	0x00000540


	//   ....[2]....
        /*00ac*/ 	.word	0x00000a80


	//   ....[3]....
        /*00b0*/ 	.word	0x00000bd0


	//   ....[4]....
        /*00b4*/ 	.word	0x00000cc0


	//   ....[5]....
        /*00b8*/ 	.word	0x00000e00


	//   ....[6]....
        /*00bc*/ 	.word	0x00001080


	//   ....[7]....
        /*00c0*/ 	.word	0x000029b0


	//   ....[8]....
        /*00c4*/ 	.word	0x00004750


	//   ....[9]....
        /*00c8*/ 	.word	0x00004c20


	//   ....[10]....
        /*00cc*/ 	.word	0x00004c50


	//   ....[11]....
        /*00d0*/ 	.word	0x00005600


	//   ....[12]....
        /*00d4*/ 	.word	0x00005800


	//----- nvinfo : EIATTR_VRC_CTA_INIT_COUNT
	.align		4
.L_43:
        /*00d8*/ 	.byte	0x02, 0x4a
        /*00da*/ 	.byte	0x80
	.zero		1


	//----- nvinfo : EIATTR_SYSCALL_OFFSETS
	.align		4
        /*00dc*/ 	.byte	0x04, 0x46
        /*00de*/ 	.short	(.L_45 - .L_44)


	//   ....[0]....
.L_44:
        /*00e0*/ 	.word	0x000072c0


	//   ....[1]....
        /*00e4*/ 	.word	0x00007400


	//   ....[2]....
        /*00e8*/ 	.word	0x00007ec0


	//   ....[3]....
        /*00ec*/ 	.word	0x00009500


	//----- nvinfo : EIATTR_MBARRIER_INSTR_OFFSETS
	.align		4
.L_45:
        /*00f0*/ 	.byte	0x04, 0x39
        /*00f2*/ 	.short	(.L_47 - .L_46)


	//   ....[0]....
.L_46:
        /*00f4*/ 	.word	0x00000660
        /*00f8*/ 	.word	0x000000ff
        /*00fc*/ 	.word	0x00000000
        /*0100*/ 	.short	0x0100
        /*0102*/ 	.byte	0x04
	.zero		1


	//   ....[1]....
        /*0104*/ 	.word	0x00000670
        /*0108*/ 	.word	0x000000ff
        /*010c*/ 	.word	0x00000100
        /*0110*/ 	.short	0x0100
        /*0112*/ 	.byte	0x04
	.zero		1


	//   ....[2]....
        /*0114*/ 	.word	0x00000680
        /*0118*/ 	.word	0x000000ff
        /*011c*/ 	.word	0x00000008
        /*0120*/ 	.short	0x0100
        /*0122*/ 	.byte	0x04
	.zero		1


	//   ....[3]....
        /*0124*/ 	.word	0x00000690
        /*0128*/ 	.word	0x000000ff
        /*012c*/ 	.word	0x00000108
        /*0130*/ 	.short	0x0100
        /*0132*/ 	.byte	0x04
	.zero		1


	//   ....[4]....
        /*0134*/ 	.word	0x000006a0
        /*0138*/ 	.word	0x000000ff
        /*013c*/ 	.word	0x00000010
        /*0140*/ 	.short	0x0100
        /*0142*/ 	.byte	0x04
	.zero		1


	//   ....[5]....
        /*0144*/ 	.word	0x000006b0
        /*0148*/ 	.word	0x000000ff
        /*014c*/ 	.word	0x00000110
        /*0150*/ 	.short	0x0100
        /*0152*/ 	.byte	0x04
	.zero		1


	//   ....[6]....
        /*0154*/ 	.word	0x000006c0
        /*0158*/ 	.word	0x000000ff
        /*015c*/ 	.word	0x00000018
        /*0160*/ 	.short	0x0100
        /*0162*/ 	.byte	0x04
	.zero		1


	//   ....[7]....
        /*0164*/ 	.word	0x000006d0
        /*0168*/ 	.word	0x000000ff
        /*016c*/ 	.word	0x00000118
        /*0170*/ 	.short	0x0100
        /*0172*/ 	.byte	0x04
	.zero		1


	//   ....[8]....
        /*0174*/ 	.word	0x000006e0
        /*0178*/ 	.word	0x000000ff
        /*017c*/ 	.word	0x00000020
        /*0180*/ 	.short	0x0100
        /*0182*/ 	.byte	0x04
	.zero		1


	//   ....[9]....
        /*0184*/ 	.word	0x000006f0
        /*0188*/ 	.word	0x000000ff
        /*018c*/ 	.word	0x00000120
        /*0190*/ 	.short	0x0100
        /*0192*/ 	.byte	0x04
	.zero		1


	//   ....[10]....
        /*0194*/ 	.word	0x00000700
        /*0198*/ 	.word	0x000000ff
        /*019c*/ 	.word	0x00000028
        /*01a0*/ 	.short	0x0100
        /*01a2*/ 	.byte	0x04
	.zero		1


	//   ....[11]....
        /*01a4*/ 	.word	0x00000710
        /*01a8*/ 	.word	0x000000ff
        /*01ac*/ 	.word	0x00000128
        /*01b0*/ 	.short	0x0100
        /*01b2*/ 	.byte	0x04
	.zero		1


	//   ....[12]....
        /*01b4*/ 	.word	0x00000720
        /*01b8*/ 	.word	0x000000ff
        /*01bc*/ 	.word	0x00000030
        /*01c0*/ 	.short	0x0100
        /*01c2*/ 	.byte	0x04
	.zero		1


	//   ....[13]....
        /*01c4*/ 	.word	0x00000730
        /*01c8*/ 	.word	0x000000ff
        /*01cc*/ 	.word	0x00000130
        /*01d0*/ 	.short	0x0100
        /*01d2*/ 	.byte	0x04
	.zero		1


	//   ....[14]....
        /*01d4*/ 	.word	0x00000740
        /*01d8*/ 	.word	0x000000ff
        /*01dc*/ 	.word	0x00000038
        /*01e0*/ 	.short	0x0100
        /*01e2*/ 	.byte	0x04
	.zero		1


	//   ....[15]....
        /*01e4*/ 	.word	0x00000750
        /*01e8*/ 	.word	0x000000ff
        /*01ec*/ 	.word	0x00000138
        /*01f0*/ 	.short	0x0100
        /*01f2*/ 	.byte	0x04
	.zero		1


	//   ....[16]....
        /*01f4*/ 	.word	0x00000760
        /*01f8*/ 	.word	0x000000ff
        /*01fc*/ 	.word	0x00000040
        /*0200*/ 	.short	0x0100
        /*0202*/ 	.byte	0x04
	.zero		1


	//   ....[17]....
        /*0204*/ 	.word	0x00000770
        /*0208*/ 	.word	0x000000ff
        /*020c*/ 	.word	0x00000140
        /*0210*/ 	.short	0x0100
        /*0212*/ 	.byte	0x04
	.zero		1


	//   ....[18]....
        /*0214*/ 	.word	0x00000780
        /*0218*/ 	.word	0x000000ff
        /*021c*/ 	.word	0x00000048
        /*0220*/ 	.short	0x0100
        /*0222*/ 	.byte	0x04
	.zero		1


	//   ....[19]....
        /*0224*/ 	.word	0x00000790
        /*0228*/ 	.word	0x000000ff
        /*022c*/ 	.word	0x00000148
        /*0230*/ 	.short	0x0100
        /*0232*/ 	.byte	0x04
	.zero		1


	//   ....[20]....
        /*0234*/ 	.word	0x000007a0
        /*0238*/ 	.word	0x000000ff
        /*023c*/ 	.word	0x00000050
        /*0240*/ 	.short	0x0100
        /*0242*/ 	.byte	0x04
	.zero		1


	//   ....[21]....
        /*0244*/ 	.word	0x000007b0
        /*0248*/ 	.word	0x000000ff
        /*024c*/ 	.word	0x00000150
        /*0250*/ 	.short	0x0100
        /*0252*/ 	.byte	0x04
	.zero		1


	//   ....[22]....
        /*0254*/ 	.word	0x000007c0
        /*0258*/ 	.word	0x000000ff
        /*025c*/ 	.word	0x00000058
        /*0260*/ 	.short	0x0100
        /*0262*/ 	.byte	0x04
	.zero		1


	//   ....[23]....
        /*0264*/ 	.word	0x000007d0
        /*0268*/ 	.word	0x000000ff
        /*026c*/ 	.word	0x00000158
        /*0270*/ 	.short	0x0100
        /*0272*/ 	.byte	0x04
	.zero		1


	//   ....[24]....
        /*0274*/ 	.word	0x000007e0
        /*0278*/ 	.word	0x000000ff
        /*027c*/ 	.word	0x00000060
        /*0280*/ 	.short	0x0100
        /*0282*/ 	.byte	0x04
	.zero		1


	//   ....[25]....
        /*0284*/ 	.word	0x000007f0
        /*0288*/ 	.word	0x000000ff
        /*028c*/ 	.word	0x00000160
        /*0290*/ 	.short	0x0100
        /*0292*/ 	.byte	0x04
	.zero		1


	//   ....[26]....
        /*0294*/ 	.word	0x00000800
        /*0298*/ 	.word	0x000000ff
        /*029c*/ 	.word	0x00000068
        /*02a0*/ 	.short	0x0100
        /*02a2*/ 	.byte	0x04
	.zero		1


	//   ....[27]....
        /*02a4*/ 	.word	0x00000810
        /*02a8*/ 	.word	0x000000ff
        /*02ac*/ 	.word	0x00000168
        /*02b0*/ 	.short	0x0100
        /*02b2*/ 	.byte	0x04
	.zero		1


	//   ....[28]....
        /*02b4*/ 	.word	0x00000820
        /*02b8*/ 	.word	0x000000ff
        /*02bc*/ 	.word	0x00000070
        /*02c0*/ 	.short	0x0100
        /*02c2*/ 	.byte	0x04
	.zero		1


	//   ....[29]....
        /*02c4*/ 	.word	0x00000830
        /*02c8*/ 	.word	0x000000ff
        /*02cc*/ 	.word	0x00000170
        /*02d0*/ 	.short	0x0100
        /*02d2*/ 	.byte	0x04
	.zero		1


	//   ....[30]....
        /*02d4*/ 	.word	0x00000840
        /*02d8*/ 	.word	0x000000ff
        /*02dc*/ 	.word	0x00000078
        /*02e0*/ 	.short	0x0100
        /*02e2*/ 	.byte	0x04
	.zero		1


	//   ....[31]....
        /*02e4*/ 	.word	0x00000850
        /*02e8*/ 	.word	0x000000ff
        /*02ec*/ 	.word	0x00000178
        /*02f0*/ 	.short	0x0100
        /*02f2*/ 	.byte	0x04
	.zero		1


	//   ....[32]....
        /*02f4*/ 	.word	0x00000860
        /*02f8*/ 	.word	0x000000ff
        /*02fc*/ 	.word	0x00000080
        /*0300*/ 	.short	0x0100
        /*0302*/ 	.byte	0x04
	.zero		1


	//   ....[33]....
        /*0304*/ 	.word	0x00000870
        /*0308*/ 	.word	0x000000ff
        /*030c*/ 	.word	0x00000180
        /*0310*/ 	.short	0x0100
        /*0312*/ 	.byte	0x04
	.zero		1


	//   ....[34]....
        /*0314*/ 	.word	0x00000880
        /*0318*/ 	.word	0x000000ff
        /*031c*/ 	.word	0x00000088
        /*0320*/ 	.short	0x0100
        /*0322*/ 	.byte	0x04
	.zero		1


	//   ....[35]....
        /*0324*/ 	.word	0x00000890
        /*0328*/ 	.word	0x000000ff
        /*032c*/ 	.word	0x00000188
        /*0330*/ 	.short	0x0100
        /*0332*/ 	.byte	0x04
	.zero		1


	//   ....[36]....
        /*0334*/ 	.word	0x000008a0
        /*0338*/ 	.word	0x000000ff
        /*033c*/ 	.word	0x00000090
        /*0340*/ 	.short	0x0100
        /*0342*/ 	.byte	0x04
	.zero		1


	//   ....[37]....
        /*0344*/ 	.word	0x000008b0
        /*0348*/ 	.word	0x000000ff
        /*034c*/ 	.word	0x00000190
        /*0350*/ 	.short	0x0100
        /*0352*/ 	.byte	0x04
	.zero		1


	//   ....[38]....
        /*0354*/ 	.word	0x000008c0
        /*0358*/ 	.word	0x000000ff
        /*035c*/ 	.word	0x00000098
        /*0360*/ 	.short	0x0100
        /*0362*/ 	.byte	0x04
	.zero		1


	//   ....[39]....
        /*0364*/ 	.word	0x000008d0
        /*0368*/ 	.word	0x000000ff
        /*036c*/ 	.word	0x00000198
        /*0370*/ 	.short	0x0100
        /*0372*/ 	.byte	0x04
	.zero		1


	//   ....[40]....
        /*0374*/ 	.word	0x000008e0
        /*0378*/ 	.word	0x000000ff
        /*037c*/ 	.word	0x000000a0
        /*0380*/ 	.short	0x0100
        /*0382*/ 	.byte	0x04
	.zero		1


	//   ....[41]....
        /*0384*/ 	.word	0x000008f0
        /*0388*/ 	.word	0x000000ff
        /*038c*/ 	.word	0x000001a0
        /*0390*/ 	.short	0x0100
        /*0392*/ 	.byte	0x04
	.zero		1


	//   ....[42]....
        /*0394*/ 	.word	0x00000900
        /*0398*/ 	.word	0x000000ff
        /*039c*/ 	.word	0x000000a8
        /*03a0*/ 	.short	0x0100
        /*03a2*/ 	.byte	0x04
	.zero		1


	//   ....[43]....
        /*03a4*/ 	.word	0x00000910
        /*03a8*/ 	.word	0x000000ff
        /*03ac*/ 	.word	0x000001a8
        /*03b0*/ 	.short	0x0100
        /*03b2*/ 	.byte	0x04
	.zero		1


	//   ....[44]....
        /*03b4*/ 	.word	0x00000920
        /*03b8*/ 	.word	0x000000ff
        /*03bc*/ 	.word	0x000000b0
        /*03c0*/ 	.short	0x0100
        /*03c2*/ 	.byte	0x04
	.zero		1


	//   ....[45]....
        /*03c4*/ 	.word	0x00000930
        /*03c8*/ 	.word	0x000000ff
        /*03cc*/ 	.word	0x000001b0
        /*03d0*/ 	.short	0x0100
        /*03d2*/ 	.byte	0x04
	.zero		1


	//   ....[46]....
        /*03d4*/ 	.word	0x00000940
        /*03d8*/ 	.word	0x000000ff
        /*03dc*/ 	.word	0x000000b8
        /*03e0*/ 	.short	0x0100
        /*03e2*/ 	.byte	0x04
	.zero		1


	//   ....[47]....
        /*03e4*/ 	.word	0x00000950
        /*03e8*/ 	.word	0x000000ff
        /*03ec*/ 	.word	0x000001b8
        /*03f0*/ 	.short	0x0100
        /*03f2*/ 	.byte	0x04
	.zero		1


	//   ....[48]....
        /*03f4*/ 	.word	0x00000960
        /*03f8*/ 	.word	0x000000ff
        /*03fc*/ 	.word	0x000000c0
        /*0400*/ 	.short	0x0100
        /*0402*/ 	.byte	0x04
	.zero		1


	//   ....[49]....
        /*0404*/ 	.word	0x00000970
        /*0408*/ 	.word	0x000000ff
        /*040c*/ 	.word	0x000001c0
        /*0410*/ 	.short	0x0100
        /*0412*/ 	.byte	0x04
	.zero		1


	//   ....[50]....
        /*0414*/ 	.word	0x00000980
        /*0418*/ 	.word	0x000000ff
        /*041c*/ 	.word	0x000000c8
        /*0420*/ 	.short	0x0100
        /*0422*/ 	.byte	0x04
	.zero		1


	//   ....[51]....
        /*0424*/ 	.word	0x00000990
        /*0428*/ 	.word	0x000000ff
        /*042c*/ 	.word	0x000001c8
        /*0430*/ 	.short	0x0100
        /*0432*/ 	.byte	0x04
	.zero		1


	//   ....[52]....
        /*0434*/ 	.word	0x000009a0
        /*0438*/ 	.word	0x000000ff
        /*043c*/ 	.word	0x000000d0
        /*0440*/ 	.short	0x0100
        /*0442*/ 	.byte	0x04
	.zero		1


	//   ....[53]....
        /*0444*/ 	.word	0x000009b0
        /*0448*/ 	.word	0x000000ff
        /*044c*/ 	.word	0x000001d0
        /*0450*/ 	.short	0x0100
        /*0452*/ 	.byte	0x04
	.zero		1


	//   ....[54]....
        /*0454*/ 	.word	0x000009c0
        /*0458*/ 	.word	0x000000ff
        /*045c*/ 	.word	0x000000d8
        /*0460*/ 	.short	0x0100
        /*0462*/ 	.byte	0x04
	.zero		1


	//   ....[55]....
        /*0464*/ 	.word	0x000009d0
        /*0468*/ 	.word	0x000000ff
        /*046c*/ 	.word	0x000001d8
        /*0470*/ 	.short	0x0100
        /*0472*/ 	.byte	0x04
	.zero		1


	//   ....[56]....
        /*0474*/ 	.word	0x000009e0
        /*0478*/ 	.word	0x000000ff
        /*047c*/ 	.word	0x000000e0
        /*0480*/ 	.short	0x0100
        /*0482*/ 	.byte	0x04
	.zero		1


	//   ....[57]....
        /*0484*/ 	.word	0x000009f0
        /*0488*/ 	.word	0x000000ff
        /*048c*/ 	.word	0x000001e0
        /*0490*/ 	.short	0x0100
        /*0492*/ 	.byte	0x04
	.zero		1


	//   ....[58]....
        /*0494*/ 	.word	0x00000a00
        /*0498*/ 	.word	0x000000ff
        /*049c*/ 	.word	0x000000e8
        /*04a0*/ 	.short	0x0100
        /*04a2*/ 	.byte	0x04
	.zero		1


	//   ....[59]....
        /*04a4*/ 	.word	0x00000a10
        /*04a8*/ 	.word	0x000000ff
        /*04ac*/ 	.word	0x000001e8
        /*04b0*/ 	.short	0x0100
        /*04b2*/ 	.byte	0x04
	.zero		1


	//   ....[60]....
        /*04b4*/ 	.word	0x00000a20
        /*04b8*/ 	.word	0x000000ff
        /*04bc*/ 	.word	0x000000f0
        /*04c0*/ 	.short	0x0100
        /*04c2*/ 	.byte	0x04
	.zero		1


	//   ....[61]....
        /*04c4*/ 	.word	0x00000a30
        /*04c8*/ 	.word	0x000000ff
        /*04cc*/ 	.word	0x000001f0
        /*04d0*/ 	.short	0x0100
        /*04d2*/ 	.byte	0x04
	.zero		1


	//   ....[62]....
        /*04d4*/ 	.word	0x00000a40
        /*04d8*/ 	.word	0x000000ff
        /*04dc*/ 	.word	0x000000f8
        /*04e0*/ 	.short	0x0100
        /*04e2*/ 	.byte	0x04
	.zero		1


	//   ....[63]....
        /*04e4*/ 	.word	0x00000a50
        /*04e8*/ 	.word	0x000000ff
        /*04ec*/ 	.word	0x000001f8
        /*04f0*/ 	.short	0x0100
        /*04f2*/ 	.byte	0x04
	.zero		1


	//   ....[64]....
        /*04f4*/ 	.word	0x00000b80
        /*04f8*/ 	.word	0x000000ff
        /*04fc*/ 	.word	0x00000200
        /*0500*/ 	.short	0x0100
        /*0502*/ 	.byte	0x04
	.zero		1


	//   ....[65]....
        /*0504*/ 	.word	0x00000b90
        /*0508*/ 	.word	0x000000ff
        /*050c*/ 	.word	0x00000210
        /*0510*/ 	.short	0x0100
        /*0512*/ 	.byte	0x04
	.zero		1


	//   ....[66]....
        /*0514*/ 	.word	0x00000ba0
        /*0518*/ 	.word	0x000000ff
        /*051c*/ 	.word	0x00000208
        /*0520*/ 	.short	0x0100
        /*0522*/ 	.byte	0x04
	.zero		1


	//   ....[67]....
        /*0524*/ 	.word	0x00000bb0
        /*0528*/ 	.word	0x000000ff
        /*052c*/ 	.word	0x00000218
        /*0530*/ 	.short	0x0100
        /*0532*/ 	.byte	0x04
	.zero		1


	//   ....[68]....
        /*0534*/ 	.word	0x00000c90
        /*0538*/ 	.word	0x000000ff
        /*053c*/ 	.word	0x00000220
        /*0540*/ 	.short	0x0100
        /*0542*/ 	.byte	0x04
	.zero		1


	//   ....[69]....
        /*0544*/ 	.word	0x00000ca0
        /*0548*/ 	.word	0x000000ff
        /*054c*/ 	.word	0x00000228
        /*0550*/ 	.short	0x0100
        /*0552*/ 	.byte	0x04
	.zero		1


	//   ....[70]....
        /*0554*/ 	.word	0x00000dd0
        /*0558*/ 	.word	0x000000ff
        /*055c*/ 	.word	0x00000230
        /*0560*/ 	.short	0x0100
        /*0562*/ 	.byte	0x06
	.zero		1


	//   ....[71]....
        /*0564*/ 	.word	0x00000de0
        /*0568*/ 	.word	0x000000ff
        /*056c*/ 	.word	0x00000238
        /*0570*/ 	.short	0x0100
        /*0572*/ 	.byte	0x06
	.zero		1


	//   ....[72]....
        /*0574*/ 	.word	0x00000f10
        /*0578*/ 	.word	0x000000ff
        /*057c*/ 	.word	0x00000240
        /*0580*/ 	.short	0x0100
        /*0582*/ 	.byte	0x04
	.zero		1


	//   ....[73]....
        /*0584*/ 	.word	0x00000f20
        /*0588*/ 	.word	0x000000ff
        /*058c*/ 	.word	0x00000250
        /*0590*/ 	.short	0x0100
        /*0592*/ 	.byte	0x04
	.zero		1


	//   ....[74]....
        /*0594*/ 	.word	0x00000f30
        /*0598*/ 	.word	0x000000ff
        /*059c*/ 	.word	0x00000248
        /*05a0*/ 	.short	0x0100
        /*05a2*/ 	.byte	0x04
	.zero		1


	//   ....[75]....
        /*05a4*/ 	.word	0x00000f40
        /*05a8*/ 	.word	0x000000ff
        /*05ac*/ 	.word	0x00000258
        /*05b0*/ 	.short	0x0100
        /*05b2*/ 	.byte	0x04
	.zero		1


	//   ....[76]....
        /*05b4*/ 	.word	0x00001040
        /*05b8*/ 	.word	0x000000ff
        /*05bc*/ 	.word	0x00000260
        /*05c0*/ 	.short	0x0100
        /*05c2*/ 	.byte	0x06
	.zero		1


	//   ....[77]....
        /*05c4*/ 	.word	0x00001b90
        /*05c8*/ 	.word	0x000000ff
        /*05cc*/ 	.word	0x00000100
        /*05d0*/ 	.short	0x010a
        /*05d2*/ 	.byte	0x04
	.zero		1


	//   ....[78]....
        /*05d4*/ 	.word	0x00001ee0
        /*05d8*/ 	.word	0x000000ff
        /*05dc*/ 	.word	0x00000100
        /*05e0*/ 	.short	0x010a
        /*05e2*/ 	.byte	0x09
	.zero		1


	//   ....[79]....
        /*05e4*/ 	.word	0x00002090
        /*05e8*/ 	.word	0x000000ff
        /*05ec*/ 	.word	0x00000100
        /*05f0*/ 	.short	0x010a
        /*05f2*/ 	.byte	0x08
	.zero		1


	//   ....[80]....
        /*05f4*/ 	.word	0x000022c0
        /*05f8*/ 	.word	0x000000ff
        /*05fc*/ 	.word	0x00000228
        /*0600*/ 	.short	0x0101
        /*0602*/ 	.byte	0x1e
	.zero		1


	//   ....[81]....
        /*0604*/ 	.word	0x000022f0
        /*0608*/ 	.word	0x000000ff
        /*060c*/ 	.word	0x00000100
        /*0610*/ 	.short	0x010a
        /*0612*/ 	.byte	0x04
	.zero		1


	//   ....[82]....
        /*0614*/ 	.word	0x000025d0
        /*0618*/ 	.word	0x000000ff
        /*061c*/ 	.word	0x00000100
        /*0620*/ 	.short	0x010a
        /*0622*/ 	.byte	0x09
	.zero		1


	//   ....[83]....
        /*0624*/ 	.word	0x00002780
        /*0628*/ 	.word	0x000000ff
        /*062c*/ 	.word	0x00000100
        /*0630*/ 	.short	0x010a
        /*0632*/ 	.byte	0x08
	.zero		1


	//   ....[84]....
        /*0634*/ 	.word	0x000029c0
        /*0638*/ 	.word	0x000000ff
        /*063c*/ 	.word	0x00000230
        /*0640*/ 	.short	0x010a
        /*0642*/ 	.byte	0x1e
	.zero		1


	//   ....[85]....
        /*0644*/ 	.word	0x00002a80
        /*0648*/ 	.word	0x000000ff
        /*064c*/ 	.word	0x00000000
        /*0650*/ 	.short	0x0101
        /*0652*/ 	.byte	0x04
	.zero		1


	//   ....[86]....
        /*0654*/ 	.word	0x00003080
        /*0658*/ 	.word	0x000000ff
        /*065c*/ 	.word	0x00000000
        /*0660*/ 	.short	0x010a
        /*0662*/ 	.byte	0x04
	.zero		1


	//   ....[87]....
        /*0664*/ 	.word	0x00003120
        /*0668*/ 	.word	0x000000ff
        /*066c*/ 	.word	0x00000000
        /*0670*/ 	.short	0x010a
        /*0672*/ 	.byte	0x05
	.zero		1


	//   ....[88]....
        /*0674*/ 	.word	0x000031c0
        /*0678*/ 	.word	0x000000ff
        /*067c*/ 	.word	0x00000000
        /*0680*/ 	.short	0x010a
        /*0682*/ 	.byte	0x05
	.zero		1


	//   ....[89]....
        /*0684*/ 	.word	0x00003260
        /*0688*/ 	.word	0x000000ff
        /*068c*/ 	.word	0x00000000
        /*0690*/ 	.short	0x010a
        /*0692*/ 	.byte	0x05
	.zero		1


	//   ....[90]....
        /*0694*/ 	.word	0x00003300
        /*0698*/ 	.word	0x000000ff
        /*069c*/ 	.word	0x00000000
        /*06a0*/ 	.short	0x010a
        /*06a2*/ 	.byte	0x05
	.zero		1


	//   ....[91]....
        /*06a4*/ 	.word	0x000033a0
        /*06a8*/ 	.word	0x000000ff
        /*06ac*/ 	.word	0x00000000
        /*06b0*/ 	.short	0x010a
        /*06b2*/ 	.byte	0x05
	.zero		1


	//   ....[92]....
        /*06b4*/ 	.word	0x00003440
        /*06b8*/ 	.word	0x000000ff
        /*06bc*/ 	.word	0x00000000
        /*06c0*/ 	.short	0x010a
        /*06c2*/ 	.byte	0x05
	.zero		1


	//   ....[93]....
        /*06c4*/ 	.word	0x000034e0
        /*06c8*/ 	.word	0x000000ff
        /*06cc*/ 	.word	0x00000000
        /*06d0*/ 	.short	0x010a
        /*06d2*/ 	.byte	0x05
	.zero		1


	//   ....[94]....
        /*06d4*/ 	.word	0x00003580
        /*06d8*/ 	.word	0x000000ff
        /*06dc*/ 	.word	0x00000000
        /*06e0*/ 	.short	0x010a
        /*06e2*/ 	.byte	0x05
	.zero		1


	//   ....[95]....
        /*06e4*/ 	.word	0x00003620
        /*06e8*/ 	.word	0x000000ff
        /*06ec*/ 	.word	0x00000000
        /*06f0*/ 	.short	0x010a
        /*06f2*/ 	.byte	0x05
	.zero		1


	//   ....[96]....
        /*06f4*/ 	.word	0x000036c0
        /*06f8*/ 	.word	0x000000ff
        /*06fc*/ 	.word	0x00000000
        /*0700*/ 	.short	0x010a
        /*0702*/ 	.byte	0x05
	.zero		1


	//   ....[97]....
        /*0704*/ 	.word	0x00003760
        /*0708*/ 	.word	0x000000ff
        /*070c*/ 	.word	0x00000000
        /*0710*/ 	.short	0x010a
        /*0712*/ 	.byte	0x05
	.zero		1


	//   ....[98]....
        /*0714*/ 	.word	0x00003800
        /*0718*/ 	.word	0x000000ff
        /*071c*/ 	.word	0x00000000
        /*0720*/ 	.short	0x010a
        /*0722*/ 	.byte	0x05
	.zero		1


	//   ....[99]....
        /*0724*/ 	.word	0x000038a0
        /*0728*/ 	.word	0x000000ff
        /*072c*/ 	.word	0x00000000
        /*0730*/ 	.short	0x010a
        /*0732*/ 	.byte	0x05
	.zero		1


	//   ....[100]....
        /*0734*/ 	.word	0x00003940
        /*0738*/ 	.word	0x000000ff
        /*073c*/ 	.word	0x00000000
        /*0740*/ 	.short	0x010a
        /*0742*/ 	.byte	0x05
	.zero		1


	//   ....[101]....
        /*0744*/ 	.word	0x000039e0
        /*0748*/ 	.word	0x000000ff
        /*074c*/ 	.word	0x00000000
        /*0750*/ 	.short	0x010a
        /*0752*/ 	.byte	0x05
	.zero		1


	//   ....[102]....
        /*0754*/ 	.word	0x00003a80
        /*0758*/ 	.word	0x000000ff
        /*075c*/ 	.word	0x00000000
        /*0760*/ 	.short	0x010a
        /*0762*/ 	.byte	0x05
	.zero		1


	//   ....[103]....
        /*0764*/ 	.word	0x00003b20
        /*0768*/ 	.word	0x000000ff
        /*076c*/ 	.word	0x00000000
        /*0770*/ 	.short	0x010a
        /*0772*/ 	.byte	0x05
	.zero		1


	//   ....[104]....
        /*0774*/ 	.word	0x00003bc0
        /*0778*/ 	.word	0x000000ff
        /*077c*/ 	.word	0x00000000
        /*0780*/ 	.short	0x010a
        /*0782*/ 	.byte	0x05
	.zero		1


	//   ....[105]....
        /*0784*/ 	.word	0x00003c60
        /*0788*/ 	.word	0x000000ff
        /*078c*/ 	.word	0x00000000
        /*0790*/ 	.short	0x010a
        /*0792*/ 	.byte	0x05
	.zero		1


	//   ....[106]....
        /*0794*/ 	.word	0x00003d00
        /*0798*/ 	.word	0x000000ff
        /*079c*/ 	.word	0x00000000
        /*07a0*/ 	.short	0x010a
        /*07a2*/ 	.byte	0x05
	.zero		1


	//   ....[107]....
        /*07a4*/ 	.word	0x00003da0
        /*07a8*/ 	.word	0x000000ff
        /*07ac*/ 	.word	0x00000000
        /*07b0*/ 	.short	0x010a
        /*07b2*/ 	.byte	0x05
	.zero		1


	//   ....[108]....
        /*07b4*/ 	.word	0x00003e40
        /*07b8*/ 	.word	0x000000ff
        /*07bc*/ 	.word	0x00000000
        /*07c0*/ 	.short	0x010a
        /*07c2*/ 	.byte	0x05
	.zero		1


	//   ....[109]....
        /*07c4*/ 	.word	0x00003ee0
        /*07c8*/ 	.word	0x000000ff
        /*07cc*/ 	.word	0x00000000
        /*07d0*/ 	.short	0x010a
        /*07d2*/ 	.byte	0x05
	.zero		1


	//   ....[110]....
        /*07d4*/ 	.word	0x00003f80
        /*07d8*/ 	.word	0x000000ff
        /*07dc*/ 	.word	0x00000000
        /*07e0*/ 	.short	0x010a
        /*07e2*/ 	.byte	0x05
	.zero		1


	//   ....[111]....
        /*07e4*/ 	.word	0x00004020
        /*07e8*/ 	.word	0x000000ff
        /*07ec*/ 	.word	0x00000000
        /*07f0*/ 	.short	0x010a
        /*07f2*/ 	.byte	0x05
	.zero		1


	//   ....[112]....
        /*07f4*/ 	.word	0x000040c0
        /*07f8*/ 	.word	0x000000ff
        /*07fc*/ 	.word	0x00000000
        /*0800*/ 	.short	0x010a
        /*0802*/ 	.byte	0x05
	.zero		1


	//   ....[113]....
        /*0804*/ 	.word	0x00004160
        /*0808*/ 	.word	0x000000ff
        /*080c*/ 	.word	0x00000000
        /*0810*/ 	.short	0x010a
        /*0812*/ 	.byte	0x05
	.zero		1


	//   ....[114]....
        /*0814*/ 	.word	0x00004200
        /*0818*/ 	.word	0x000000ff
        /*081c*/ 	.word	0x00000000
        /*0820*/ 	.short	0x010a
        /*0822*/ 	.byte	0x05
	.zero		1


	//   ....[115]....
        /*0824*/ 	.word	0x000042a0
        /*0828*/ 	.word	0x000000ff
        /*082c*/ 	.word	0x00000000
        /*0830*/ 	.short	0x010a
        /*0832*/ 	.byte	0x05
	.zero		1


	//   ....[116]....
        /*0834*/ 	.word	0x00004340
        /*0838*/ 	.word	0x000000ff
        /*083c*/ 	.word	0x00000000
        /*0840*/ 	.short	0x010a
        /*0842*/ 	.byte	0x05
	.zero		1


	//   ....[117]....
        /*0844*/ 	.word	0x000043f0
        /*0848*/ 	.word	0x00000000
        /*084c*/ 	.word	0x00000000
        /*0850*/ 	.short	0x010a
        /*0852*/ 	.byte	0xff
	.zero		1


	//   ....[118]....
        /*0854*/ 	.word	0x00004520
        /*0858*/ 	.word	0x000000ff
        /*085c*/ 	.word	0x00000238
        /*0860*/ 	.short	0x010a
        /*0862*/ 	.byte	0x04
	.zero		1


	//   ....[119]....
        /*0864*/ 	.word	0x000045c0
        /*0868*/ 	.word	0x000000ff
        /*086c*/ 	.word	0x00000230
        /*0870*/ 	.short	0x010a
        /*0872*/ 	.byte	0x04
	.zero		1


	//   ....[120]....
        /*0874*/ 	.word	0x00004660
        /*0878*/ 	.word	0x000000ff
        /*087c*/ 	.word	0x00000000
        /*0880*/ 	.short	0x0101
        /*0882*/ 	.byte	0x05
	.zero		1


	//   ....[121]....
        /*0884*/ 	.word	0x000046a0
        /*0888*/ 	.word	0x000000ff
        /*088c*/ 	.word	0x00000238
        /*0890*/ 	.short	0x0106
        /*0892*/ 	.byte	0x04
	.zero		1


	//   ....[122]....
        /*0894*/ 	.word	0x000046e0
        /*0898*/ 	.word	0x00000000
        /*089c*/ 	.word	0x00000238
        /*08a0*/ 	.short	0x010a
        /*08a2*/ 	.byte	0xff
	.zero		1


	//   ....[123]....
        /*08a4*/ 	.word	0x00004920
        /*08a8*/ 	.word	0x000000ff
        /*08ac*/ 	.word	0x00000008
        /*08b0*/ 	.short	0x010a
        /*08b2*/ 	.byte	0x05
	.zero		1


	//   ....[124]....
        /*08b4*/ 	.word	0x00004940
        /*08b8*/ 	.word	0x000000ff
        /*08bc*/ 	.word	0x00000008
        /*08c0*/ 	.short	0x010a
        /*08c2*/ 	.byte	0x05
	.zero		1


	//   ....[125]....
        /*08c4*/ 	.word	0x00004ad0
        /*08c8*/ 	.word	0x000000ff
        /*08cc*/ 	.word	0x00000008
        /*08d0*/ 	.short	0x010a
        /*08d2*/ 	.byte	0x05
	.zero		1


	//   ....[126]....
        /*08d4*/ 	.word	0x00004af0
        /*08d8*/ 	.word	0x000000ff
        /*08dc*/ 	.word	0x00000008
        /*08e0*/ 	.short	0x010a
        /*08e2*/ 	.byte	0x05
	.zero		1


	//   ....[127]....
        /*08e4*/ 	.word	0x00004bb0
        /*08e8*/ 	.word	0x000000ff
        /*08ec*/ 	.word	0x00000000
        /*08f0*/ 	.short	0x0101
        /*08f2*/ 	.byte	0x04
	.zero		1


	//   ....[128]....
        /*08f4*/ 	.word	0x00004ef0
        /*08f8*/ 	.word	0x000000ff
        /*08fc*/ 	.word	0x00000230
        /*0900*/ 	.short	0x010a
        /*0902*/ 	.byte	0x0e
	.zero		1


	//   ....[129]....
        /*0904*/ 	.word	0x00004f90
        /*0908*/ 	.word	0x000000ff
        /*090c*/ 	.word	0x00000000
        /*0910*/ 	.short	0x0101
        /*0912*/ 	.byte	0x16
	.zero		1


	//   ....[130]....
        /*0914*/ 	.word	0x00004fd0
        /*0918*/ 	.word	0x000000ff
        /*091c*/ 	.word	0x00000250
        /*0920*/ 	.short	0x010a
        /*0922*/ 	.byte	0x13
	.zero		1


	//   ....[131]....
        /*0924*/ 	.word	0x00005070
        /*0928*/ 	.word	0x000000ff
        /*092c*/ 	.word	0x00000000
        /*0930*/ 	.short	0x010a
        /*0932*/ 	.byte	0x04
	.zero		1


	//   ....[132]....
        /*0934*/ 	.word	0x000050c0
        /*0938*/ 	.word	0x000000ff
        /*093c*/ 	.word	0x00000000
        /*0940*/ 	.short	0x010a
        /*0942*/ 	.byte	0x0b
	.zero		1


	//   ....[133]....
        /*0944*/ 	.word	0x000051f0
        /*0948*/ 	.word	0x000000ff
        /*094c*/ 	.word	0x00000000
        /*0950*/ 	.short	0x010a
        /*0952*/ 	.byte	0x05
	.zero		1


	//   ....[134]....
        /*0954*/ 	.word	0x000053f0
        /*0958*/ 	.word	0x000000ff
        /*095c*/ 	.word	0x00000000
        /*0960*/ 	.short	0x010a
        /*0962*/ 	.byte	0x04
	.zero		1


	//   ....[135]....
        /*0964*/ 	.word	0x00005490
        /*0968*/ 	.word	0x00000000
        /*096c*/ 	.word	0x00000000
        /*0970*/ 	.short	0x010a
        /*0972*/ 	.byte	0xff
	.zero		1


	//   ....[136]....
        /*0974*/ 	.word	0x000054d0
        /*0978*/ 	.word	0x00000000
        /*097c*/ 	.word	0x00000000
        /*0980*/ 	.short	0x010a
        /*0982*/ 	.byte	0xff
	.zero		1


	//   ....[137]....
        /*0984*/ 	.word	0x00005540
        /*0988*/ 	.word	0x000000ff
        /*098c*/ 	.word	0x00000000
        /*0990*/ 	.short	0x0101
        /*0992*/ 	.byte	0x04
	.zero		1


	//   ....[138]....
        /*0994*/ 	.word	0x00005580
        /*0998*/ 	.word	0x000000ff
        /*099c*/ 	.word	0x00000260
        /*09a0*/ 	.short	0x010a
        /*09a2*/ 	.byte	0x0e
	.zero		1


	//   ....[139]....
        /*09a4*/ 	.word	0x000055f0
        /*09a8*/ 	.word	0x000000ff
        /*09ac*/ 	.word	0x00000000
        /*09b0*/ 	.short	0x0101
        /*09b2*/ 	.byte	0x04
	.zero		1


	//   ....[140]....
        /*09b4*/ 	.word	0x00005b00
        /*09b8*/ 	.word	0x000000ff
        /*09bc*/ 	.word	0x00000230
        /*09c0*/ 	.short	0x010a
        /*09c2*/ 	.byte	0x16
	.zero		1


	//   ....[141]....
        /*09c4*/ 	.word	0x00005ba0
        /*09c8*/ 	.word	0x000000ff
        /*09cc*/ 	.word	0x00000000
        /*09d0*/ 	.short	0x0101
        /*09d2*/ 	.byte	0x26
	.zero		1


	//   ....[142]....
        /*09d4*/ 	.word	0x000060f0
        /*09d8*/ 	.word	0x000000ff
        /*09dc*/ 	.word	0x00000228
        /*09e0*/ 	.short	0x010a
        /*09e2*/ 	.byte	0x16
	.zero		1


	//   ....[143]....
        /*09e4*/ 	.word	0x00006290
        /*09e8*/ 	.word	0x000000ff
        /*09ec*/ 	.word	0x00000210
        /*09f0*/ 	.short	0x010a
        /*09f2*/ 	.byte	0x16
	.zero		1


	//   ....[144]....
        /*09f4*/ 	.word	0x00006580
        /*09f8*/ 	.word	0x000000ff
        /*09fc*/ 	.word	0x00000200
        /*0a00*/ 	.short	0x010b
        /*0a02*/ 	.byte	0x16
	.zero		1


	//   ....[145]....
        /*0a04*/ 	.word	0x00006590
        /*0a08*/ 	.word	0x000000ff
        /*0a0c*/ 	.word	0x00000000
        /*0a10*/ 	.short	0x0101
        /*0a12*/ 	.byte	0x2d
	.zero		1


	//   ....[146]....
        /*0a14*/ 	.word	0x000065a0
        /*0a18*/ 	.word	0x000000ff
        /*0a1c*/ 	.word	0x00000218
        /*0a20*/ 	.short	0x010a
        /*0a22*/ 	.byte	0x16
	.zero		1


	//   ....[147]....
        /*0a24*/ 	.word	0x00006770
        /*0a28*/ 	.word	0x000000ff
        /*0a2c*/ 	.word	0x00000208
        /*0a30*/ 	.short	0x010b
        /*0a32*/ 	.byte	0x16
	.zero		1


	//   ....[148]....
        /*0a34*/ 	.word	0x00006780
        /*0a38*/ 	.word	0x000000ff
        /*0a3c*/ 	.word	0x00000000
        /*0a40*/ 	.short	0x0101
        /*0a42*/ 	.byte	0x2c
	.zero		1


	//   ....[149]....
        /*0a44*/ 	.word	0x000067b0
        /*0a48*/ 	.word	0x000000ff
        /*0a4c*/ 	.word	0x00000210
        /*0a50*/ 	.short	0x010a
        /*0a52*/ 	.byte	0x16
	.zero		1


	//   ....[150]....
        /*0a54*/ 	.word	0x000067f0
        /*0a58*/ 	.word	0x00000000
        /*0a5c*/ 	.word	0x00000218
        /*0a60*/ 	.short	0x010a
        /*0a62*/ 	.byte	0xff
	.zero		1


	//   ....[151]....
        /*0a64*/ 	.word	0x00006b70
        /*0a68*/ 	.word	0x000000ff
        /*0a6c*/ 	.word	0x00000230
        /*0a70*/ 	.short	0x010a
        /*0a72*/ 	.byte	0x32
	.zero		1


	//   ....[152]....
        /*0a74*/ 	.word	0x00006c40
        /*0a78*/ 	.word	0x000000ff
        /*0a7c*/ 	.word	0x00000000
        /*0a80*/ 	.short	0x0101
        /*0a82*/ 	.byte	0x04
	.zero		1


	//   ....[153]....
        /*0a84*/ 	.word	0x000078e0
        /*0a88*/ 	.word	0x00000000
        /*0a8c*/ 	.word	0x00000200
        /*0a90*/ 	.short	0x010a
        /*0a92*/ 	.byte	0xff
	.zero		1


	//   ....[154]....
        /*0a94*/ 	.word	0x00007980
        /*0a98*/ 	.word	0x000000bb
        /*0a9c*/ 	.word	0x00000240
        /*0aa0*/ 	.short	0x010a
        /*0aa2*/ 	.byte	0xff
	.zero		1


	//   ....[155]....
        /*0aa4*/ 	.word	0x00007be0
        /*0aa8*/ 	.word	0x00000000
        /*0aac*/ 	.word	0x00000200
        /*0ab0*/ 	.short	0x010a
        /*0ab2*/ 	.byte	0xff
	.zero		1


	//   ....[156]....
        /*0ab4*/ 	.word	0x00007d30
        /*0ab8*/ 	.word	0x00000002
        /*0abc*/ 	.word	0x00000000
        /*0ac0*/ 	.short	0x0101
        /*0ac2*/ 	.byte	0xff
	.zero		1


	//   ....[157]....
        /*0ac4*/ 	.word	0x00007d90
        /*0ac8*/ 	.word	0x000000bb
        /*0acc*/ 	.word	0x00000240
        /*0ad0*/ 	.short	0x010a
        /*0ad2*/ 	.byte	0xff
	.zero		1


	//   ....[158]....
        /*0ad4*/ 	.word	0x00009170
        /*0ad8*/ 	.word	0x000000c7
        /*0adc*/ 	.word	0x00000200
        /*0ae0*/ 	.short	0x010a
        /*0ae2*/ 	.byte	0xff
	.zero		1


	//   ....[159]....
        /*0ae4*/ 	.word	0x00009250
        /*0ae8*/ 	.word	0x000000c7
        /*0aec*/ 	.word	0x00000200
        /*0af0*/ 	.short	0x010a
        /*0af2*/ 	.byte	0xff
	.zero		1


	//   ....[160]....
        /*0af4*/ 	.word	0x00009380
        /*0af8*/ 	.word	0x00000000
        /*0afc*/ 	.word	0x00000000
        /*0b00*/ 	.short	0x0101
        /*0b02*/ 	.byte	0xff
	.zero		1


	//   ....[161]....
        /*0b04*/ 	.word	0x000097b0
        /*0b08*/ 	.word	0x000000bb
        /*0b0c*/ 	.word	0x00000000
        /*0b10*/ 	.short	0x0101
        /*0b12*/ 	.byte	0xff
	.zero		1


	//   ....[162]....
        /*0b14*/ 	.word	0x0000a830
        /*0b18*/ 	.word	0x00000000
        /*0b1c*/ 	.word	0x00000100
        /*0b20*/ 	.short	0x010a
        /*0b22*/ 	.byte	0xff
	.zero		1


	//   ....[163]....
        /*0b24*/ 	.word	0x0000a890
        /*0b28*/ 	.word	0x00000000
        /*0b2c*/ 	.word	0x00000100
        /*0b30*/ 	.short	0x010a
        /*0b32*/ 	.byte	0xff
	.zero		1


	//   ....[164]....
        /*0b34*/ 	.word	0x0000a8f0
        /*0b38*/ 	.word	0x00000000
        /*0b3c*/ 	.word	0x00000230
        /*0b40*/ 	.short	0x010a
        /*0b42*/ 	.byte	0xff
	.zero		1


	//   ....[165]....
        /*0b44*/ 	.word	0x0000a950
        /*0b48*/ 	.word	0x00000000
        /*0b4c*/ 	.word	0x00000000
        /*0b50*/ 	.short	0x010a
        /*0b52*/ 	.byte	0xff
	.zero		1


	//   ....[166]....
        /*0b54*/ 	.word	0x0000a9b0
        /*0b58*/ 	.word	0x00000000
        /*0b5c*/ 	.word	0x00000000
        /*0b60*/ 	.short	0x010a
        /*0b62*/ 	.byte	0xff
	.zero		1


	//   ....[167]....
        /*0b64*/ 	.word	0x0000aa10
        /*0b68*/ 	.word	0x00000000
        /*0b6c*/ 	.word	0x00000000
        /*0b70*/ 	.short	0x010a
        /*0b72*/ 	.byte	0xff
	.zero		1


	//   ....[168]....
        /*0b74*/ 	.word	0x0000aa70
        /*0b78*/ 	.word	0x00000000
        /*0b7c*/ 	.word	0x00000000
        /*0b80*/ 	.short	0x010a
        /*0b82*/ 	.byte	0xff
	.zero		1


	//   ....[169]....
        /*0b84*/ 	.word	0x0000aad0
        /*0b88*/ 	.word	0x00000000
        /*0b8c*/ 	.word	0x00000000
        /*0b90*/ 	.short	0x010a
        /*0b92*/ 	.byte	0xff
	.zero		1


	//   ....[170]....
        /*0b94*/ 	.word	0x0000ab30
        /*0b98*/ 	.word	0x00000000
        /*0b9c*/ 	.word	0x00000000
        /*0ba0*/ 	.short	0x010a
        /*0ba2*/ 	.byte	0xff
	.zero		1


	//   ....[171]....
        /*0ba4*/ 	.word	0x0000ab90
        /*0ba8*/ 	.word	0x00000000
        /*0bac*/ 	.word	0x00000000
        /*0bb0*/ 	.short	0x010a
        /*0bb2*/ 	.byte	0xff
	.zero		1


	//   ....[172]....
        /*0bb4*/ 	.word	0x0000abf0
        /*0bb8*/ 	.word	0x00000000
        /*0bbc*/ 	.word	0x00000000
        /*0bc0*/ 	.short	0x010a
        /*0bc2*/ 	.byte	0xff
	.zero		1


	//   ....[173]....
        /*0bc4*/ 	.word	0x0000ac50
        /*0bc8*/ 	.word	0x00000000
        /*0bcc*/ 	.word	0x00000000
        /*0bd0*/ 	.short	0x010a
        /*0bd2*/ 	.byte	0xff
	.zero		1


	//   ....[174]....
        /*0bd4*/ 	.word	0x0000acb0
        /*0bd8*/ 	.word	0x00000000
        /*0bdc*/ 	.word	0x00000000
        /*0be0*/ 	.short	0x010a
        /*0be2*/ 	.byte	0xff
	.zero		1


	//   ....[175]....
        /*0be4*/ 	.word	0x0000ad10
        /*0be8*/ 	.word	0x00000000
        /*0bec*/ 	.word	0x00000000
        /*0bf0*/ 	.short	0x010a
        /*0bf2*/ 	.byte	0xff
	.zero		1


	//   ....[176]....
        /*0bf4*/ 	.word	0x0000ad70
        /*0bf8*/ 	.word	0x00000000
        /*0bfc*/ 	.word	0x00000000
        /*0c00*/ 	.short	0x010a
        /*0c02*/ 	.byte	0xff
	.zero		1


	//   ....[177]....
        /*0c04*/ 	.word	0x0000add0
        /*0c08*/ 	.word	0x00000000
        /*0c0c*/ 	.word	0x00000000
        /*0c10*/ 	.short	0x010a
        /*0c12*/ 	.byte	0xff
	.zero		1


	//   ....[178]....
        /*0c14*/ 	.word	0x0000ae30
        /*0c18*/ 	.word	0x00000000
        /*0c1c*/ 	.word	0x00000000
        /*0c20*/ 	.short	0x010a
        /*0c22*/ 	.byte	0xff
	.zero		1


	//   ....[179]....
        /*0c24*/ 	.word	0x0000ae90
        /*0c28*/ 	.word	0x00000000
        /*0c2c*/ 	.word	0x00000000
        /*0c30*/ 	.short	0x010a
        /*0c32*/ 	.byte	0xff
	.zero		1


	//   ....[180]....
        /*0c34*/ 	.word	0x0000aef0
        /*0c38*/ 	.word	0x00000000
        /*0c3c*/ 	.word	0x00000000
        /*0c40*/ 	.short	0x010a
        /*0c42*/ 	.byte	0xff
	.zero		1


	//   ....[181]....
        /*0c44*/ 	.word	0x0000af50
        /*0c48*/ 	.word	0x00000000
        /*0c4c*/ 	.word	0x00000000
        /*0c50*/ 	.short	0x010a
        /*0c52*/ 	.byte	0xff
	.zero		1


	//   ....[182]....
        /*0c54*/ 	.word	0x0000afb0
        /*0c58*/ 	.word	0x00000000
        /*0c5c*/ 	.word	0x00000000
        /*0c60*/ 	.short	0x010a
        /*0c62*/ 	.byte	0xff
	.zero		1


	//   ....[183]....
        /*0c64*/ 	.word	0x0000b010
        /*0c68*/ 	.word	0x00000000
        /*0c6c*/ 	.word	0x00000000
        /*0c70*/ 	.short	0x010a
        /*0c72*/ 	.byte	0xff
	.zero		1


	//   ....[184]....
        /*0c74*/ 	.word	0x0000b070
        /*0c78*/ 	.word	0x00000000
        /*0c7c*/ 	.word	0x00000000
        /*0c80*/ 	.short	0x010a
        /*0c82*/ 	.byte	0xff
	.zero		1


	//   ....[185]....
        /*0c84*/ 	.word	0x0000b0d0
        /*0c88*/ 	.word	0x00000000
        /*0c8c*/ 	.word	0x00000000
        /*0c90*/ 	.short	0x010a
        /*0c92*/ 	.byte	0xff
	.zero		1


	//   ....[186]....
        /*0c94*/ 	.word	0x0000b130
        /*0c98*/ 	.word	0x00000000
        /*0c9c*/ 	.word	0x00000000
        /*0ca0*/ 	.short	0x010a
        /*0ca2*/ 	.byte	0xff
	.zero		1


	//   ....[187]....
        /*0ca4*/ 	.word	0x0000b190
        /*0ca8*/ 	.word	0x00000000
        /*0cac*/ 	.word	0x00000000
        /*0cb0*/ 	.short	0x010a
        /*0cb2*/ 	.byte	0xff
	.zero		1


	//   ....[188]....
        /*0cb4*/ 	.word	0x0000b1f0
        /*0cb8*/ 	.word	0x00000000
        /*0cbc*/ 	.word	0x00000000
        /*0cc0*/ 	.short	0x010a
        /*0cc2*/ 	.byte	0xff
	.zero		1


	//   ....[189]....
        /*0cc4*/ 	.word	0x0000b250
        /*0cc8*/ 	.word	0x00000000
        /*0ccc*/ 	.word	0x00000000
        /*0cd0*/ 	.short	0x010a
        /*0cd2*/ 	.byte	0xff
	.zero		1


	//   ....[190]....
        /*0cd4*/ 	.word	0x0000b2b0
        /*0cd8*/ 	.word	0x00000000
        /*0cdc*/ 	.word	0x00000000
        /*0ce0*/ 	.short	0x010a
        /*0ce2*/ 	.byte	0xff
	.zero		1


	//   ....[191]....
        /*0ce4*/ 	.word	0x0000b310
        /*0ce8*/ 	.word	0x00000000
        /*0cec*/ 	.word	0x00000000
        /*0cf0*/ 	.short	0x010a
        /*0cf2*/ 	.byte	0xff
	.zero		1


	//   ....[192]....
        /*0cf4*/ 	.word	0x0000b370
        /*0cf8*/ 	.word	0x00000000
        /*0cfc*/ 	.word	0x00000000
        /*0d00*/ 	.short	0x010a
        /*0d02*/ 	.byte	0xff
	.zero		1


	//   ....[193]....
        /*0d04*/ 	.word	0x0000b3d0
        /*0d08*/ 	.word	0x00000000
        /*0d0c*/ 	.word	0x00000000
        /*0d10*/ 	.short	0x010a
        /*0d12*/ 	.byte	0xff
	.zero		1


	//   ....[194]....
        /*0d14*/ 	.word	0x0000b430
        /*0d18*/ 	.word	0x00000000
        /*0d1c*/ 	.word	0x00000000
        /*0d20*/ 	.short	0x010a
        /*0d22*/ 	.byte	0xff
	.zero		1


	//   ....[195]....
        /*0d24*/ 	.word	0x0000b490
        /*0d28*/ 	.word	0x00000000
        /*0d2c*/ 	.word	0x00000000
        /*0d30*/ 	.short	0x010a
        /*0d32*/ 	.byte	0xff
	.zero		1


	//   ....[196]....
        /*0d34*/ 	.word	0x0000b4f0
        /*0d38*/ 	.word	0x00000004
        /*0d3c*/ 	.word	0x00000238
        /*0d40*/ 	.short	0x010a
        /*0d42*/ 	.byte	0xff
	.zero		1


	//   ....[197]....
        /*0d44*/ 	.word	0x0000b550
        /*0d48*/ 	.word	0x00000004
        /*0d4c*/ 	.word	0x00000230
        /*0d50*/ 	.short	0x010a
        /*0d52*/ 	.byte	0xff
	.zero		1


	//   ....[198]....
        /*0d54*/ 	.word	0x0000b5b0
        /*0d58*/ 	.word	0x00000005
        /*0d5c*/ 	.word	0x00000008
        /*0d60*/ 	.short	0x010a
        /*0d62*/ 	.byte	0xff
	.zero		1


	//   ....[199]....
        /*0d64*/ 	.word	0x0000b6a0
        /*0d68*/ 	.word	0x00000003
        /*0d6c*/ 	.word	0x00000008
        /*0d70*/ 	.short	0x010a
        /*0d72*/ 	.byte	0xff
	.zero		1


	//   ....[200]....
        /*0d74*/ 	.word	0x0000b700
        /*0d78*/ 	.word	0x00000004
        /*0d7c*/ 	.word	0x00000230
        /*0d80*/ 	.short	0x010a
        /*0d82*/ 	.byte	0xff
	.zero		1


	//   ....[201]....
        /*0d84*/ 	.word	0x0000b760
        /*0d88*/ 	.word	0x00000004
        /*0d8c*/ 	.word	0x00000250
        /*0d90*/ 	.short	0x010a
        /*0d92*/ 	.byte	0xff
	.zero		1


	//   ....[202]....
        /*0d94*/ 	.word	0x0000b7c0
        /*0d98*/ 	.word	0x00000004
        /*0d9c*/ 	.word	0x00000000
        /*0da0*/ 	.short	0x010a
        /*0da2*/ 	.byte	0xff
	.zero		1


	//   ....[203]....
        /*0da4*/ 	.word	0x0000b820
        /*0da8*/ 	.word	0x00000000
        /*0dac*/ 	.word	0x00000000
        /*0db0*/ 	.short	0x010a
        /*0db2*/ 	.byte	0xff
	.zero		1


	//   ....[204]....
        /*0db4*/ 	.word	0x0000b880
        /*0db8*/ 	.word	0x00000000
        /*0dbc*/ 	.word	0x00000260
        /*0dc0*/ 	.short	0x010a
        /*0dc2*/ 	.byte	0xff
	.zero		1


	//   ....[205]....
        /*0dc4*/ 	.word	0x0000b8e0
        /*0dc8*/ 	.word	0x00000000
        /*0dcc*/ 	.word	0x00000230
        /*0dd0*/ 	.short	0x010a
        /*0dd2*/ 	.byte	0xff
	.zero		1


	//   ....[206]....
        /*0dd4*/ 	.word	0x0000b940
        /*0dd8*/ 	.word	0x00000000
        /*0ddc*/ 	.word	0x00000228
        /*0de0*/ 	.short	0x010a
        /*0de2*/ 	.byte	0xff
	.zero		1


	//   ....[207]....
        /*0de4*/ 	.word	0x0000b9a0
        /*0de8*/ 	.word	0x00000002
        /*0dec*/ 	.word	0x00000210
        /*0df0*/ 	.short	0x010a
        /*0df2*/ 	.byte	0xff
	.zero		1


	//   ....[208]....
        /*0df4*/ 	.word	0x0000ba00
        /*0df8*/ 	.word	0x00000000
        /*0dfc*/ 	.word	0x00000218
        /*0e00*/ 	.short	0x010a
        /*0e02*/ 	.byte	0xff
	.zero		1


	//   ....[209]....
        /*0e04*/ 	.word	0x0000ba60
        /*0e08*/ 	.word	0x00000000
        /*0e0c*/ 	.word	0x00000210
        /*0e10*/ 	.short	0x010a
        /*0e12*/ 	.byte	0xff
	.zero		1


	//   ....[210]....
        /*0e14*/ 	.word	0x0000bac0
        /*0e18*/ 	.word	0x00000000
        /*0e1c*/ 	.word	0x00000230
        /*0e20*/ 	.short	0x010a
        /*0e22*/ 	.byte	0xff
	.zero		1


	//   ....[211]....
        /*0e24*/ 	.word	0x0000bb10
        /*0e28*/ 	.word	0x00000000
        /*0e2c*/ 	.word	0x00000200
        /*0e30*/ 	.short	0x010a
        /*0e32*/ 	.byte	0xff
	.zero		1


	//   ....[212]....
        /*0e34*/ 	.word	0x0000bb60
        /*0e38*/ 	.word	0x000000bb
        /*0e3c*/ 	.word	0x00000240
        /*0e40*/ 	.short	0x010a
        /*0e42*/ 	.byte	0xff
	.zero		1


	//   ....[213]....
        /*0e44*/ 	.word	0x0000bbb0
        /*0e48*/ 	.word	0x000000c7
        /*0e4c*/ 	.word	0x00000200
        /*0e50*/ 	.short	0x010a
        /*0e52*/ 	.byte	0xff
	.zero		1


	//----- nvinfo : EIATTR_NUM_MBARRIERS
	.align		4
.L_47:
        /*0e54*/ 	.byte	0x03, 0x38
        /*0e56*/ 	.short	0x004d


	//----- nvinfo : EIATTR_EXIT_INSTR_OFFSETS
	.align		4
        /*0e58*/ 	.byte	0x04, 0x1c
        /*0e5a*/ 	.short	(.L_49 - .L_48)


	//   ....[0]....
.L_48:
        /*0e5c*/ 	.word	0x00004420


	//   ....[1]....
        /*0e60*/ 	.word	0x000046b0


	//   ....[2]....
        /*0e64*/ 	.word	0x00004710


	//   ....[3]....
        /*0e68*/ 	.word	0x00005810


	//   ....[4]....
        /*0e6c*/ 	.word	0x00006820


	//   ....[5]....
        /*0e70*/ 	.word	0x00006860


	//   ....[6]....
        /*0e74*/ 	.word	0x0000a810


	//----- nvinfo : EIATTR_MAX_THREADS
	.align		4
.L_49:
        /*0e78*/ 	.byte	0x04, 0x05
        /*0e7a*/ 	.short	(.L_51 - .L_50)
.L_50:
        /*0e7c*/ 	.word	0x00000100
        /*0e80*/ 	.word	0x00000001
        /*0e84*/ 	.word	0x00000001


	//----- nvinfo : EIATTR_CRS_STACK_SIZE
	.align		4
.L_51:
        /*0e88*/ 	.byte	0x04, 0x1e
        /*0e8a*/ 	.short	(.L_53 - .L_52)
.L_52:
        /*0e8c*/ 	.word	0x00000000


	//----- nvinfo : EIATTR_CBANK_PARAM_SIZE
	.align		4
.L_53:
        /*0e90*/ 	.byte	0x03, 0x19
        /*0e92*/ 	.short	0x0900


	//----- nvinfo : EIATTR_PARAM_CBANK
	.align		4
        /*0e94*/ 	.byte	0x04, 0x0a
        /*0e96*/ 	.short	(.L_55 - .L_54)
	.align		4
.L_54:
        /*0e98*/ 	.word	index@(.nv.constant0._ZN7cutlass13device_kernelINS_4conv6kernel13ConvUniversalINS1_16ConvProblemShapeILNS1_8OperatorE0ELi3EEENS1_10collective14CollectiveConvINS1_47MainloopSm100TmaUmmaWarpSpecializedImplicitGemmILS5_0ELi32ELi3ELi1ELi2EN4cute5tupleIJNSA_1CILi2EEENSC_ILi1EEESE_EEEEENSB_IJNSC_ILi256EEENSC_ILi128EEENSB_IJNSC_ILi32EEEEEEEEENS_12float_e4m3_tESM_NSA_8TiledMMAINSA_8MMA_AtomIJNSA_10MMA_TraitsINSA_25SM100_MMA_F8F6F4_2x1SM_SSEJSM_SM_fSH_SI_NSA_17integral_constantINSA_4UMMA5MajorELST_0EEESU_NSR_INSS_7ScaleInELSV_0EEESW_EEEEEENSA_6LayoutINSB_IJSE_SE_SE_EEENSB_IJNSC_ILi0EEES11_S11_EEEEENSB_IJNSA_10UnderscoreES14_S14_EEEEENS7_6detail27Sm100ImplicitGemmTileTraitsINSA_25SM100_TMA_2SM_LOAD_IM2COLENSA_14ComposedLayoutINSA_7SwizzleILi1ELi4ELi3EEENSA_18smem_ptr_flag_bitsILi8EEENSZ_INSB_IJNSC_ILi8EEESJ_EEENSB_IJSJ_SE_EEEEEEEvEENS18_INSA_18SM100_TMA_2SM_LOADES1J_vEEEENS_8epilogue10collective18CollectiveEpilogueINS1O_23Sm100TmaWarpSpecializedILi2ELi2ELi64ELb0ELb0EEEJNSB_IJSI_SI_SK_EEENSB_IJNSZ_ISI_SE_EENSZ_INSC_ILi64EEESE_EEEEESM_NSB_IJNSB_IJllllEEESE_S11_EEESM_S1Z_NS1O_6fusion15FusionCallbacksIS1S_NS20_17LinearCombinationISM_fSM_fLNS_15FloatRoundStyleE2EEES1T_S1X_JEEENSA_5SM1004TMEM4LOAD26SM100_TMEM_LOAD_32dp32b64xENSA_20SM90_TMA_LOAD_IM2COLENS1A_INS1B_ILi2ELi4ELi3EEES1E_NSZ_INSB_IJS1F_S1V_EEENSB_IJS1V_SE_EEEEEEENSA_39AutoVectorizingCopyWithAssumedAlignmentILi128EEENSA_21SM90_TMA_STORE_IM2COLES2F_S2H_S2H_EEEvvEEEEvNT_6ParamsE)
        /*0e9c*/ 	.short	0x0380
        /*0e9e*/ 	.short	0x0900


	//----- nvinfo : EIATTR_SW_WAR
	.align		4
.L_55:
        /*0ea0*/ 	.byte	0x04, 0x36
        /*0ea2*/ 	.short	(.L_57 - .L_56)
.L_56:
        /*0ea4*/ 	.word	0x00000008
.L_57:


//--------------------- .nv.callgraph             --------------------------
	.section	.nv.callgraph,"",@"SHT_CUDA_CALLGRAPH"
	.align	4
	.sectionentsize	8
	.align		4
        /*0000*/ 	.word	0x00000000
	.align		4
        /*0004*/ 	.word	0xffffffff
	.align		4
        /*0008*/ 	.word	index@(_ZN7cutlass13device_kernelINS_4conv6kernel13ConvUniversalINS1_16ConvProblemShapeILNS1_8OperatorE0ELi3EEENS1_10collective14CollectiveConvINS1_47MainloopSm100TmaUmmaWarpSpecializedImplicitGemmILS5_0ELi32ELi3ELi1ELi2EN4cute5tupleIJNSA_1CILi2EEENSC_ILi1EEESE_EEEEENSB_IJNSC_ILi256EEENSC_ILi128EEENSB_IJNSC_ILi32EEEEEEEEENS_12float_e4m3_tESM_NSA_8TiledMMAINSA_8MMA_AtomIJNSA_10MMA_TraitsINSA_25SM100_MMA_F8F6F4_2x1SM_SSEJSM_SM_fSH_SI_NSA_17integral_constantINSA_4UMMA5MajorELST_0EEESU_NSR_INSS_7ScaleInELSV_0EEESW_EEEEEENSA_6LayoutINSB_IJSE_SE_SE_EEENSB_IJNSC_ILi0EEES11_S11_EEEEENSB_IJNSA_10UnderscoreES14_S14_EEEEENS7_6detail27Sm100ImplicitGemmTileTraitsINSA_25SM100_TMA_2SM_LOAD_IM2COLENSA_14ComposedLayoutINSA_7SwizzleILi1ELi4ELi3EEENSA_18smem_ptr_flag_bitsILi8EEENSZ_INSB_IJNSC_ILi8EEESJ_EEENSB_IJSJ_SE_EEEEEEEvEENS18_INSA_18SM100_TMA_2SM_LOADES1J_vEEEENS_8epilogue10collective18CollectiveEpilogueINS1O_23Sm100TmaWarpSpecializedILi2ELi2ELi64ELb0ELb0EEEJNSB_IJSI_SI_SK_EEENSB_IJNSZ_ISI_SE_EENSZ_INSC_ILi64EEESE_EEEEESM_NSB_IJNSB_IJllllEEESE_S11_EEESM_S1Z_NS1O_6fusion15FusionCallbacksIS1S_NS20_17LinearCombinationISM_fSM_fLNS_15FloatRoundStyleE2EEES1T_S1X_JEEENSA_5SM1004TMEM4LOAD26SM100_TMEM_LOAD_32dp32b64xENSA_20SM90_TMA_LOAD_IM2COLENS1A_INS1B_ILi2ELi4ELi3EEES1E_NSZ_INSB_IJS1F_S1V_EEENSB_IJS1V_SE_EEEEEEENSA_39AutoVectorizingCopyWithAssumedAlignmentILi128EEENSA_21SM90_TMA_STORE_IM2COLES2F_S2H_S2H_EEEvvEEEEvNT_6ParamsE)
	.align		4
        /*000c*/ 	.word	index@(__assertfail)
	.align		4
        /*0010*/ 	.word	0x00000000
	.align		4
        /*0014*/ 	.word	0xfffffffe
	.align		4
        /*0018*/ 	.word	0x00000000
	.align		4
        /*001c*/ 	.word	0xfffffffd
	.align		4
        /*0020*/ 	.word	0x00000000
	.align		4
        /*0024*/ 	.word	0xfffffffc


//--------------------- .nv.constant4             --------------------------
	.section	.nv.constant4,"a",@progbits
	.align	8
	.align		8
.nv.constant4:
        /*0000*/ 	.dword	__assertfail
	.align		8
        /*0008*/ 	.dword	__unnamed_1
	.align		8
        /*0010*/ 	.dword	__unnamed_2
	.align		8
        /*0018*/ 	.dword	_ZN39_INTERNAL_81960c30_4_k_cu_4df1baba_31594cuda3std3__45__cpo5beginE
	.align		8
        /*0020*/ 	.dword	_ZN39_INTERNAL_81960c30_4_k_cu_4df1baba_31594cuda3std3__45__cpo3endE
	.align		8
        /*0028*/ 	.dword	_ZN39_INTERNAL_81960c30_4_k_cu_4df1baba_31594cuda3std3__45__cpo6cbeginE
	.align		8
        /*0030*/ 	.dword	_ZN39_INTERNAL_81960c30_4_k_cu_4df1baba_31594cuda3std3__45__cpo4cendE
	.align		8
        /*0038*/ 	.dword	_ZN39_INTERNAL_81960c30_4_k_cu_4df1baba_31594cuda3std3__441_GLOBAL__N__81960c30_4_k_cu_4df1baba_31596ignoreE
	.align		8
        /*0040*/ 	.dword	_ZN39_INTERNAL_81960c30_4_k_cu_4df1baba_31594cuda3std3__419piecewise_constructE
	.align		8
        /*0048*/ 	.dword	_ZN39_INTERNAL_81960c30_4_k_cu_4df1baba_31594cuda3std3__48in_placeE
	.align		8
        /*0050*/ 	.dword	_ZN39_INTERNAL_81960c30_4_k_cu_4df1baba_31594cuda3std6ranges3__45__cpo4swapE
	.align		8
        /*0058*/ 	.dword	_ZN39_INTERNAL_81960c30_4_k_cu_4df1baba_31594cuda3std6ranges3__45__cpo9iter_moveE
	.align		8
        /*0060*/ 	.dword	_ZN39_INTERNAL_81960c30_4_k_cu_4df1baba_31594cute7productE
	.align		8
        /*0068*/ 	.dword	_ZN39_INTERNAL_81960c30_4_k_cu_4df1baba_31594cute1_E
	.align		8
        /*0070*/ 	.dword	$str$27
	.align		8
        /*0078*/ 	.dword	$str$28
	.align		8
        /*0080*/ 	.dword	$str$29
	.align		8
        /*0088*/ 	.dword	$str$30


//--------------------- .text._ZN7cutlass13device_kernelINS_4conv6kernel13ConvUniversalINS1_16ConvProblemShapeILNS1_8OperatorE0ELi3EEENS1_10collective14CollectiveConvINS1_47MainloopSm100TmaUmmaWarpSpecializedImplicitGemmILS5_0ELi32ELi3ELi1ELi2EN4cute5tupleIJNSA_1CILi2EEENSC_ILi1EEESE_EEEEENSB_IJNSC_ILi256EEENSC_ILi128EEENSB_IJNSC_ILi32EEEEEEEEENS_12float_e4m3_tESM_NSA_8TiledMMAINSA_8MMA_AtomIJNSA_10MMA_TraitsINSA_25SM100_MMA_F8F6F4_2x1SM_SSEJSM_SM_fSH_SI_NSA_17integral_constantINSA_4UMMA5MajorELST_0EEESU_NSR_INSS_7ScaleInELSV_0EEESW_EEEEEENSA_6LayoutINSB_IJSE_SE_SE_EEENSB_IJNSC_ILi0EEES11_S11_EEEEENSB_IJNSA_10UnderscoreES14_S14_EEEEENS7_6detail27Sm100ImplicitGemmTileTraitsINSA_25SM100_TMA_2SM_LOAD_IM2COLENSA_14ComposedLayoutINSA_7SwizzleILi1ELi4ELi3EEENSA_18smem_ptr_flag_bitsILi8EEENSZ_INSB_IJNSC_ILi8EEESJ_EEENSB_IJSJ_SE_EEEEEEEvEENS18_INSA_18SM100_TMA_2SM_LOADES1J_vEEEENS_8epilogue10collective18CollectiveEpilogueINS1O_23Sm100TmaWarpSpecializedILi2ELi2ELi64ELb0ELb0EEEJNSB_IJSI_SI_SK_EEENSB_IJNSZ_ISI_SE_EENSZ_INSC_ILi64EEESE_EEEEESM_NSB_IJNSB_IJllllEEESE_S11_EEESM_S1Z_NS1O_6fusion15FusionCallbacksIS1S_NS20_17LinearCombinationISM_fSM_fLNS_15FloatRoundStyleE2EEES1T_S1X_JEEENSA_5SM1004TMEM4LOAD26SM100_TMEM_LOAD_32dp32b64xENSA_20SM90_TMA_LOAD_IM2COLENS1A_INS1B_ILi2ELi4ELi3EEES1E_NSZ_INSB_IJS1F_S1V_EEENSB_IJS1V_SE_EEEEEEENSA_39AutoVectorizingCopyWithAssumedAlignmentILi128EEENSA_21SM90_TMA_STORE_IM2COLES2F_S2H_S2H_EEEvvEEEEvNT_6ParamsE --------------------------
	.section	.text._ZN7cutlass13device_kernelINS_4conv6kernel13ConvUniversalINS1_16ConvProblemShapeILNS1_8OperatorE0ELi3EEENS1_10collective14CollectiveConvINS1_47MainloopSm100TmaUmmaWarpSpecializedImplicitGemmILS5_0ELi32ELi3ELi1ELi2EN4cute5tupleIJNSA_1CILi2EEENSC_ILi1EEESE_EEEEENSB_IJNSC_ILi256EEENSC_ILi128EEENSB_IJNSC_ILi32EEEEEEEEENS_12float_e4m3_tESM_NSA_8TiledMMAINSA_8MMA_AtomIJNSA_10MMA_TraitsINSA_25SM100_MMA_F8F6F4_2x1SM_SSEJSM_SM_fSH_SI_NSA_17integral_constantINSA_4UMMA5MajorELST_0EEESU_NSR_INSS_7ScaleInELSV_0EEESW_EEEEEENSA_6LayoutINSB_IJSE_SE_SE_EEENSB_IJNSC_ILi0EEES11_S11_EEEEENSB_IJNSA_10UnderscoreES14_S14_EEEEENS7_6detail27Sm100ImplicitGemmTileTraitsINSA_25SM100_TMA_2SM_LOAD_IM2COLENSA_14ComposedLayoutINSA_7SwizzleILi1ELi4ELi3EEENSA_18smem_ptr_flag_bitsILi8EEENSZ_INSB_IJNSC_ILi8EEESJ_EEENSB_IJSJ_SE_EEEEEEEvEENS18_INSA_18SM100_TMA_2SM_LOADES1J_vEEEENS_8epilogue10collective18CollectiveEpilogueINS1O_23Sm100TmaWarpSpecializedILi2ELi2ELi64ELb0ELb0EEEJNSB_IJSI_SI_SK_EEENSB_IJNSZ_ISI_SE_EENSZ_INSC_ILi64EEESE_EEEEESM_NSB_IJNSB_IJllllEEESE_S11_EEESM_S1Z_NS1O_6fusion15FusionCallbacksIS1S_NS20_17LinearCombinationISM_fSM_fLNS_15FloatRoundStyleE2EEES1T_S1X_JEEENSA_5SM1004TMEM4LOAD26SM100_TMEM_LOAD_32dp32b64xENSA_20SM90_TMA_LOAD_IM2COLENS1A_INS1B_ILi2ELi4ELi3EEES1E_NSZ_INSB_IJS1F_S1V_EEENSB_IJS1V_SE_EEEEEEENSA_39AutoVectorizingCopyWithAssumedAlignmentILi128EEENSA_21SM90_TMA_STORE_IM2COLES2F_S2H_S2H_EEEvvEEEEvNT_6ParamsE,"ax",@progbits
	.align	128
.text._ZN7cutlass13device_kernelINS_4conv6kernel13ConvUniversalINS1_16ConvProblemShapeILNS1_8OperatorE0ELi3EEENS1_10collective14CollectiveConvINS1_47MainloopSm100TmaUmmaWarpSpecializedImplicitGemmILS5_0ELi32ELi3ELi1ELi2EN4cute5tupleIJNSA_1CILi2EEENSC_ILi1EEESE_EEEEENSB_IJNSC_ILi256EEENSC_ILi128EEENSB_IJNSC_ILi32EEEEEEEEENS_12float_e4m3_tESM_NSA_8TiledMMAINSA_8MMA_AtomIJNSA_10MMA_TraitsINSA_25SM100_MMA_F8F6F4_2x1SM_SSEJSM_SM_fSH_SI_NSA_17integral_constantINSA_4UMMA5MajorELST_0EEESU_NSR_INSS_7ScaleInELSV_0EEESW_EEEEEENSA_6LayoutINSB_IJSE_SE_SE_EEENSB_IJNSC_ILi0EEES11_S11_EEEEENSB_IJNSA_10UnderscoreES14_S14_EEEEENS7_6detail27Sm100ImplicitGemmTileTraitsINSA_25SM100_TMA_2SM_LOAD_IM2COLENSA_14ComposedLayoutINSA_7SwizzleILi1ELi4ELi3EEENSA_18smem_ptr_flag_bitsILi8EEENSZ_INSB_IJNSC_ILi8EEESJ_EEENSB_IJSJ_SE_EEEEEEEvEENS18_INSA_18SM100_TMA_2SM_LOADES1J_vEEEENS_8epilogue10collective18CollectiveEpilogueINS1O_23Sm100TmaWarpSpecializedILi2ELi2ELi64ELb0ELb0EEEJNSB_IJSI_SI_SK_EEENSB_IJNSZ_ISI_SE_EENSZ_INSC_ILi64EEESE_EEEEESM_NSB_IJNSB_IJllllEEESE_S11_EEESM_S1Z_NS1O_6fusion15FusionCallbacksIS1S_NS20_17LinearCombinationISM_fSM_fLNS_15FloatRoundStyleE2EEES1T_S1X_JEEENSA_5SM1004TMEM4LOAD26SM100_TMEM_LOAD_32dp32b64xENSA_20SM90_TMA_LOAD_IM2COLENS1A_INS1B_ILi2ELi4ELi3EEES1E_NSZ_INSB_IJS1F_S1V_EEENSB_IJS1V_SE_EEEEEEENSA_39AutoVectorizingCopyWithAssumedAlignmentILi128EEENSA_21SM90_TMA_STORE_IM2COLES2F_S2H_S2H_EEEvvEEEEvNT_6ParamsE:
        .type           _ZN7cutlass13device_kernelINS_4conv6kernel13ConvUniversalINS1_16ConvProblemShapeILNS1_8OperatorE0ELi3EEENS1_10collective14CollectiveConvINS1_47MainloopSm100TmaUmmaWarpSpecializedImplicitGemmILS5_0ELi32ELi3ELi1ELi2EN4cute5tupleIJNSA_1CILi2EEENSC_ILi1EEESE_EEEEENSB_IJNSC_ILi256EEENSC_ILi128EEENSB_IJNSC_ILi32EEEEEEEEENS_12float_e4m3_tESM_NSA_8TiledMMAINSA_8MMA_AtomIJNSA_10MMA_TraitsINSA_25SM100_MMA_F8F6F4_2x1SM_SSEJSM_SM_fSH_SI_NSA_17integral_constantINSA_4UMMA5MajorELST_0EEESU_NSR_INSS_7ScaleInELSV_0EEESW_EEEEEENSA_6LayoutINSB_IJSE_SE_SE_EEENSB_IJNSC_ILi0EEES11_S11_EEEEENSB_IJNSA_10UnderscoreES14_S14_EEEEENS7_6detail27Sm100ImplicitGemmTileTraitsINSA_25SM100_TMA_2SM_LOAD_IM2COLENSA_14ComposedLayoutINSA_7SwizzleILi1ELi4ELi3EEENSA_18smem_ptr_flag_bitsILi8EEENSZ_INSB_IJNSC_ILi8EEESJ_EEENSB_IJSJ_SE_EEEEEEEvEENS18_INSA_18SM100_TMA_2SM_LOADES1J_vEEEENS_8epilogue10collective18CollectiveEpilogueINS1O_23Sm100TmaWarpSpecializedILi2ELi2ELi64ELb0ELb0EEEJNSB_IJSI_SI_SK_EEENSB_IJNSZ_ISI_SE_EENSZ_INSC_ILi64EEESE_EEEEESM_NSB_IJNSB_IJllllEEESE_S11_EEESM_S1Z_NS1O_6fusion15FusionCallbacksIS1S_NS20_17LinearCombinationISM_fSM_fLNS_15FloatRoundStyleE2EEES1T_S1X_JEEENSA_5SM1004TMEM4LOAD26SM100_TMEM_LOAD_32dp32b64xENSA_20SM90_TMA_LOAD_IM2COLENS1A_INS1B_ILi2ELi4ELi3EEES1E_NSZ_INSB_IJS1F_S1V_EEENSB_IJS1V_SE_EEEEEEENSA_39AutoVectorizingCopyWithAssumedAlignmentILi128EEENSA_21SM90_TMA_STORE_IM2COLES2F_S2H_S2H_EEEvvEEEEvNT_6ParamsE,@function
        .size           _ZN7cutlass13device_kernelINS_4conv6kernel13ConvUniversalINS1_16ConvProblemShapeILNS1_8OperatorE0ELi3EEENS1_10collective14CollectiveConvINS1_47MainloopSm100TmaUmmaWarpSpecializedImplicitGemmILS5_0ELi32ELi3ELi1ELi2EN4cute5tupleIJNSA_1CILi2EEENSC_ILi1EEESE_EEEEENSB_IJNSC_ILi256EEENSC_ILi128EEENSB_IJNSC_ILi32EEEEEEEEENS_12float_e4m3_tESM_NSA_8TiledMMAINSA_8MMA_AtomIJNSA_10MMA_TraitsINSA_25SM100_MMA_F8F6F4_2x1SM_SSEJSM_SM_fSH_SI_NSA_17integral_constantINSA_4UMMA5MajorELST_0EEESU_NSR_INSS_7ScaleInELSV_0EEESW_EEEEEENSA_6LayoutINSB_IJSE_SE_SE_EEENSB_IJNSC_ILi0EEES11_S11_EEEEENSB_IJNSA_10UnderscoreES14_S14_EEEEENS7_6detail27Sm100ImplicitGemmTileTraitsINSA_25SM100_TMA_2SM_LOAD_IM2COLENSA_14ComposedLayoutINSA_7SwizzleILi1ELi4ELi3EEENSA_18smem_ptr_flag_bitsILi8EEENSZ_INSB_IJNSC_ILi8EEESJ_EEENSB_IJSJ_SE_EEEEEEEvEENS18_INSA_18SM100_TMA_2SM_LOADES1J_vEEEENS_8epilogue10collective18CollectiveEpilogueINS1O_23Sm100TmaWarpSpecializedILi2ELi2ELi64ELb0ELb0EEEJNSB_IJSI_SI_SK_EEENSB_IJNSZ_ISI_SE_EENSZ_INSC_ILi64EEESE_EEEEESM_NSB_IJNSB_IJllllEEESE_S11_EEESM_S1Z_NS1O_6fusion15FusionCallbacksIS1S_NS20_17LinearCombinationISM_fSM_fLNS_15FloatRoundStyleE2EEES1T_S1X_JEEENSA_5SM1004TMEM4LOAD26SM100_TMEM_LOAD_32dp32b64xENSA_20SM90_TMA_LOAD_IM2COLENS1A_INS1B_ILi2ELi4ELi3EEES1E_NSZ_INSB_IJS1F_S1V_EEENSB_IJS1V_SE_EEEEEEENSA_39AutoVectorizingCopyWithAssumedAlignmentILi128EEENSA_21SM90_TMA_STORE_IM2COLES2F_S2H_S2H_EEEvvEEEEvNT_6ParamsE,(.L_x_239 - _ZN7cutlass13device_kernelINS_4conv6kernel13ConvUniversalINS1_16ConvProblemShapeILNS1_8OperatorE0ELi3EEENS1_10collective14CollectiveConvINS1_47MainloopSm100TmaUmmaWarpSpecializedImplicitGemmILS5_0ELi32ELi3ELi1ELi2EN4cute5tupleIJNSA_1CILi2EEENSC_ILi1EEESE_EEEEENSB_IJNSC_ILi256EEENSC_ILi128EEENSB_IJNSC_ILi32EEEEEEEEENS_12float_e4m3_tESM_NSA_8TiledMMAINSA_8MMA_AtomIJNSA_10MMA_TraitsINSA_25SM100_MMA_F8F6F4_2x1SM_SSEJSM_SM_fSH_SI_NSA_17integral_constantINSA_4UMMA5MajorELST_0EEESU_NSR_INSS_7ScaleInELSV_0EEESW_EEEEEENSA_6LayoutINSB_IJSE_SE_SE_EEENSB_IJNSC_ILi0EEES11_S11_EEEEENSB_IJNSA_10UnderscoreES14_S14_EEEEENS7_6detail27Sm100ImplicitGemmTileTraitsINSA_25SM100_TMA_2SM_LOAD_IM2COLENSA_14ComposedLayoutINSA_7SwizzleILi1ELi4ELi3EEENSA_18smem_ptr_flag_bitsILi8EEENSZ_INSB_IJNSC_ILi8EEESJ_EEENSB_IJSJ_SE_EEEEEEEvEENS18_INSA_18SM100_TMA_2SM_LOADES1J_vEEEENS_8epilogue10collective18CollectiveEpilogueINS1O_23Sm100TmaWarpSpecializedILi2ELi2ELi64ELb0ELb0EEEJNSB_IJSI_SI_SK_EEENSB_IJNSZ_ISI_SE_EENSZ_INSC_ILi64EEESE_EEEEESM_NSB_IJNSB_IJllllEEESE_S11_EEESM_S1Z_NS1O_6fusion15FusionCallbacksIS1S_NS20_17LinearCombinationISM_fSM_fLNS_15FloatRoundStyleE2EEES1T_S1X_JEEENSA_5SM1004TMEM4LOAD26SM100_TMEM_LOAD_32dp32b64xENSA_20SM90_TMA_LOAD_IM2COLENS1A_INS1B_ILi2ELi4ELi3EEES1E_NSZ_INSB_IJS1F_S1V_EEENSB_IJS1V_SE_EEEEEEENSA_39AutoVectorizingCopyWithAssumedAlignmentILi128EEENSA_21SM90_TMA_STORE_IM2COLES2F_S2H_S2H_EEEvvEEEEvNT_6ParamsE)
        .other          _ZN7cutlass13device_kernelINS_4conv6kernel13ConvUniversalINS1_16ConvProblemShapeILNS1_8OperatorE0ELi3EEENS1_10collective14CollectiveConvINS1_47MainloopSm100TmaUmmaWarpSpecializedImplicitGemmILS5_0ELi32ELi3ELi1ELi2EN4cute5tupleIJNSA_1CILi2EEENSC_ILi1EEESE_EEEEENSB_IJNSC_ILi256EEENSC_ILi128EEENSB_IJNSC_ILi32EEEEEEEEENS_12float_e4m3_tESM_NSA_8TiledMMAINSA_8MMA_AtomIJNSA_10MMA_TraitsINSA_25SM100_MMA_F8F6F4_2x1SM_SSEJSM_SM_fSH_SI_NSA_17integral_constantINSA_4UMMA5MajorELST_0EEESU_NSR_INSS_7ScaleInELSV_0EEESW_EEEEEENSA_6LayoutINSB_IJSE_SE_SE_EEENSB_IJNSC_ILi0EEES11_S11_EEEEENSB_IJNSA_10UnderscoreES14_S14_EEEEENS7_6detail27Sm100ImplicitGemmTileTraitsINSA_25SM100_TMA_2SM_LOAD_IM2COLENSA_14ComposedLayoutINSA_7SwizzleILi1ELi4ELi3EEENSA_18smem_ptr_flag_bitsILi8EEENSZ_INSB_IJNSC_ILi8EEESJ_EEENSB_IJSJ_SE_EEEEEEEvEENS18_INSA_18SM100_TMA_2SM_LOADES1J_vEEEENS_8epilogue10collective18CollectiveEpilogueINS1O_23Sm100TmaWarpSpecializedILi2ELi2ELi64ELb0ELb0EEEJNSB_IJSI_SI_SK_EEENSB_IJNSZ_ISI_SE_EENSZ_INSC_ILi64EEESE_EEEEESM_NSB_IJNSB_IJllllEEESE_S11_EEESM_S1Z_NS1O_6fusion15FusionCallbacksIS1S_NS20_17LinearCombinationISM_fSM_fLNS_15FloatRoundStyleE2EEES1T_S1X_JEEENSA_5SM1004TMEM4LOAD26SM100_TMEM_LOAD_32dp32b64xENSA_20SM90_TMA_LOAD_IM2COLENS1A_INS1B_ILi2ELi4ELi3EEES1E_NSZ_INSB_IJS1F_S1V_EEENSB_IJS1V_SE_EEEEEEENSA_39AutoVectorizingCopyWithAssumedAlignmentILi128EEENSA_21SM90_TMA_STORE_IM2COLES2F_S2H_S2H_EEEvvEEEEvNT_6ParamsE,@"STO_CUDA_ENTRY STV_DEFAULT"
_ZN7cutlass13device_kernelINS_4conv6kernel13ConvUniversalINS1_16ConvProblemShapeILNS1_8OperatorE0ELi3EEENS1_10collective14CollectiveConvINS1_47MainloopSm100TmaUmmaWarpSpecializedImplicitGemmILS5_0ELi32ELi3ELi1ELi2EN4cute5tupleIJNSA_1CILi2EEENSC_ILi1EEESE_EEEEENSB_IJNSC_ILi256EEENSC_ILi128EEENSB_IJNSC_ILi32EEEEEEEEENS_12float_e4m3_tESM_NSA_8TiledMMAINSA_8MMA_AtomIJNSA_10MMA_TraitsINSA_25SM100_MMA_F8F6F4_2x1SM_SSEJSM_SM_fSH_SI_NSA_17integral_constantINSA_4UMMA5MajorELST_0EEESU_NSR_INSS_7ScaleInELSV_0EEESW_EEEEEENSA_6LayoutINSB_IJSE_SE_SE_EEENSB_IJNSC_ILi0EEES11_S11_EEEEENSB_IJNSA_10UnderscoreES14_S14_EEEEENS7_6detail27Sm100ImplicitGemmTileTraitsINSA_25SM100_TMA_2SM_LOAD_IM2COLENSA_14ComposedLayoutINSA_7SwizzleILi1ELi4ELi3EEENSA_18smem_ptr_flag_bitsILi8EEENSZ_INSB_IJNSC_ILi8EEESJ_EEENSB_IJSJ_SE_EEEEEEEvEENS18_INSA_18SM100_TMA_2SM_LOADES1J_vEEEENS_8epilogue10collective18CollectiveEpilogueINS1O_23Sm100TmaWarpSpecializedILi2ELi2ELi64ELb0ELb0EEEJNSB_IJSI_SI_SK_EEENSB_IJNSZ_ISI_SE_EENSZ_INSC_ILi64EEESE_EEEEESM_NSB_IJNSB_IJllllEEESE_S11_EEESM_S1Z_NS1O_6fusion15FusionCallbacksIS1S_NS20_17LinearCombinationISM_fSM_fLNS_15FloatRoundStyleE2EEES1T_S1X_JEEENSA_5SM1004TMEM4LOAD26SM100_TMEM_LOAD_32dp32b64xENSA_20SM90_TMA_LOAD_IM2COLENS1A_INS1B_ILi2ELi4ELi3EEES1E_NSZ_INSB_IJS1F_S1V_EEENSB_IJS1V_SE_EEEEEEENSA_39AutoVectorizingCopyWithAssumedAlignmentILi128EEENSA_21SM90_TMA_STORE_IM2COLES2F_S2H_S2H_EEEvvEEEEvNT_6ParamsE:
[----:B------:R-:W1:Y:S01]  /*0000*/  LDC R1, c[0x0][0x37c] ;  /* 0x0000df00ff017b82 */ /* 0x000e620000000800 */
[----:B------:R-:W2:Y:S01]  /*0010*/  S2R R164, SR_TID.X ;  /* 0x0000000000a47919 */ /* 0x000ea20000002100 */
[----:B------:R-:W3:Y:S06]  /*0020*/  LDCU.64 UR8, c[0x0][0x990] ;  /* 0x00013200ff0877ac */ /* 0x000eec0008000a00 */
[----:B------:R-:W4:Y:S01]  /*0030*/  S2UR UR45, SR_CgaCtaId ;  /* 0x00000000002d79c3 */ /* 0x000f220000008800 */
[----:B-1----:R-:W-:Y:S01]  /*0040*/  VIADD R1, R1, 0xfffffff8 ;  /* 0xfffffff801017836 */ /* 0x002fe20000000000 */
[----:B------:R-:W-:-:S02]  /*0050*/  PRMT R167, RZ, 0x7610, R167 ;  /* 0x00007610ffa77816 */ /* 0x000fc400000000a7 */
[----:B------:R-:W-:Y:S02]  /*0060*/  ELECT P1, URZ, PT ;  /* 0x0000000000ff782f */ /* 0x000fe40003820000 */
[----:B------:R-:W-:Y:S01]  /*0070*/  R2UR UR49, R1 ;  /* 0x00000000013172ca */ /* 0x000fe200000e0000 */
[----:B---3--:R-:W-:-:S04]  /*0080*/  UISETP.NE.U32.AND UP0, UPT, UR8, URZ, UPT ;  /* 0x000000ff0800728c */ /* 0x008fc8000bf05070 */
[----:B------:R-:W-:Y:S02]  /*0090*/  UISETP.NE.AND.EX UP0, UPT, UR9, URZ, UPT, UP0 ;  /* 0x000000ff0900728c */ /* 0x000fe4000bf05300 */
[----:B----4-:R-:W-:Y:S02]  /*00a0*/  ULOP3.LUT UR26, UR45, 0x1, URZ, 0xc0, !UPT ;  /* 0x000000012d1a7892 */ /* 0x010fe4000f8ec0ff */
[----:B------:R-:W-:Y:S01]  /*00b0*/  ULOP3.LUT UR25, UR45, 0x1, URZ, 0x3c, !UPT ;  /* 0x000000012d197892 */ /* 0x000fe2000f8e3cff */
[----:B--2---:R-:W-:-:S05]  /*00c0*/  SHF.R.U32.HI R168, RZ, 0x5, R164 ;  /* 0x00000005ffa87819 */ /* 0x004fca00000116a4 */
[----:B------:R-:W1:Y:S02]  /*00d0*/  SHFL.IDX PT, R0, R168, RZ, 0x1f ;  /* 0x00001fffa8007589 */ /* 0x000e6400000e0000 */
[----:B-1----:R-:W-:Y:S01]  /*00e0*/  R2UR UR18, R0 ;  /* 0x00000000001272ca */ /* 0x002fe200000e0000 */
[----:B------:R-:W-:-:S14]  /*00f0*/  BRA.U UP0, `(.L_x_0) ;  /* 0x0000000100307547 */ /* 0x000fdc000b800000 */
[----:B------:R-:W1:Y:S02]  /*0100*/  LDCU.64 UR4, c[0x0][0x988] ;  /* 0x00013100ff0477ac */ /* 0x000e640008000a00 */
[----:B-1----:R-:W-:-:S04]  /*0110*/  UISETP.NE.U32.AND UP0, UPT, UR4, URZ, UPT ;  /* 0x000000ff0400728c */ /* 0x002fc8000bf05070 */
[----:B------:R-:W-:-:S09]  /*0120*/  UISETP.NE.AND.EX UP0, UPT, UR5, URZ, UPT, UP0 ;  /* 0x000000ff0500728c */ /* 0x000fd2000bf05300 */
[----:B------:R-:W-:Y:S05]  /*0130*/  BRA.U !UP0, `(.L_x_1) ;  /* 0x0000000108147547 */ /* 0x000fea000b800000 */
[----:B------:R-:W1:Y:S01]  /*0140*/  LDC.64 R2, c[0x0][0x988] ;  /* 0x00026200ff027b82 */ /* 0x000e620000000a00 */
[----:B------:R-:W1:Y:S02]  /*0150*/  LDCU.64 UR4, c[0x0][0x358] ;  /* 0x00006b00ff0477ac */ /* 0x000e640008000a00 */
[----:B-1----:R1:W5:Y:S01]  /*0160*/  LDG.E R73, desc[UR4][R2.64] ;  /* 0x0000000402497981 */ /* 0x002362000c1e1900 */
[----:B------:R-:W-:Y:S01]  /*0170*/  HFMA2 R167, -RZ, RZ, 0, 5.9604644775390625e-08 ;  /* 0x00000001ffa77431 */ /* 0x000fe200000001ff */
[----:B------:R-:W-:Y:S05]  /*0180*/  BRA `(.L_x_0) ;  /* 0x00000000000c7947 */ /* 0x000fea0003800000 */
.L_x_1:
[----:B------:R-:W1:Y:S01]  /*0190*/  LDCU UR4, c[0x0][0x980] ;  /* 0x00013000ff0477ac */ /* 0x000e620008000800 */
[----:B------:R-:W-:Y:S01]  /*01a0*/  HFMA2 R167, -RZ, RZ, 0, 5.9604644775390625e-08 ;  /* 0x00000001ffa77431 */ /* 0x000fe200000001ff */
[----:B-1----:R-:W-:-:S07]  /*01b0*/  MOV R73, UR4 ;  /* 0x0000000400497c02 */ /* 0x002fce0008000f00 */
.L_x_0:
[----:B------:R-:W2:Y:S02]  /*01c0*/  LDCU.64 UR4, c[0x0][0x9b0] ;  /* 0x00013600ff0477ac */ /* 0x000ea40008000a00 */
[----:B--2---:R-:W-:-:S04]  /*01d0*/  UISETP.NE.U32.AND UP0, UPT, UR4, URZ, UPT ;  /* 0x000000ff0400728c */ /* 0x004fc8000bf05070 */
[----:B------:R-:W-:-:S09]  /*01e0*/  UISETP.NE.AND.EX UP0, UPT, UR5, URZ, UPT, UP0 ;  /* 0x000000ff0500728c */ /* 0x000fd2000bf05300 */
[----:B------:R-:W-:Y:S05]  /*01f0*/  BRA.U UP0, `(.L_x_2) ;  /* 0x0000000100287547 */ /* 0x000fea000b800000 */
[----:B------:R-:W2:Y:S02]  /*0200*/  LDCU.64 UR4, c[0x0][0x9a8] ;  /* 0x00013500ff0477ac */ /* 0x000ea40008000a00 */
[----:B--2---:R-:W-:-:S04]  /*0210*/  UISETP.NE.U32.AND UP0, UPT, UR4, URZ, UPT ;  /* 0x000000ff0400728c */ /* 0x004fc8000bf05070 */
[----:B------:R-:W-:-:S09]  /*0220*/  UISETP.NE.AND.EX UP0, UPT, UR5, URZ, UPT, UP0 ;  /* 0x000000ff0500728c */ /* 0x000fd2000bf05300 */
[----:B------:R-:W-:Y:S05]  /*0230*/  BRA.U !UP0, `(.L_x_3) ;  /* 0x0000000108107547 */ /* 0x000fea000b800000 */
[----:B------:R-:W2:Y:S01]  /*0240*/  LDC.64 R70, c[0x0][0x9a8] ;  /* 0x00026a00ff467b82 */ /* 0x000ea20000000a00 */
[----:B------:R-:W2:Y:S02]  /*0250*/  LDCU.64 UR4, c[0x0][0x358] ;  /* 0x00006b00ff0477ac */ /* 0x000ea40008000a00 */
[----:B--2---:R2:W5:Y:S01]  /*0260*/  LDG.E R70, desc[UR4][R70.64] ;  /* 0x0000000446467981 */ /* 0x004562000c1e1900 */
[----:B------:R-:W-:Y:S05]  /*0270*/  BRA `(.L_x_2) ;  /* 0x0000000000087947 */ /* 0x000fea0003800000 */
.L_x_3:
[----:B------:R-:W2:Y:S02]  /*0280*/  LDCU UR4, c[0x0][0x9a0] ;  /* 0x00013400ff0477ac */ /* 0x000ea40008000800 */
[----:B--2---:R-:W-:Y:S02]  /*0290*/  MOV R70, UR4 ;  /* 0x0000000400467c02 */ /* 0x004fe40008000f00 */
.L_x_2:
[----:B------:R-:W-:Y:S01]  /*02a0*/  IMAD.U32 R0, RZ, RZ, UR18 ;  /* 0x00000012ff007e24 */ /* 0x000fe2000f8e00ff */
[----:B------:R-:W-:Y:S04]  /*02b0*/  BSSY.RECONVERGENT B0, `(.L_x_4) ;  /* 0x000000c000007945 */ /* 0x000fe80003800200 */
[C---:B------:R-:W-:Y:S02]  /*02c0*/  ISETP.NE.OR P2, PT, R0.reuse, 0x1, !P1 ;  /* 0x000000010000780c */ /* 0x040fe40004f45670 */
[----:B------:R-:W-:-:S11]  /*02d0*/  ISETP.NE.OR P0, PT, R0, 0x3, !P1 ;  /* 0x000000030000780c */ /* 0x000fd60004f05670 */
[----:B------:R-:W-:Y:S05]  /*02e0*/  @P2 BRA `(.L_x_5) ;  /* 0x0000000000202947 */ /* 0x000fea0003800000 */
[----:B------:R-:W3:Y:S02]  /*02f0*/  LDCU.64 UR4, c[0x0][0x348] ;  /* 0x00006900ff0477ac */ /* 0x000ee40008000a00 */
[----:B---3--:R-:W-:Y:S02]  /*0300*/  UIADD3 UR6, UP1, UPT, UR4, 0x80, URZ ;  /* 0x0000008004067890 */ /* 0x008fe4000ff3e0ff */
[----:B------:R-:W-:Y:S02]  /*0310*/  UIADD3 UR4, UP0, UPT, UR4, 0x200, URZ ;  /* 0x0000020004047890 */ /* 0x000fe4000ff1e0ff */
[----:B------:R-:W-:Y:S02]  /*0320*/  UIADD3.X UR7, UPT, UPT, URZ, UR5, URZ, UP1, !UPT ;  /* 0x00000005ff077290 */ /* 0x000fe40008ffe4ff */
[----:B------:R-:W-:-:S07]  /*0330*/  UIADD3.X UR5, UPT, UPT, URZ, UR5, URZ, UP0, !UPT ;  /* 0x00000005ff057290 */ /* 0x000fce00087fe4ff */
[----:B------:R3:W-:Y:S02]  /*0340*/  UTMACCTL.PF [UR6] ;  /* 0x00000000060079b9 */ /* 0x0007e40008040000 */
[----:B------:R3:W-:Y:S02]  /*0350*/  UTMACCTL.PF [UR4] ;  /* 0x00000000040079b9 */ /* 0x0007e40008040000 */
[----:B---3--:R-:W-:Y:S01]  /*0360*/  NOP ;  /* 0x0000000000007918 */ /* 0x008fe20000000000 */
.L_x_5:
[----:B------:R-:W-:Y:S05]  /*0370*/  BSYNC.RECONVERGENT B0 ;  /* 0x0000000000007941 */ /* 0x000fea0003800200 */
.L_x_4:
[----:B------:R-:W-:Y:S04]  /*0380*/  BSSY.RECONVERGENT B0, `(.L_x_6) ;  /* 0x000000a000007945 */ /* 0x000fe80003800200 */
        /* <DEDUP_REMOVED lines=9> */
.L_x_7:
[----:B------:R-:W-:Y:S05]  /*0420*/  BSYNC.RECONVERGENT B0 ;  /* 0x0000000000007941 */ /* 0x000fea0003800200 */
.L_x_6:
[----:B------:R-:W3:Y:S01]  /*0430*/  LDCU.64 UR4, c[0x0][0x988] ;  /* 0x00013100ff0477ac */ /* 0x000ee20008000a00 */
[----:B------:R-:W-:Y:S02]  /*0440*/  UISETP.EQ.U32.AND UP2, UPT, UR8, URZ, UPT ;  /* 0x000000ff0800728c */ /* 0x000fe4000bf42070 */
[----:B------:R-:W-:Y:S02]  /*0450*/  UPLOP3.LUT UP3, UPT, UPT, UPT, UPT, 0x80, 0x8 ;  /* 0x000000000008789c */ /* 0x000fe40003f6f070 */
[----:B---3--:R-:W-:-:S04]  /*0460*/  UISETP.NE.U32.AND UP0, UPT, UR4, URZ, UPT ;  /* 0x000000ff0400728c */ /* 0x008fc8000bf05070 */
[----:B------:R-:W-:-:S04]  /*0470*/  UISETP.NE.AND.EX UP1, UPT, UR5, URZ, UPT, UP0 ;  /* 0x000000ff0500728c */ /* 0x000fc8000bf25300 */
[----:B------:R-:W-:-:S04]  /*0480*/  UISETP.EQ.OR.EX UP4, UPT, UR9, URZ, !UP1, UP2 ;  /* 0x000000ff0900728c */ /* 0x000fc8000cf82720 */
[----:B------:R-:W-:-:S06]  /*0490*/  UP2UR UR4, UPR, URZ, 0x10 ;  /* 0x00000010ff047883 */ /* 0x000fcc0008000000 */
[----:B------:R-:W-:Y:S01]  /*04a0*/  MOV R177, UR4 ;  /* 0x0000000400b17c02 */ /* 0x000fe20008000f00 */
[----:B------:R-:W-:Y:S06]  /*04b0*/  BRA.U !UP4, `(.L_x_8) ;  /* 0x000000010c207547 */ /* 0x000fec000b800000 */
[----:B------:R-:W-:Y:S01]  /*04c0*/  UISETP.NE.U32.AND UP2, UPT, UR8, URZ, UPT ;  /* 0x000000ff0800728c */ /* 0x000fe2000bf45070 */
[----:B-----5:R-:W-:Y:S01]  /*04d0*/  FSETP.NEU.AND P0, PT, R73, RZ, PT ;  /* 0x000000ff4900720b */ /* 0x020fe20003f0d000 */
[----:B------:R-:W-:Y:S02]  /*04e0*/  USEL UR4, URZ, 0xffffffff, UP1 ;  /* 0xffffffffff047887 */ /* 0x000fe40008800000 */
[----:B------:R-:W-:-:S10]  /*04f0*/  UISETP.NE.AND.EX UP2, UPT, UR9, URZ, UPT, UP2 ;  /* 0x000000ff0900728c */ /* 0x000fd4000bf45320 */
[----:B------:R-:W-:Y:S01]  /*0500*/  VOTEU.ANY UP0, P0 ;  /* 0x0000000000ff7886 */ /* 0x000fe20000000100 */
[----:B------:R-:W-:-:S04]  /*0510*/  @!UP2 USEL UR4, URZ, 0xffffffff, UP0 ;  /* 0xffffffffff04a887 */ /* 0x000fc80008000000 */
[----:B------:R-:W-:-:S04]  /*0520*/  ULOP3.LUT UR4, UR4, 0x1, URZ, 0xc0, !UPT ;  /* 0x0000000104047892 */ /* 0x000fc8000f8ec0ff */
[----:B------:R-:W-:-:S11]  /*0530*/  UISETP.NE.U32.AND UP3, UPT, UR4, 0x1, UPT ;  /* 0x000000010400788c */ /* 0x000fd6000bf65070 */
.L_x_8:
[----:B------:R-:W3:Y:S01]  /*0540*/  SHFL.IDX PT, R0, R168, RZ, 0x1f ;  /* 0x00001fffa8007589 */ /* 0x000ee200000e0000 */
[----:B------:R-:W-:Y:S02]  /*0550*/  UISETP.NE.AND UP5, UPT, UR18, 0x2, UPT ;  /* 0x000000021200788c */ /* 0x000fe4000bfa5270 */
[----:B------:R-:W-:Y:S02]  /*0560*/  UISETP.NE.AND UP0, UPT, UR18, 0x2, UPT ;  /* 0x000000021200788c */ /* 0x000fe4000bf05270 */
[----:B------:R-:W-:Y:S02]  /*0570*/  UISETP.NE.OR UP2, UPT, UR26, URZ, UP5 ;  /* 0x000000ff1a00728c */ /* 0x000fe4000af45670 */
[----:B------:R-:W-:-:S04]  /*0580*/  USEL UR48, URZ, 0x1, UP0 ;  /* 0x00000001ff307887 */ /* 0x000fc80008000000 */
[----:B------:R-:W-:Y:S02]  /*0590*/  PLOP3.LUT P3, PT, P1, PT, UP2, 0xae, 0xea ;  /* 0x0000000000ea781c */ /* 0x000fe40000f6f52e */
[----:B---3--:R-:W-:-:S13]  /*05a0*/  ISETP.NE.AND P0, PT, R0, RZ, PT ;  /* 0x000000ff0000720c */ /* 0x008fda0003f05270 */
[----:B------:R-:W-:Y:S05]  /*05b0*/  @P0 BRA `(.L_x_9) ;  /* 0x0000000400300947 */ /* 0x000fea0003800000 */
[----:B------:R-:W-:Y:S01]  /*05c0*/  ELECT P0, URZ, PT ;  /* 0x0000000000ff782f */ /* 0x000fe20003800000 */
[----:B------:R-:W-:-:S12]  /*05d0*/  BSSY.RECONVERGENT B0, `(.L_x_9) ;  /* 0x000004a000007945 */ /* 0x000fd80003800200 */
[----:B------:R-:W-:Y:S05]  /*05e0*/  @!P0 BRA `(.L_x_10) ;  /* 0x0000000400208947 */ /* 0x000fea0003800000 */
[----:B------:R-:W-:Y:S01]  /*05f0*/  UMOV UR4, 0x400 ;  /* 0x0000040000047882 */ /* 0x000fe20000000000 */
[----:B------:R-:W-:Y:S01]  /*0600*/  UMOV UR6, 0x1 ;  /* 0x0000000100067882 */ /* 0x000fe20000000000 */
[----:B------:R-:W-:Y:S02]  /*0610*/  ULEA UR4, UR45, UR4, 0x18 ;  /* 0x000000042d047291 */ /* 0x000fe4000f8ec0ff */
[----:B------:R-:W-:-:S04]  /*0620*/  UIADD3 UR6, UPT, UPT, -UR6, 0x100000, URZ ;  /* 0x0010000006067890 */ /* 0x000fc8000fffe1ff */
[----:B------:R-:W-:Y:S02]  /*0630*/  USHF.L.U32 UR7, UR6, 0xb, URZ ;  /* 0x0000000b06077899 */ /* 0x000fe400080006ff */
[----:B------:R-:W-:Y:S01]  /*0640*/  USHF.L.U32 UR6, UR6, 0x1, URZ ;  /* 0x0000000106067899 */ /* 0x000fe200080006ff */
[----:B------:R-:W3:Y:S11]  /*0650*/  FENCE.VIEW.ASYNC.S ;  /* 0x00000000000073c6 */ /* 0x000ef60000000000 */
[----:B---3--:R3:W4:Y:S01]  /*0660*/  SYNCS.EXCH.64 URZ, [UR4], UR6 ;  /* 0x0000000604ff75b2 */ /* 0x0087220008000100 */
[----:B------:R3:W1:Y:S01]  /*0670*/  SYNCS.EXCH.64 URZ, [UR4+0x100], UR6 ;  /* 0x0001000604ff75b2 */ /* 0x0006620008000100 */
        /* <DEDUP_REMOVED lines=61> */
[----:B------:R3:W1:Y:S02]  /*0a50*/  SYNCS.EXCH.64 URZ, [UR4+0x1f8], UR6 ;  /* 0x0001f80604ff75b2 */ /* 0x0006640008000100 */
[----:B---34-:R-:W-:Y:S01]  /*0a60*/  NOP ;  /* 0x0000000000007918 */ /* 0x018fe20000000000 */
.L_x_10:
[----:B------:R-:W-:Y:S05]  /*0a70*/  BSYNC.RECONVERGENT B0 ;  /* 0x0000000000007941 */ /* 0x000fea0003800200 */
.L_x_9:
[----:B------:R-:W3:Y:S01]  /*0a80*/  SHFL.IDX PT, R0, R168, RZ, 0x1f ;  /* 0x00001fffa8007589 */ /* 0x000ee200000e0000 */
[----:B------:R-:W-:Y:S01]  /*0a90*/  NOP ;  /* 0x0000000000007918 */ /* 0x000fe20000000000 */
[----:B---3--:R-:W-:-:S13]  /*0aa0*/  ISETP.NE.AND P0, PT, R0, 0x1, PT ;  /* 0x000000010000780c */ /* 0x008fda0003f05270 */
[----:B------:R-:W-:Y:S05]  /*0ab0*/  @P0 BRA `(.L_x_11) ;  /* 0x0000000000440947 */ /* 0x000fea0003800000 */
[----:B------:R-:W-:Y:S01]  /*0ac0*/  UMOV UR4, 0x400 ;  /* 0x0000040000047882 */ /* 0x000fe20000000000 */
[----:B------:R-:W-:Y:S01]  /*0ad0*/  UMOV UR8, 0x20 ;  /* 0x0000002000087882 */ /* 0x000fe20000000000 */
[----:B------:R-:W-:Y:S01]  /*0ae0*/  UMOV UR6, 0x80 ;  /* 0x0000008000067882 */ /* 0x000fe20000000000 */
[----:B------:R-:W-:Y:S02]  /*0af0*/  ULEA UR4, UR45, UR4, 0x18 ;  /* 0x000000042d047291 */ /* 0x000fe4000f8ec0ff */
[----:B------:R-:W-:-:S04]  /*0b00*/  UIADD3 UR8, UPT, UPT, -UR8, 0x100000, URZ ;  /* 0x0010000008087890 */ /* 0x000fc8000fffe1ff */
[----:B------:R-:W-:Y:S02]  /*0b10*/  USHF.L.U32 UR9, UR8, 0xb, URZ ;  /* 0x0000000b08097899 */ /* 0x000fe400080006ff */
[----:B------:R-:W-:Y:S02]  /*0b20*/  USHF.L.U32 UR8, UR8, 0x1, URZ ;  /* 0x0000000108087899 */ /* 0x000fe400080006ff */
[----:B------:R-:W-:-:S04]  /*0b30*/  UIADD3 UR6, UPT, UPT, -UR6, 0x100000, URZ ;  /* 0x0010000006067890 */ /* 0x000fc8000fffe1ff */
[----:B------:R-:W-:Y:S02]  /*0b40*/  USHF.L.U32 UR7, UR6, 0xb, URZ ;  /* 0x0000000b06077899 */ /* 0x000fe400080006ff */
[----:B------:R-:W-:Y:S01]  /*0b50*/  USHF.L.U32 UR6, UR6, 0x1, URZ ;  /* 0x0000000106067899 */ /* 0x000fe200080006ff */
[----:B------:R-:W-:Y:S01]  /*0b60*/  ELECT P0, URZ, PT ;  /* 0x0000000000ff782f */ /* 0x000fe20003800000 */
[----:B------:R-:W3:Y:S02]  /*0b70*/  FENCE.VIEW.ASYNC.S ;  /* 0x00000000000073c6 */ /* 0x000ee40000000000 */
[----:B---3--:R3:W4:Y:S08]  /*0b80*/  SYNCS.EXCH.64 URZ, [UR4+0x200], UR8 ;  /* 0x0002000804ff75b2 */ /* 0x0087300008000100 */
[----:B------:R3:W1:Y:S01]  /*0b90*/  SYNCS.EXCH.64 URZ, [UR4+0x210], UR6 ;  /* 0x0002100604ff75b2 */ /* 0x0006620008000100 */
[----:B------:R3:W1:Y:S01]  /*0ba0*/  SYNCS.EXCH.64 URZ, [UR4+0x208], UR8 ;  /* 0x0002080804ff75b2 */ /* 0x0006620008000100 */
[----:B------:R3:W1:Y:S01]  /*0bb0*/  SYNCS.EXCH.64 URZ, [UR4+0x218], UR6 ;  /* 0x0002180604ff75b2 */ /* 0x0006620008000100 */
[----:B------:R-:W-:Y:S01]  /*0bc0*/  NOP ;  /* 0x0000000000007918 */ /* 0x000fe20000000000 */
.L_x_11:
[----:B------:R-:W2:Y:S01]  /*0bd0*/  SHFL.IDX PT, R0, R168, RZ, 0x1f ;  /* 0x00001fffa8007589 */ /* 0x000ea200000e0000 */
[----:B------:R-:W-:Y:S01]  /*0be0*/  NOP ;  /* 0x0000000000007918 */ /* 0x000fe20000000000 */
[----:B--2---:R-:W-:-:S13]  /*0bf0*/  ISETP.NE.AND P0, PT, R0, 0x3, PT ;  /* 0x000000030000780c */ /* 0x004fda0003f05270 */
[----:B------:R-:W-:Y:S05]  /*0c00*/  @P0 BRA `(.L_x_12) ;  /* 0x00000000002c0947 */ /* 0x000fea0003800000 */
[----:B---3--:R-:W-:Y:S01]  /*0c10*/  UMOV UR4, 0x400 ;  /* 0x0000040000047882 */ /* 0x008fe20000000000 */
[----:B------:R-:W-:Y:S01]  /*0c20*/  UMOV UR6, 0x20 ;  /* 0x0000002000067882 */ /* 0x000fe20000000000 */
[----:B------:R-:W-:Y:S02]  /*0c30*/  ULEA UR4, UR45, UR4, 0x18 ;  /* 0x000000042d047291 */ /* 0x000fe4000f8ec0ff */
[----:B------:R-:W-:-:S04]  /*0c40*/  UIADD3 UR6, UPT, UPT, -UR6, 0x100000, URZ ;  /* 0x0010000006067890 */ /* 0x000fc8000fffe1ff */
[----:B------:R-:W-:Y:S02]  /*0c50*/  USHF.L.U32 UR7, UR6, 0xb, URZ ;  /* 0x0000000b06077899 */ /* 0x000fe400080006ff */
[----:B------:R-:W-:Y:S01]  /*0c60*/  USHF.L.U32 UR6, UR6, 0x1, URZ ;  /* 0x0000000106067899 */ /* 0x000fe200080006ff */
[----:B------:R-:W-:Y:S01]  /*0c70*/  ELECT P0, URZ, PT ;  /* 0x0000000000ff782f */ /* 0x000fe20003800000 */
[----:B------:R-:W2:Y:S10]  /*0c80*/  FENCE.VIEW.ASYNC.S ;  /* 0x00000000000073c6 */ /* 0x000eb40000000000 */
[----:B--2---:R2:W3:Y:S01]  /*0c90*/  SYNCS.EXCH.64 URZ, [UR4+0x220], UR6 ;  /* 0x0002200604ff75b2 */ /* 0x0044e20008000100 */
[----:B------:R2:W1:Y:S01]  /*0ca0*/  SYNCS.EXCH.64 URZ, [UR4+0x228], UR6 ;  /* 0x0002280604ff75b2 */ /* 0x0004620008000100 */
[----:B------:R-:W-:Y:S01]  /*0cb0*/  NOP ;  /* 0x0000000000007918 */ /* 0x000fe20000000000 */
.L_x_12:
[----:B------:R-:W4:Y:S01]  /*0cc0*/  SHFL.IDX PT, R0, R168, RZ, 0x1f ;  /* 0x00001fffa8007589 */ /* 0x000f2200000e0000 */
[----:B------:R-:W-:Y:S01]  /*0cd0*/  NOP ;  /* 0x0000000000007918 */ /* 0x000fe20000000000 */
[----:B----4-:R-:W-:-:S13]  /*0ce0*/  ISETP.NE.AND P0, PT, R0, 0x4, PT ;  /* 0x000000040000780c */ /* 0x010fda0003f05270 */
[----:B------:R-:W-:Y:S05]  /*0cf0*/  @P0 BRA `(.L_x_13) ;  /* 0x0000000000400947 */ /* 0x000fea0003800000 */
[----:B--23--:R-:W-:Y:S01]  /*0d00*/  UMOV UR4, 0x1e0 ;  /* 0x000001e000047882 */ /* 0x00cfe20000000000 */
[----:B------:R-:W-:Y:S01]  /*0d10*/  UMOV UR6, 0x400 ;  /* 0x0000040000067882 */ /* 0x000fe20000000000 */
[----:B------:R-:W-:Y:S01]  /*0d20*/  USEL UR4, UR4, 0x1a0, UP3 ;  /* 0x000001a004047887 */ /* 0x000fe20009800000 */
        /* <DEDUP_REMOVED lines=9> */
[----:B------:R-:W2:Y:S02]  /*0dc0*/  FENCE.VIEW.ASYNC.S ;  /* 0x00000000000073c6 */ /* 0x000ea40000000000 */
[----:B--2---:R4:W2:Y:S08]  /*0dd0*/  SYNCS.EXCH.64 URZ, [UR6+0x230], UR8 ;  /* 0x0002300806ff75b2 */ /* 0x0048b00008000100 */
[----:B------:R4:W3:Y:S02]  /*0de0*/  SYNCS.EXCH.64 URZ, [UR6+0x238], UR4 ;  /* 0x0002380406ff75b2 */ /* 0x0008e40008000100 */
[----:B----4-:R-:W-:Y:S01]  /*0df0*/  NOP ;  /* 0x0000000000007918 */ /* 0x010fe20000000000 */
.L_x_13:
[----:B------:R-:W4:Y:S01]  /*0e00*/  SHFL.IDX PT, R0, R168, RZ, 0x1f ;  /* 0x00001fffa8007589 */ /* 0x000f2200000e0000 */
[----:B------:R-:W-:Y:S01]  /*0e10*/  ISETP.NE.OR P1, PT, RZ, UR18, !P1 ;  /* 0x00000012ff007c0c */ /* 0x000fe2000cf25670 */
[----:B------:R-:W-:Y:S01]  /*0e20*/  NOP ;  /* 0x0000000000007918 */ /* 0x000fe20000000000 */
[----:B----4-:R-:W-:-:S13]  /*0e30*/  ISETP.NE.AND P0, PT, R0, 0x5, PT ;  /* 0x000000050000780c */ /* 0x010fda0003f05270 */
[----:B------:R-:W-:Y:S05]  /*0e40*/  @P0 BRA `(.L_x_14) ;  /* 0x0000000000440947 */ /* 0x000fea0003800000 */
[----:B--23--:R-:W-:Y:S01]  /*0e50*/  UMOV UR4, 0x400 ;  /* 0x0000040000047882 */ /* 0x00cfe20000000000 */
        /* <DEDUP_REMOVED lines=12> */
[----:B------:R4:W3:Y:S01]  /*0f20*/  SYNCS.EXCH.64 URZ, [UR4+0x250], UR8 ;  /* 0x0002500804ff75b2 */ /* 0x0008e20008000100 */
[----:B------:R4:W1:Y:S01]  /*0f30*/  SYNCS.EXCH.64 URZ, [UR4+0x248], UR6 ;  /* 0x0002480604ff75b2 */ /* 0x0008620008000100 */
[----:B------:R4:W1:Y:S02]  /*0f40*/  SYNCS.EXCH.64 URZ, [UR4+0x258], UR8 ;  /* 0x0002580804ff75b2 */ /* 0x0008640008000100 */
[----:B----4-:R-:W-:Y:S01]  /*0f50*/  NOP ;  /* 0x0000000000007918 */ /* 0x010fe20000000000 */
.L_x_14:
[----:B------:R-:W-:Y:S01]  /*0f60*/  VOTEU.ALL UP0, P1 ;  /* 0x0000000000ff7886 */ /* 0x000fe20000800000 */
[----:B--23--:R-:W-:Y:S01]  /*0f70*/  UMOV UR4, 0x20 ;  /* 0x0000002000047882 */ /* 0x00cfe20000000000 */
[----:B------:R-:W2:Y:S01]  /*0f80*/  LDCU UR7, c[0x0][0x36c] ;  /* 0x00006d80ff0777ac */ /* 0x000ea20008000800 */
[----:B------:R-:W-:Y:S01]  /*0f90*/  NOP ;  /* 0x0000000000007918 */ /* 0x000fe20000000000 */
[----:B-1----:R-:W-:Y:S01]  /*0fa0*/  LOP3.LUT R3, R164, 0x1f, RZ, 0xc0, !PT ;  /* 0x0000001fa4037812 */ /* 0x002fe200078ec0ff */
[----:B------:R-:W-:Y:S01]  /*0fb0*/  @!UP0 UMOV UR6, 0x400 ;  /* 0x0000040000068882 */ /* 0x000fe20000000000 */
[----:B------:R-:W-:-:S04]  /*0fc0*/  @!UP0 UIADD3 UR4, UPT, UPT, -UR4, 0x100000, URZ ;  /* 0x0010000004048890 */ /* 0x000fc8000fffe1ff */
[----:B------:R-:W-:Y:S02]  /*0fd0*/  @!UP0 USHF.L.U32 UR5, UR4, 0xb, URZ ;  /* 0x0000000b04058899 */ /* 0x000fe400080006ff */
[----:B------:R-:W-:Y:S02]  /*0fe0*/  @!UP0 USHF.L.U32 UR4, UR4, 0x1, URZ ;  /* 0x0000000104048899 */ /* 0x000fe400080006ff */
[----:B------:R-:W-:Y:S01]  /*0ff0*/  @!UP0 ULEA UR6, UR45, UR6, 0x18 ;  /* 0x000000062d068291 */ /* 0x000fe2000f8ec0ff */
[----:B------:R-:W-:Y:S01]  /*1000*/  VOTEU.ALL UP0, P1 ;  /* 0x0000000000ff7886 */ /* 0x000fe20000800000 */
[----:B------:R-:W-:Y:S02]  /*1010*/  UISETP.NE.AND UP4, UPT, UR18, URZ, UPT ;  /* 0x000000ff1200728c */ /* 0x000fe4000bf85270 */
[----:B--2---:R-:W-:Y:S01]  /*1020*/  UISETP.EQ.U32.AND UP6, UPT, UR7, 0x1, UPT ;  /* 0x000000010700788c */ /* 0x004fe2000bfc2070 */
[----:B------:R-:W1:Y:S07]  /*1030*/  FENCE.VIEW.ASYNC.S ;  /* 0x00000000000073c6 */ /* 0x000e6e0000000000 */
[----:B-1----:R1:W2:Y:S01]  /*1040*/  @!UP0 SYNCS.EXCH.64 URZ, [UR6+0x260], UR4 ;  /* 0x0002600406ff85b2 */ /* 0x0022a20008000100 */
[----:B------:R-:W-:Y:S05]  /*1050*/  BRA.U !UP6, `(.L_x_15) ;  /* 0x000000010e087547 */ /* 0x000fea000b800000 */
[----:B--2---:R-:W-:Y:S01]  /*1060*/  UCGABAR_ARV ;  /* 0x00000000000079c7 */ /* 0x004fe20008000000 */
[----:B------:R-:W-:Y:S05]  /*1070*/  BRA `(.L_x_16) ;  /* 0x0000000000047947 */ /* 0x000fea0003800000 */
.L_x_15:
[----:B--2---:R-:W-:Y:S01]  /*1080*/  NOP ;  /* 0x0000000000007918 */ /* 0x004fe20000000000 */
.L_x_16:
[----:B------:R-:W2:Y:S01]  /*1090*/  S2UR UR20, SR_CTAID.X ;  /* 0x00000000001479c3 */ /* 0x000ea20000002500 */
[----:B------:R-:W-:-:S05]  /*10a0*/  CS2R.32 R176, SR_CgaSize ;  /* 0x0000000000b07805 */ /* 0x000fca0000008a00 */
[----:B------:R-:W-:-:S05]  /*10b0*/  IMAD R176, R176, -0xa0, RZ ;  /* 0xffffff60b0b07824 */ /* 0x000fca00078e02ff */
[----:B-1----:R-:W-:-:S14]  /*10c0*/  R2UR UR5, R176 ;  /* 0x00000000b00572ca */ /* 0x002fdc00000e0000 */
[----:B------:R-:W1:Y:S01]  /*10d0*/  LDCU UR5, c[0x0][UR5+0x2b0] ;  /* 0x00005600050577ac */ /* 0x000e620008000800 */
[----:B------:R-:W-:-:S05]  /*10e0*/  CS2R.32 R176, SR_CgaSize ;  /* 0x0000000000b07805 */ /* 0x000fca0000008a00 */
[----:B------:R-:W-:-:S05]  /*10f0*/  IMAD R176, R176, -0xa0, RZ ;  /* 0xffffff60b0b07824 */ /* 0x000fca00078e02ff */
[----:B------:R-:W-:-:S14]  /*1100*/  R2UR UR4, R176 ;  /* 0x00000000b00472ca */ /* 0x000fdc00000e0000 */
[----:B------:R-:W3:Y:S01]  /*1110*/  LDCU UR4, c[0x0][UR4+0x2b4] ;  /* 0x00005680040477ac */ /* 0x000ee20008000800 */
[----:B------:R-:W4:Y:S01]  /*1120*/  S2UR UR24, SR_CTAID.Y ;  /* 0x00000000001879c3 */ /* 0x000f220000002600 */
[----:B------:R-:W-:-:S05]  /*1130*/  CS2R.32 R176, SR_CgaSize ;  /* 0x0000000000b07805 */ /* 0x000fca0000008a00 */
[----:B------:R-:W-:-:S05]  /*1140*/  IMAD R176, R176, -0xa0, RZ ;  /* 0xffffff60b0b07824 */ /* 0x000fca00078e02ff */
[----:B------:R-:W-:-:S14]  /*1150*/  R2UR UR7, R176 ;  /* 0x00000000b00772ca */ /* 0x000fdc00000e0000 */
[----:B------:R-:W3:Y:S01]  /*1160*/  LDCU UR7, c[0x0][UR7+0x2a0] ;  /* 0x00005400070777ac */ /* 0x000ee20008000800 */
[----:B------:R-:W-:-:S05]  /*1170*/  CS2R.32 R176, SR_CgaSize ;  /* 0x0000000000b07805 */ /* 0x000fca0000008a00 */
[----:B------:R-:W-:-:S05]  /*1180*/  IMAD R176, R176, -0xa0, RZ ;  /* 0xffffff60b0b07824 */ /* 0x000fca00078e02ff */
[----:B------:R-:W-:-:S14]  /*1190*/  R2UR UR8, R176 ;  /* 0x00000000b00872ca */ /* 0x000fdc00000e0000 */
[----:B------:R-:W3:Y:S01]  /*11a0*/  LDCU UR8, c[0x0][UR8+0x2a4] ;  /* 0x00005480080877ac */ /* 0x000ee20008000800 */
[----:B------:R-:W3:Y:S01]  /*11b0*/  LDCU UR19, c[0x0][0xc24] ;  /* 0x00018480ff1377ac */ /* 0x000ee20008000800 */
[----:B------:R-:W3:Y:S01]  /*11c0*/  LDCU UR39, c[0x0][0xc24] ;  /* 0x00018480ff2777ac */ /* 0x000ee20008000800 */
[----:B--2---:R-:W-:Y:S01]  /*11d0*/  I2FP.F32.U32 R2, UR20 ;  /* 0x0000001400027c45 */ /* 0x004fe20008201000 */
[----:B------:R-:W2:Y:S04]  /*11e0*/  LDCU UR23, c[0x0][0xc30] ;  /* 0x00018600ff1777ac */ /* 0x000ea80008000800 */
[----:B-1----:R-:W-:Y:S01]  /*11f0*/  FMUL R2, R2, UR5 ;  /* 0x0000000502027c20 */ /* 0x002fe20008400000 */
[----:B----4-:R-:W-:-:S05]  /*1200*/  I2FP.F32.U32 R0, UR24 ;  /* 0x0000001800007c45 */ /* 0x010fca0008201000 */
[----:B------:R-:W1:Y:S01]  /*1210*/  F2I.U32.TRUNC.NTZ R2, R2 ;  /* 0x0000000200027305 */ /* 0x000e62000020f000 */
[----:B---3--:R-:W-:-:S07]  /*1220*/  FMUL R0, R0, UR4 ;  /* 0x0000000400007c20 */ /* 0x008fce0008400000 */
[----:B------:R-:W3:Y:S01]  /*1230*/  F2I.U32.TRUNC.NTZ R0, R0 ;  /* 0x0000000000007305 */ /* 0x000ee2000020f000 */
[----:B-1----:R-:W-:Y:S02]  /*1240*/  R2UR UR4, R2 ;  /* 0x00000000020472ca */ /* 0x002fe400000e0000 */
[----:B------:R-:W-:Y:S02]  /*1250*/  PRMT R2, RZ, 0x7610, R2 ;  /* 0x00007610ff027816 */ /* 0x000fe40000000002 */
[----:B---3--:R-:W-:Y:S02]  /*1260*/  R2UR UR6, R0 ;  /* 0x00000000000672ca */ /* 0x008fe400000e0000 */
[----:B------:R-:W-:-:S07]  /*1270*/  PRMT R0, RZ, 0x7610, R0 ;  /* 0x00007610ff007816 */ /* 0x000fce0000000000 */
[----:B------:R-:W-:-:S04]  /*1280*/  UIADD3 UR5, UPT, UPT, -UR4, URZ, URZ ;  /* 0x000000ff04057290 */ /* 0x000fc8000fffe1ff */
[----:B------:R-:W-:Y:S02]  /*1290*/  UIMAD UR5, UR7, UR5, UR20 ;  /* 0x00000005070572a4 */ /* 0x000fe4000f8e0214 */
[----:B------:R-:W-:-:S04]  /*12a0*/  UIADD3 UR4, UPT, UPT, -UR6, URZ, URZ ;  /* 0x000000ff06047290 */ /* 0x000fc8000fffe1ff */
[----:B------:R-:W-:Y:S01]  /*12b0*/  IMAD.U32 R176, RZ, RZ, UR5 ;  /* 0x00000005ffb07e24 */ /* 0x000fe2000f8e00ff */
[----:B------:R-:W-:-:S06]  /*12c0*/  UIMAD UR4, UR8, UR4, UR24 ;  /* 0x00000004080472a4 */ /* 0x000fcc000f8e0218 */
[----:B------:R-:W-:Y:S01]  /*12d0*/  IMAD.U32 R175, RZ, RZ, UR4 ;  /* 0x00000004ffaf7e24 */ /* 0x000fe2000f8e00ff */
[----:B--2---:R-:W-:Y:S06]  /*12e0*/  BRA.U UP4, `(.L_x_17) ;  /* 0x0000000104307547 */ /* 0x004fec000b800000 */
[----:B------:R-:W-:Y:S01]  /*12f0*/  R2UR UR5, R175 ;  /* 0x00000000af0572ca */ /* 0x000fe200000e0000 */
[----:B------:R-:W-:Y:S01]  /*1300*/  UMOV UR7, 0x3 ;  /* 0x0000000300077882 */ /* 0x000fe20000000000 */
[----:B------:R-:W-:-:S11]  /*1310*/  R2UR UR4, R176 ;  /* 0x00000000b00472ca */ /* 0x000fd600000e0000 */
[----:B------:R-:W-:-:S04]  /*1320*/  UISETP.NE.AND UP0, UPT, UR5, URZ, UPT ;  /* 0x000000ff0500728c */ /* 0x000fc8000bf05270 */
[----:B------:R-:W-:Y:S02]  /*1330*/  UISETP.LT.U32.OR UP0, UPT, UR4, 0x2, !UP0 ;  /* 0x000000020400788c */ /* 0x000fe4000c701470 */
[----:B------:R-:W-:Y:S02]  /*1340*/  ULOP3.LUT UR4, UR4, 0xfffffffe, URZ, 0xc0, !UPT ;  /* 0xfffffffe04047892 */ /* 0x000fe4000f8ec0ff */
[----:B------:R-:W-:Y:S02]  /*1350*/  USEL UR6, URZ, 0x1, !UP0 ;  /* 0x00000001ff067887 */ /* 0x000fe4000c000000 */
[----:B------:R-:W-:Y:S02]  /*1360*/  USEL UR5, URZ, 0x2, !UP0 ;  /* 0x00000002ff057887 */ /* 0x000fe4000c000000 */
[----:B------:R-:W-:Y:S02]  /*1370*/  USHF.L.U32 UR4, UR7, UR4, URZ ;  /* 0x0000000407047299 */ /* 0x000fe400080006ff */
[----:B------:R-:W-:-:S04]  /*1380*/  UIADD3 UR5, UPT, UPT, UR6, UR5, URZ ;  /* 0x0000000506057290 */ /* 0x000fc8000fffe0ff */
[----:B------:R-:W-:Y:S02]  /*1390*/  IMAD.U32 R0, RZ, RZ, UR4 ;  /* 0x00000004ff007e24 */ /* 0x000fe4000f8e00ff */
[----:B------:R-:W-:-:S07]  /*13a0*/  IMAD.U32 R2, RZ, RZ, UR5 ;  /* 0x00000005ff027e24 */ /* 0x000fce000f8e00ff */
.L_x_17:
[----:B------:R-:W1:Y:S01]  /*13b0*/  S2UR UR52, SR_CTAID.Z ;  /* 0x00000000003479c3 */ /* 0x000e620000002700 */
[----:B------:R-:W-:Y:S01]  /*13c0*/  UISETP.GE.AND UP0, UPT, UR19, 0x1, UPT ;  /* 0x000000011300788c */ /* 0x000fe2000bf06270 */
[----:B------:R-:W-:-:S08]  /*13d0*/  UMOV UR51, UR20 ;  /* 0x0000001400337c82 */ /* 0x000fd00008000000 */
[----:B------:R-:W-:Y:S05]  /*13e0*/  BRA.U !UP0, `(.L_x_18) ;  /* 0x0000000108d47547 */ /* 0x000fea000b800000 */
[----:B------:R-:W2:Y:S01]  /*13f0*/  LDCU.128 UR12, c[0x0][0xc10] ;  /* 0x00018200ff0c77ac */ /* 0x000ea20008000c00 */
[----:B------:R-:W3:Y:S01]  /*1400*/  LDCU UR21, c[0x0][0xc0c] ;  /* 0x00018180ff1577ac */ /* 0x000ee20008000800 */
[----:B------:R-:W4:Y:S01]  /*1410*/  LDCU UR6, c[0x0][0x370] ;  /* 0x00006e00ff0677ac */ /* 0x000f220008000800 */
[----:B------:R-:W1:Y:S01]  /*1420*/  LDCU UR7, c[0x0][0x374] ;  /* 0x00006e80ff0777ac */ /* 0x000e620008000800 */
[----:B------:R-:W1:Y:S01]  /*1430*/  LDCU UR22, c[0x0][0xc20] ;  /* 0x00018400ff1677ac */ /* 0x000e620008000800 */
[----:B--2---:R-:W-:Y:S02]  /*1440*/  UIMAD.WIDE.U32 UR4, UR20, UR12, URZ ;  /* 0x0000000c140472a5 */ /* 0x004fe4000f8e00ff */
[----:B---3--:R-:W-:Y:S01]  /*1450*/  UISETP.NE.AND UP0, UPT, UR21, 0x1, UPT ;  /* 0x000000011500788c */ /* 0x008fe2000bf05270 */
[----:B------:R-:W2:Y:S01]  /*1460*/  LDCU.64 UR8, c[0x0][0xc28] ;  /* 0x00018500ff0877ac */ /* 0x000ea20008000a00 */
[----:B----4-:R-:W-:-:S03]  /*1470*/  UIMAD.WIDE.U32 UR10, UR6, UR12, URZ ;  /* 0x0000000c060a72a5 */ /* 0x010fc6000f8e00ff */
[----:B------:R-:W-:Y:S01]  /*1480*/  UMOV UR4, UR5 ;  /* 0x0000000500047c82 */ /* 0x000fe20008000000 */
[----:B------:R-:W-:Y:S02]  /*1490*/  UISETP.NE.AND UP2, UPT, UR19, 0x1, UPT ;  /* 0x000000011300788c */ /* 0x000fe4000bf45270 */
[----:B------:R-:W-:Y:S01]  /*14a0*/  USHF.R.U32.HI UR4, URZ, UR13, UR4 ;  /* 0x0000000dff047299 */ /* 0x000fe20008011604 */
[----:B------:R-:W-:Y:S01]  /*14b0*/  UMOV UR10, UR11 ;  /* 0x0000000b000a7c82 */ /* 0x000fe20008000000 */
[----:B------:R-:W-:Y:S02]  /*14c0*/  UIMAD.WIDE.U32 UR16, UR24, UR15, URZ ;  /* 0x0000000f181072a5 */ /* 0x000fe4000f8e00ff */
[----:B------:R-:W-:Y:S02]  /*14d0*/  USEL UR5, UR20, UR4, !UP0 ;  /* 0x0000000414057287 */ /* 0x000fe4000c000000 */
[----:B------:R-:W-:Y:S02]  /*14e0*/  @UP0 USHF.R.U32.HI UR6, URZ, UR13, UR10 ;  /* 0x0000000dff060299 */ /* 0x000fe4000801160a */
[----:B------:R-:W-:-:S02]  /*14f0*/  UISETP.NE.AND UP0, UPT, UR14, 0x1, UPT ;  /* 0x000000010e00788c */ /* 0x000fc4000bf05270 */
[----:B-1----:R-:W-:Y:S02]  /*1500*/  UIMAD.WIDE.U32 UR10, UR7, UR15, URZ ;  /* 0x0000000f070a72a5 */ /* 0x002fe4000f8e00ff */
[----:B--2---:R-:W-:Y:S01]  /*1510*/  UIMAD.WIDE.U32 UR12, UR6, UR8, URZ ;  /* 0x00000008060c72a5 */ /* 0x004fe2000f8e00ff */
[----:B------:R-:W-:Y:S01]  /*1520*/  UMOV UR4, UR17 ;  /* 0x0000001100047c82 */ /* 0x000fe20008000000 */
[----:B------:R-:W-:-:S03]  /*1530*/  UIADD3 UR51, UPT, UPT, -UR5, URZ, URZ ;  /* 0x000000ff05337290 */ /* 0x000fc6000fffe1ff */
[----:B------:R-:W-:Y:S01]  /*1540*/  UMOV UR10, UR11 ;  /* 0x0000000b000a7c82 */ /* 0x000fe20008000000 */
[----:B------:R-:W-:Y:S02]  /*1550*/  USHF.R.U32.HI UR4, URZ, UR22, UR4 ;  /* 0x00000016ff047299 */ /* 0x000fe40008011604 */
[----:B------:R-:W-:Y:S01]  /*1560*/  @UP0 USHF.R.U32.HI UR7, URZ, UR22, UR10 ;  /* 0x00000016ff070299 */ /* 0x000fe2000801160a */
[----:B------:R-:W-:Y:S01]  /*1570*/  UMOV UR12, UR13 ;  /* 0x0000000d000c7c82 */ /* 0x000fe20008000000 */
[----:B------:R-:W-:Y:S02]  /*1580*/  USEL UR4, UR24, UR4, !UP0 ;  /* 0x0000000418047287 */ /* 0x000fe4000c000000 */
[----:B------:R-:W-:Y:S02]  /*1590*/  UIMAD.WIDE.U32 UR10, UR7, UR8, URZ ;  /* 0x00000008070a72a5 */ /* 0x000fe4000f8e00ff */
[----:B------:R-:W-:Y:S02]  /*15a0*/  @UP2 USHF.R.U32.HI UR6, URZ, UR9, UR12 ;  /* 0x00000009ff062299 */ /* 0x000fe4000801160c */
[----:B------:R-:W-:-:S02]  /*15b0*/  UIMAD.WIDE.U32 UR12, UR4, UR8, URZ ;  /* 0x00000008040c72a5 */ /* 0x000fc4000f8e00ff */
[----:B------:R-:W-:Y:S01]  /*15c0*/  UIMAD UR51, UR21, UR51, UR20 ;  /* 0x00000033153372a4 */ /* 0x000fe2000f8e0214 */
[----:B------:R-:W-:Y:S02]  /*15d0*/  UMOV UR10, UR11 ;  /* 0x0000000b000a7c82 */ /* 0x000fe40008000000 */
[----:B------:R-:W-:Y:S02]  /*15e0*/  @UP2 USHF.R.U32.HI UR7, URZ, UR9, UR10 ;  /* 0x00000009ff072299 */ /* 0x000fe4000801160a */
[----:B------:R-:W-:Y:S02]  /*15f0*/  UIMAD UR10, UR6, UR19, URZ ;  /* 0x00000013060a72a4 */ /* 0x000fe4000f8e02ff */
[----:B------:R-:W-:-:S04]  /*1600*/  UIMAD UR7, UR7, UR19, URZ ;  /* 0x00000013070772a4 */ /* 0x000fc8000f8e02ff */
[----:B------:R-:W-:-:S03]  /*1610*/  UISETP.GE.AND UP0, UPT, UR4, UR7, UPT ;  /* 0x000000070400728c */ /* 0x000fc6000bf06270 */
[----:B------:R-:W-:Y:S01]  /*1620*/  UMOV UR7, UR13 ;  /* 0x0000000d00077c82 */ /* 0x000fe20008000000 */
[----:B------:R-:W-:Y:S02]  /*1630*/  UISETP.GE.OR UP0, UPT, UR5, UR10, UP0 ;  /* 0x0000000a0500728c */ /* 0x000fe40008706670 */
[----:B------:R-:W-:Y:S02]  /*1640*/  UIMAD.WIDE.U32 UR10, UR5, UR8, URZ ;  /* 0x00000008050a72a5 */ /* 0x000fe4000f8e00ff */
[----:B------:R-:W-:Y:S02]  /*1650*/  USHF.R.U32.HI UR7, URZ, UR9, UR7 ;  /* 0x00000009ff077299 */ /* 0x000fe40008011607 */
[----:B------:R-:W-:Y:S02]  /*1660*/  UIADD3 UR10, UPT, UPT, -UR4, URZ, URZ ;  /* 0x000000ff040a7290 */ /* 0x000fe4000fffe1ff */
[----:B------:R-:W-:Y:S02]  /*1670*/  USEL UR7, UR4, UR7, !UP2 ;  /* 0x0000000704077287 */ /* 0x000fe4000d000000 */
[----:B------:R-:W-:Y:S01]  /*1680*/  UIMAD UR10, UR14, UR10, UR24 ;  /* 0x0000000a0e0a72a4 */ /* 0x000fe2000f8e0218 */
[----:B------:R-:W-:-:S02]  /*1690*/  @!UP0 UMOV UR8, UR11 ;  /* 0x0000000b00088c82 */ /* 0x000fc40008000000 */
[----:B------:R-:W-:Y:S02]  /*16a0*/  @!UP0 USHF.R.U32.HI UR8, URZ, UR9, UR8 ;  /* 0x00000009ff088299 */ /* 0x000fe40008011608 */
[----:B------:R-:W-:Y:S02]  /*16b0*/  UIADD3 UR9, UPT, UPT, -UR7, URZ, URZ ;  /* 0x000000ff07097290 */ /* 0x000fe4000fffe1ff */
[----:B------:R-:W-:Y:S02]  /*16c0*/  @!UP0 USEL UR8, UR5, UR8, !UP2 ;  /* 0x0000000805088287 */ /* 0x000fe4000d000000 */
[----:B------:R-:W-:Y:S02]  /*16d0*/  UIMAD UR9, UR19, UR9, UR4 ;  /* 0x00000009130972a4 */ /* 0x000fe4000f8e0204 */
[----:B------:R-:W-:Y:S02]  /*16e0*/  @!UP0 UIADD3 UR7, UPT, UPT, UR7, -UR8, URZ ;  /* 0x8000000807078290 */ /* 0x000fe4000fffe0ff */
[----:B------:R-:W-:-:S02]  /*16f0*/  @!UP0 UIMAD UR6, UR9, UR6, UR8 ;  /* 0x00000006090682a4 */ /* 0x000fc4000f8e0208 */
[----:B------:R-:W-:-:S04]  /*1700*/  @!UP0 UIMAD UR4, UR7, UR19, UR5 ;  /* 0x00000013070482a4 */ /* 0x000fc8000f8e0205 */
[----:B------:R-:W-:Y:S01]  /*1710*/  UIMAD UR24, UR4, UR14, UR10 ;  /* 0x0000000e041872a4 */ /* 0x000fe2000f8e020a */
[----:B------:R-:W-:Y:S02]  /*1720*/  @!UP0 UMOV UR5, UR6 ;  /* 0x0000000600058c82 */ /* 0x000fe40008000000 */
[----:B------:R-:W-:-:S12]  /*1730*/  UIMAD UR51, UR5, UR21, UR51 ;  /* 0x00000015053372a4 */ /* 0x000fd8000f8e0233 */
.L_x_18:
[----:B------:R-:W-:-:S09]  /*1740*/  UISETP.NE.AND UP0, UPT, UR23, 0x1, UPT ;  /* 0x000000011700788c */ /* 0x000fd2000bf05270 */
[----:B------:R-:W-:Y:S05]  /*1750*/  BRA.U UP0, `(.L_x_19) ;  /* 0x0000000100407547 */ /* 0x000fea000b800000 */
[----:B------:R-:W2:Y:S01]  /*1760*/  LDCU.128 UR8, c[0x0][0xc10] ;  /* 0x00018200ff0877ac */ /* 0x000ea20008000c00 */
[----:B------:R-:W3:Y:S01]  /*1770*/  LDCU UR12, c[0x0][0xc0c] ;  /* 0x00018180ff0c77ac */ /* 0x000ee20008000800 */
[----:B------:R-:W4:Y:S01]  /*1780*/  LDCU UR13, c[0x0][0xc20] ;  /* 0x00018400ff0d77ac */ /* 0x000f220008000800 */
[----:B--2---:R-:W-:Y:S02]  /*1790*/  UIMAD.WIDE.U32 UR4, UR51, UR8, URZ ;  /* 0x00000008330472a5 */ /* 0x004fe4000f8e00ff */
[----:B------:R-:W-:Y:S02]  /*17a0*/  UIMAD.WIDE.U32 UR6, UR24, UR11, URZ ;  /* 0x0000000b180672a5 */ /* 0x000fe4000f8e00ff */
[----:B---3--:R-:W-:Y:S02]  /*17b0*/  UISETP.NE.AND UP0, UPT, UR12, 0x1, UPT ;  /* 0x000000010c00788c */ /* 0x008fe4000bf05270 */
[----:B------:R-:W-:-:S03]  /*17c0*/  USHF.R.U32.HI UR5, URZ, UR9, UR5 ;  /* 0x00000009ff057299 */ /* 0x000fc60008011605 */
[----:B------:R-:W-:Y:S01]  /*17d0*/  UMOV UR4, UR7 ;  /* 0x0000000700047c82 */ /* 0x000fe20008000000 */
[----:B------:R-:W-:Y:S02]  /*17e0*/  USEL UR5, UR51, UR5, !UP0 ;  /* 0x0000000533057287 */ /* 0x000fe4000c000000 */
[----:B------:R-:W-:Y:S02]  /*17f0*/  UISETP.NE.AND UP0, UPT, UR10, 0x1, UPT ;  /* 0x000000010a00788c */ /* 0x000fe4000bf05270 */
[----:B----4-:R-:W-:-:S04]  /*1800*/  USHF.R.U32.HI UR4, URZ, UR13, UR4 ;  /* 0x0000000dff047299 */ /* 0x010fc80008011604 */
[----:B------:R-:W-:-:S04]  /*1810*/  USEL UR4, UR24, UR4, !UP0 ;  /* 0x0000000418047287 */ /* 0x000fc8000c000000 */
[----:B------:R-:W-:Y:S02]  /*1820*/  UIADD3 UR6, UPT, UPT, -UR4, UR5, URZ ;  /* 0x0000000504067290 */ /* 0x000fe4000fffe1ff */
[----:B------:R-:W-:Y:S02]  /*1830*/  UIADD3 UR4, UPT, UPT, UR4, -UR5, URZ ;  /* 0x8000000504047290 */ /* 0x000fe4000fffe0ff */
[----:B------:R-:W-:Y:S02]  /*1840*/  UIMAD UR24, UR6, UR10, UR24 ;  /* 0x0000000a061872a4 */ /* 0x000fe4000f8e0218 */
[----:B------:R-:W-:-:S12]  /*1850*/  UIMAD UR51, UR4, UR12, UR51 ;  /* 0x0000000c043372a4 */ /* 0x000fd8000f8e0233 */
.L_x_19:
[----:B------:R-:W-:Y:S05]  /*1860*/  BRA.U !UP6, `(.L_x_20) ;  /* 0x000000010e0c7547 */ /* 0x000fea000b800000 */
[----:B------:R-:W-:Y:S01]  /*1870*/  UCGABAR_WAIT ;  /* 0x0000000000007dc7 */ /* 0x000fe20008000000 */
[----:B------:R-:W-:Y:S01]  /*1880*/  CCTL.IVALL ;  /* 0x00000000ff00798f */ /* 0x000fe20002000000 */
[----:B------:R-:W-:Y:S05]  /*1890*/  BRA `(.L_x_21) ;  /* 0x0000000000047947 */ /* 0x000fea0003800000 */
.L_x_20:
[----:B------:R-:W-:Y:S06]  /*18a0*/  BAR.SYNC.DEFER_BLOCKING 0x0 ;  /* 0x0000000000007b1d */ /* 0x000fec0000010000 */
.L_x_21:
[----:B------:R-:W-:Y:S05]  /*18b0*/  BRA.U UP5, `(.L_x_22) ;  /* 0x0000002905e07547 */ /* 0x000fea000b800000 */
[----:B------:R-:W2:Y:S01]  /*18c0*/  LDCU UR5, c[0x0][0x388] ;  /* 0x00007100ff0577ac */ /* 0x000ea20008000800 */
[----:B------:R-:W-:Y:S01]  /*18d0*/  PLOP3.LUT P1, PT, PT, PT, UP3, 0x80, 0x8 ;  /* 0x000000000008781c */ /* 0x000fe20003f2f038 */
[----:B------:R-:W-:Y:S01]  /*18e0*/  IMAD.MOV.U32 R2, RZ, RZ, RZ ;  /* 0x000000ffff027224 */ /* 0x000fe200078e00ff */
[----:B------:R-:W-:Y:S01]  /*18f0*/  ISETP.EQ.OR P2, PT, R3, RZ, P3 ;  /* 0x000000ff0300720c */ /* 0x000fe20001f42670 */
[----:B------:R-:W3:Y:S01]  /*1900*/  LDCU UR8, c[0x0][0x38c] ;  /* 0x00007180ff0877ac */ /* 0x000ee20008000800 */
[----:B------:R-:W-:Y:S01]  /*1910*/  PLOP3.LUT P1, PT, P1, PT, PT, 0x8, 0x80 ;  /* 0x000000000080781c */ /* 0x000fe20000f2e170 */
[----:B------:R-:W4:Y:S01]  /*1920*/  LDCU.64 UR6, c[0x0][0x390] ;  /* 0x00007200ff0677ac */ /* 0x000f220008000a00 */
[----:B------:R-:W-:Y:S01]  /*1930*/  UISETP.NE.AND UP1, UPT, UR18, URZ, UPT ;  /* 0x000000ff1200728c */ /* 0x000fe2000bf25270 */
[----:B------:R-:W1:Y:S01]  /*1940*/  LDCU UR54, c[0x0][0x370] ;  /* 0x00006e00ff3677ac */ /* 0x000e620008000800 */
[----:B--2---:R-:W-:Y:S01]  /*1950*/  UIADD3 UR5, UPT, UPT, UR5, 0x1f, URZ ;  /* 0x0000001f05057890 */ /* 0x004fe2000fffe0ff */
[----:B------:R-:W2:Y:S03]  /*1960*/  LDCU.64 UR46, c[0x0][0x348] ;  /* 0x00006900ff2e77ac */ /* 0x000ea60008000a00 */
[----:B------:R-:W-:-:S02]  /*1970*/  USHF.R.S32.HI UR4, URZ, 0x1f, UR5 ;  /* 0x0000001fff047899 */ /* 0x000fc40008011405 */
[----:B------:R-:W-:Y:S02]  /*1980*/  USHF.L.U32 UR58, UR20, 0x7, URZ ;  /* 0x00000007143a7899 */ /* 0x000fe400080006ff */
[----:B------:R-:W-:Y:S02]  /*1990*/  ULEA.HI UR4, UR4, UR5, URZ, 0x5 ;  /* 0x0000000504047291 */ /* 0x000fe4000f8f28ff */
[----:B------:R-:W-:Y:S02]  /*19a0*/  USHF.L.U32 UR5, UR20, 0x6, URZ ;  /* 0x0000000614057899 */ /* 0x000fe400080006ff */
[----:B------:R-:W-:Y:S02]  /*19b0*/  USHF.R.S32.HI UR4, URZ, 0x5, UR4 ;  /* 0x00000005ff047899 */ /* 0x000fe40008011404 */
[----:B------:R-:W-:Y:S02]  /*19c0*/  ULOP3.LUT UR57, UR5, 0x40, URZ, 0xc0, !UPT ;  /* 0x0000004005397892 */ /* 0x000fe4000f8ec0ff */
[----:B---3--:R-:W-:Y:S01]  /*19d0*/  UIMAD UR4, UR4, UR8, URZ ;  /* 0x00000008040472a4 */ /* 0x008fe2000f8e02ff */
[----:B------:R-:W3:Y:S03]  /*19e0*/  LDCU UR53, c[0x0][0x374] ;  /* 0x00006e80ff3577ac */ /* 0x000ee60008000800 */
[----:B----4-:R-:W-:-:S02]  /*19f0*/  UIMAD UR4, UR4, UR6, URZ ;  /* 0x00000006040472a4 */ /* 0x010fc4000f8e02ff */
[----:B------:R-:W-:Y:S02]  /*1a00*/  USEL UR38, UR48, 0x2, UP1 ;  /* 0x0000000230267887 */ /* 0x000fe40008800000 */
[----:B------:R-:W-:Y:S01]  /*1a10*/  UIMAD UR55, UR4, UR7, URZ ;  /* 0x00000007043772a4 */ /* 0x000fe2000f8e02ff */
[----:B------:R-:W-:Y:S01]  /*1a20*/  UMOV UR27, 0x1 ;  /* 0x00000001001b7882 */ /* 0x000fe20000000000 */
[----:B------:R-:W-:Y:S02]  /*1a30*/  UMOV UR31, URZ ;  /* 0x000000ff001f7c82 */ /* 0x000fe40008000000 */
[----:B------:R-:W-:Y:S02]  /*1a40*/  UISETP.NE.AND UP2, UPT, UR55, URZ, UPT ;  /* 0x000000ff3700728c */ /* 0x000fe4000bf45270 */
[----:B------:R-:W-:Y:S01]  /*1a50*/  UISETP.LT.U32.AND UP0, UPT, UR55, 0x20, UPT ;  /* 0x000000203700788c */ /* 0x000fe2000bf01070 */
[----:B------:R-:W-:Y:S01]  /*1a60*/  UMOV UR36, URZ ;  /* 0x000000ff00247c82 */ /* 0x000fe20008000000 */
[----:B------:R-:W-:-:S02]  /*1a70*/  UMOV UR42, URZ ;  /* 0x000000ff002a7c82 */ /* 0x000fc40008000000 */
[----:B------:R-:W-:-:S04]  /*1a80*/  USEL UR4, UR55, 0x20, UP0 ;  /* 0x0000002037047887 */ /* 0x000fc80008000000 */
[----:B------:R-:W-:Y:S02]  /*1a90*/  UIADD3 UR5, UPT, UPT, UR4, -0x1, URZ ;  /* 0xffffffff04057890 */ /* 0x000fe4000fffe0ff */
[----:B------:R-:W-:Y:S02]  /*1aa0*/  @!UP2 UIADD3 UR5, UPT, UPT, UR4, URZ, URZ ;  /* 0x000000ff0405a290 */ /* 0x000fe4000fffe0ff */
[----:B-1----:R-:W-:Y:S02]  /*1ab0*/  UIADD3 UR52, UPT, UPT, UR55, -UR4, URZ ;  /* 0x8000000437347290 */ /* 0x002fe4000fffe0ff */
[----:B--23--:R-:W-:-:S12]  /*1ac0*/  UIADD3 UR56, UPT, UPT, UR5, 0x1, URZ ;  /* 0x0000000105387890 */ /* 0x00cfd8000fffe0ff */
.L_x_40:
[----:B------:R-:W1:Y:S01]  /*1ad0*/  S2UR UR30, SR_CgaCtaId ;  /* 0x00000000001e79c3 */ /* 0x000e620000008800 */
[----:B------:R-:W-:Y:S01]  /*1ae0*/  UMOV UR4, 0x400 ;  /* 0x0000040000047882 */ /* 0x000fe20000000000 */
[----:B------:R-:W-:Y:S01]  /*1af0*/  MOV R0, UR27 ;  /* 0x0000001b00007c02 */ /* 0x000fe20008000f00 */
[----:B------:R-:W-:Y:S02]  /*1b00*/  UISETP.NE.AND UP0, UPT, UR55, URZ, UPT ;  /* 0x000000ff3700728c */ /* 0x000fe4000bf05270 */
[----:B------:R-:W-:Y:S01]  /*1b10*/  ULEA UR19, UR24, UR57, 0x7 ;  /* 0x0000003918137291 */ /* 0x000fe2000f8e38ff */
[----:B------:R-:W-:Y:S01]  /*1b20*/  SHF.L.U32 R0, R0, 0x1f, RZ ;  /* 0x0000001f00007819 */ /* 0x000fe200000006ff */
[----:B------:R-:W-:Y:S01]  /*1b30*/  UMOV UR28, URZ ;  /* 0x000000ff001c7c82 */ /* 0x000fe20008000000 */
[----:B------:R-:W-:Y:S01]  /*1b40*/  UMOV UR22, URZ ;  /* 0x000000ff00167c82 */ /* 0x000fe20008000000 */
[----:B------:R-:W-:Y:S01]  /*1b50*/  UMOV UR21, URZ ;  /* 0x000000ff00157c82 */ /* 0x000fe20008000000 */
[----:B------:R-:W-:Y:S01]  /*1b60*/  UMOV UR20, URZ ;  /* 0x000000ff00147c82 */ /* 0x000fe20008000000 */
[----:B-1----:R-:W-:-:S04]  /*1b70*/  ULEA UR30, UR30, UR4, 0x18 ;  /* 0x000000041e1e7291 */ /* 0x002fc8000f8ec0ff */
[----:B------:R-:W-:-:S09]  /*1b80*/  ULEA UR4, UR31, UR30, 0x3 ;  /* 0x0000001e1f047291 */ /* 0x000fd2000f8e18ff */
[----:B------:R1:W2:Y:S01]  /*1b90*/  SYNCS.PHASECHK.TRANS64.TRYWAIT P0, [UR4+0x100], R0 ;  /* 0x00010000ff0075a7 */ /* 0x0002a20008001104 */
[----:B------:R-:W-:-:S04]  /*1ba0*/  ULEA.HI UR4, UR51, UR51, URZ, 0x1 ;  /* 0x0000003333047291 */ /* 0x000fc8000f8f08ff */
[----:B------:R-:W-:-:S04]  /*1bb0*/  USHF.L.U32 UR4, UR4, 0x7, URZ ;  /* 0x0000000704047899 */ /* 0x000fc800080006ff */
[----:B------:R-:W-:-:S04]  /*1bc0*/  ULOP3.LUT UR4, UR4, 0xffffff00, URZ, 0xc0, !UPT ;  /* 0xffffff0004047892 */ /* 0x000fc8000f8ec0ff */
[----:B------:R-:W-:Y:S01]  /*1bd0*/  ULOP3.LUT UR43, UR4, 0x80, UR58, 0xf8, !UPT ;  /* 0x00000080042b7892 */ /* 0x000fe2000f8ef83a */
[----:B------:R-:W-:Y:S11]  /*1be0*/  BRA.U !UP0, `(.L_x_23) ;  /* 0x0000000508ac7547 */ /* 0x000ff6000b800000 */
[----:B------:R-:W3:Y:S01]  /*1bf0*/  LDCU.128 UR12, c[0x0][0x480] ;  /* 0x00009000ff0c77ac */ /* 0x000ee20008000c00 */
[----:B------:R-:W4:Y:S01]  /*1c00*/  LDCU.128 UR8, c[0x0][0x490] ;  /* 0x00009200ff0877ac */ /* 0x000f220008000c00 */
[----:B------:R-:W1:Y:S01]  /*1c10*/  LDCU.64 UR20, c[0x0][0x4c0] ;  /* 0x00009800ff1477ac */ /* 0x000e620008000a00 */
[----:B------:R-:W1:Y:S01]  /*1c20*/  LDCU.64 UR16, c[0x0][0x4f0] ;  /* 0x00009e00ff1077ac */ /* 0x000e620008000a00 */
[----:B------:R-:W1:Y:S01]  /*1c30*/  LDCU UR18, c[0x0][0x4c8] ;  /* 0x00009900ff1277ac */ /* 0x000e620008000800 */
[----:B---3--:R-:W-:Y:S02]  /*1c40*/  UIMAD.WIDE.U32 UR4, UR43, UR13, URZ ;  /* 0x0000000d2b0472a5 */ /* 0x008fe4000f8e00ff */
[----:B------:R-:W-:Y:S02]  /*1c50*/  UISETP.NE.AND UP0, UPT, UR12, 0x1, UPT ;  /* 0x000000010c00788c */ /* 0x000fe4000bf05270 */
[----:B------:R-:W-:Y:S01]  /*1c60*/  USHF.R.U32.HI UR5, URZ, UR14, UR5 ;  /* 0x0000000eff057299 */ /* 0x000fe20008011605 */
[----:B------:R-:W3:Y:S03]  /*1c70*/  LDCU UR49, c[0x0][0x38c] ;  /* 0x00007180ff3177ac */ /* 0x000ee60008000800 */
[----:B------:R-:W-:-:S02]  /*1c80*/  USEL UR5, UR43, UR5, !UP0 ;  /* 0x000000052b057287 */ /* 0x000fc4000c000000 */
[----:B------:R-:W-:Y:S02]  /*1c90*/  UISETP.NE.AND UP0, UPT, UR15, 0x1, UPT ;  /* 0x000000010f00788c */ /* 0x000fe4000bf05270 */
[----:B----4-:R-:W-:Y:S01]  /*1ca0*/  UIMAD.WIDE.U32 UR6, UR5, UR8, URZ ;  /* 0x00000008050672a5 */ /* 0x010fe2000f8e00ff */
[----:B------:R-:W4:Y:S01]  /*1cb0*/  LDCU UR8, c[0x0][0x4a0] ;  /* 0x00009400ff0877ac */ /* 0x000f220008000800 */
[----:B------:R-:W1:Y:S05]  /*1cc0*/  LDCU UR23, c[0x0][0x4cc] ;  /* 0x00009980ff1777ac */ /* 0x000e6a0008000800 */
[----:B------:R-:W-:Y:S01]  /*1cd0*/  UMOV UR4, UR7 ;  /* 0x0000000700047c82 */ /* 0x000fe20008000000 */
[----:B------:R-:W1:Y:S01]  /*1ce0*/  LDCU.64 UR40, c[0x0][0x390] ;  /* 0x00007200ff2877ac */ /* 0x000e620008000a00 */
[----:B------:R-:W-:Y:S01]  /*1cf0*/  USHF.R.U32.HI UR4, URZ, UR9, UR4 ;  /* 0x00000009ff047299 */ /* 0x000fe20008011604 */
[----:B------:R-:W1:Y:S03]  /*1d00*/  LDCU UR9, c[0x0][0x4ec] ;  /* 0x00009d80ff0977ac */ /* 0x000e660008000800 */
[----:B------:R-:W-:-:S02]  /*1d10*/  USEL UR4, UR5, UR4, !UP0 ;  /* 0x0000000405047287 */ /* 0x000fc4000c000000 */
[----:B------:R-:W-:Y:S02]  /*1d20*/  UISETP.NE.AND UP0, UPT, UR10, 0x1, UPT ;  /* 0x000000010a00788c */ /* 0x000fe4000bf05270 */
[----:B------:R-:W-:Y:S01]  /*1d30*/  UIMAD.WIDE.U32 UR6, UR4, UR11, URZ ;  /* 0x0000000b040672a5 */ /* 0x000fe2000f8e00ff */
[----:B------:R-:W1:Y:S01]  /*1d40*/  LDCU.64 UR24, c[0x0][0x4d0] ;  /* 0x00009a00ff1877ac */ /* 0x000e620008000a00 */
[----:B------:R-:W-:-:S05]  /*1d50*/  UIADD3 UR42, UPT, UPT, UR56, UR36, URZ ;  /* 0x00000024382a7290 */ /* 0x000fca000fffe0ff */
[----:B------:R-:W-:Y:S01]  /*1d60*/  UMOV UR6, UR7 ;  /* 0x0000000700067c82 */ /* 0x000fe20008000000 */
[----:B------:R-:W-:Y:S02]  /*1d70*/  UIADD3 UR7, UPT, UPT, -UR4, URZ, URZ ;  /* 0x000000ff04077290 */ /* 0x000fe4000fffe1ff */
[----:B----4-:R-:W-:Y:S02]  /*1d80*/  USHF.R.U32.HI UR6, URZ, UR8, UR6 ;  /* 0x00000008ff067299 */ /* 0x010fe40008011606 */
[----:B------:R-:W-:Y:S02]  /*1d90*/  UIADD3 UR8, UPT, UPT, -UR5, URZ, URZ ;  /* 0x000000ff05087290 */ /* 0x000fe4000fffe1ff */
[----:B------:R-:W-:Y:S02]  /*1da0*/  USEL UR14, UR4, UR6, !UP0 ;  /* 0x00000006040e7287 */ /* 0x000fe4000c000000 */
[----:B------:R-:W-:Y:S02]  /*1db0*/  UIMAD UR7, UR15, UR7, UR5 ;  /* 0x000000070f0772a4 */ /* 0x000fe4000f8e0205 */
[----:B------:R-:W-:-:S02]  /*1dc0*/  UIADD3 UR6, UPT, UPT, -UR14, URZ, URZ ;  /* 0x000000ff0e067290 */ /* 0x000fc4000fffe1ff */
[----:B------:R-:W-:Y:S02]  /*1dd0*/  UIMAD UR8, UR12, UR8, UR43 ;  /* 0x000000080c0872a4 */ /* 0x000fe4000f8e022b */
[----:B------:R-:W-:Y:S02]  /*1de0*/  UIMAD UR13, UR10, UR6, UR4 ;  /* 0x000000060a0d72a4 */ /* 0x000fe4000f8e0204 */
[----:B-1----:R-:W-:Y:S02]  /*1df0*/  UIMAD UR11, UR8, UR20, UR9 ;  /* 0x00000014080b72a4 */ /* 0x002fe4000f8e0209 */
[----:B------:R-:W-:Y:S01]  /*1e00*/  UIMAD UR12, UR7, UR21, UR16 ;  /* 0x00000015070c72a4 */ /* 0x000fe2000f8e0210 */
[----:B------:R-:W1:Y:S02]  /*1e10*/  LDCU.64 UR4, c[0x0][0x4f8] ;  /* 0x00009f00ff0477ac */ /* 0x000e640008000a00 */
[----:B------:R-:W4:Y:S01]  /*1e20*/  LDCU UR6, c[0x0][0x500] ;  /* 0x0000a000ff0677ac */ /* 0x000f220008000800 */
[----:B------:R-:W-:Y:S01]  /*1e30*/  UIMAD UR13, UR13, UR18, UR17 ;  /* 0x000000120d0d72a4 */ /* 0x000fe2000f8e0211 */
[----:B------:R-:W-:Y:S01]  /*1e40*/  UMOV UR28, URZ ;  /* 0x000000ff001c7c82 */ /* 0x000fe20008000000 */
[----:B------:R-:W-:Y:S01]  /*1e50*/  UMOV UR7, UR31 ;  /* 0x0000001f00077c82 */ /* 0x000fe20008000000 */
[----:B------:R-:W-:Y:S01]  /*1e60*/  UMOV UR20, URZ ;  /* 0x000000ff00147c82 */ /* 0x000fe20008000000 */
[----:B------:R-:W-:Y:S01]  /*1e70*/  UMOV UR21, URZ ;  /* 0x000000ff00157c82 */ /* 0x000fe20008000000 */
[----:B---3--:R-:W-:-:S07]  /*1e80*/  UMOV UR22, URZ ;  /* 0x000000ff00167c82 */ /* 0x008fce0008000000 */
.L_x_29:
[----:B------:R-:W-:Y:S01]  /*1e90*/  @!P3 MOV R3, 0x3000 ;  /* 0x000030000003b802 */ /* 0x000fe20000000f00 */
[----:B------:R-:W-:Y:S01]  /*1ea0*/  ULEA UR9, UR7, UR30, 0x3 ;  /* 0x0000001e07097291 */ /* 0x000fe2000f8e18ff */
[----:B-12---:R-:W-:Y:S11]  /*1eb0*/  @P0 BRA `(.L_x_24) ;  /* 0x0000000000100947 */ /* 0x006ff60003800000 */
[----:B------:R-:W-:Y:S04]  /*1ec0*/  MOV R0, UR27 ;  /* 0x0000001b00007c02 */ /* 0x000fe80008000f00 */
[----:B------:R-:W-:Y:S04]  /*1ed0*/  SHF.L.U32 R5, R0, 0x1f, RZ ;  /* 0x0000001f00057819 */ /* 0x000fe800000006ff */
[----:B------:R-:W2:Y:S02]  /*1ee0*/  SYNCS.PHASECHK.TRANS64.TRYWAIT P0, [UR9+0x100], R5 ;  /* 0x00010005ff0075a7 */ /* 0x000ea40008001109 */
[----:B--2---:R-:W-:Y:S05]  /*1ef0*/  @!P0 BRA `(.L_x_25) ;  /* 0x0000008800488947 */ /* 0x004fea0003800000 */
.L_x_24:
[----:B------:R3:W-:Y:S01]  /*1f00*/  @!P3 SYNCS.ARRIVE.TRANS64 RZ, [UR9], R3 ;  /* 0x00000003ffffb9a7 */ /* 0x0007e20008000009 */
[----:B------:R-:W-:Y:S04]  /*1f10*/  ULOP3.LUT UR8, UR38, 0x2, URZ, 0xfc, !UPT ;  /* 0x0000000226087892 */ /* 0x000fe8000f8efcff */
[----:B------:R-:W-:Y:S09]  /*1f20*/  UISETP.NE.AND UP0, UPT, UR8, 0x2, UPT ;  /* 0x000000020800788c */ /* 0x000ff2000bf05270 */
[----:B------:R-:W-:Y:S05]  /*1f30*/  BRA.U UP0, `(.L_x_26) ;  /* 0x0000000100047547 */ /* 0x000fea000b800000 */
[----:B-1--4-:R-:W-:Y:S05]  /*1f40*/  BPT.TRAP 0x1 ;  /* 0x000000040000795c */ /* 0x012fea0000300000 */
.L_x_26:
[----:B------:R-:W-:Y:S04]  /*1f50*/  BSSY.RECONVERGENT B0, `(.L_x_27) ;  /* 0x0000003000007945 */ /* 0x000fe80003800200 */
[----:B------:R-:W-:Y:S05]  /*1f60*/  @P2 BRA `(.L_x_28) ;  /* 0x0000000000042947 */ /* 0x000fea0003800000 */
[----:B-1--4-:R-:W-:Y:S05]  /*1f70*/  BPT.TRAP 0x1 ;  /* 0x000000040000795c */ /* 0x012fea0000300000 */
.L_x_28:
[----:B-1--4-:R-:W-:Y:S05]  /*1f80*/  BSYNC.RECONVERGENT B0 ;  /* 0x0000000000007941 */ /* 0x012fea0003800200 */
.L_x_27:
[----:B------:R-:W-:Y:S02]  /*1f90*/  UIADD3 UR8, UPT, UPT, UR7, 0x1, URZ ;  /* 0x0000000107087890 */ /* 0x000fe4000fffe0ff */
[----:B------:R-:W-:Y:S02]  /*1fa0*/  UIMAD UR15, UR20, UR23, UR4 ;  /* 0x00000017140f72a4 */ /* 0x000fe4000f8e0204 */
[----:B------:R-:W-:Y:S02]  /*1fb0*/  UISETP.NE.AND UP0, UPT, UR8, 0x20, UPT ;  /* 0x000000200800788c */ /* 0x000fe4000bf05270 */
[----:B------:R-:W-:Y:S02]  /*1fc0*/  ULEA UR17, UR7, UR30, 0xc ;  /* 0x0000001e07117291 */ /* 0x000fe4000f8e60ff */
[----:B------:R-:W-:Y:S02]  /*1fd0*/  USEL UR10, URZ, 0x1, UP0 ;  /* 0x00000001ff0a7887 */ /* 0x000fe40008000000 */
[----:B------:R-:W-:Y:S02]  /*1fe0*/  USEL UR31, UR8, URZ, UP0 ;  /* 0x000000ff081f7287 */ /* 0x000fe40008000000 */
[----:B------:R-:W-:Y:S02]  /*1ff0*/  ULOP3.LUT UR27, UR27, UR10, URZ, 0x3c, !UPT ;  /* 0x0000000a1b1b7292 */ /* 0x000fe4000f8e3cff */
[----:B------:R-:W-:Y:S02]  /*2000*/  ULEA UR8, UR31, UR30, 0x3 ;  /* 0x0000001e1f087291 */ /* 0x000fe4000f8e18ff */
[----:B------:R-:W-:Y:S02]  /*2010*/  ULEA UR16, UR7, UR30, 0xb ;  /* 0x0000001e07107291 */ /* 0x000fe4000f8e58ff */
[----:B------:R-:W-:Y:S01]  /*2020*/  UIADD3 UR34, UP0, UPT, UR46, 0x80, URZ ;  /* 0x000000802e227890 */ /* 0x000fe2000ff1e0ff */
[----:B--2---:R-:W-:Y:S01]  /*2030*/  MOV R0, UR27 ;  /* 0x0000001b00007c02 */ /* 0x004fe20008000f00 */
[----:B------:R-:W-:Y:S02]  /*2040*/  ULOP3.LUT UR9, UR9, 0xfefffff8, URZ, 0xc0, !UPT ;  /* 0xfefffff809097892 */ /* 0x000fe4000f8ec0ff */
[----:B------:R-:W-:Y:S01]  /*2050*/  USHF.L.U32 UR10, UR28, 0x5, URZ ;  /* 0x000000051c0a7899 */ /* 0x000fe200080006ff */
[----:B---3--:R-:W-:Y:S01]  /*2060*/  SHF.L.U32 R3, R0, 0x1f, RZ ;  /* 0x0000001f00037819 */ /* 0x008fe200000006ff */
[----:B------:R-:W-:Y:S02]  /*2070*/  UIADD3.X UR35, UPT, UPT, URZ, UR47, URZ, UP0, !UPT ;  /* 0x0000002fff237290 */ /* 0x000fe400087fe4ff */
[----:B------:R-:W-:Y:S01]  /*2080*/  UIADD3 UR32, UP3, UPT, UR46, 0x200, URZ ;  /* 0x000002002e207890 */ /* 0x000fe2000ff7e0ff */
[----:B------:R3:W1:Y:S01]  /*2090*/  SYNCS.PHASECHK.TRANS64.TRYWAIT P0, [UR8+0x100], R3 ;  /* 0x00010003ff0075a7 */ /* 0x0006620008001108 */
[----:B------:R-:W-:Y:S02]  /*20a0*/  UIMAD UR8, UR21, UR24, UR5 ;  /* 0x00000018150872a4 */ /* 0x000fe4000f8e0205 */
[----:B------:R-:W-:Y:S02]  /*20b0*/  UIMAD UR7, UR22, UR25, UR6 ;  /* 0x00000019160772a4 */ /* 0x000fe4000f8e0206 */
[----:B------:R-:W-:Y:S02]  /*20c0*/  ULEA UR15, UR8, UR15, 0x5 ;  /* 0x0000000f080f7291 */ /* 0x000fe4000f8e28ff */
[----:B------:R-:W-:Y:S02]  /*20d0*/  UIADD3 UR8, UPT, UPT, UR17, 0x8600, URZ ;  /* 0x0000860011087890 */ /* 0x000fe4000fffe0ff */
[----:B------:R-:W-:Y:S02]  /*20e0*/  ULEA UR7, UR7, UR15, 0xa ;  /* 0x0000000f07077291 */ /* 0x000fe4000f8e50ff */
[----:B------:R-:W-:Y:S02]  /*20f0*/  UIADD3.X UR33, UPT, UPT, URZ, UR47, URZ, UP3, !UPT ;  /* 0x0000002fff217290 */ /* 0x000fe40009ffe4ff */
[----:B------:R-:W-:Y:S02]  /*2100*/  UPRMT UR7, UR7, 0x5410, URZ ;  /* 0x0000541007077896 */ /* 0x000fe400080000ff */
[----:B------:R-:W-:Y:S02]  /*2110*/  UIADD3 UR16, UPT, UPT, UR16, 0x28600, URZ ;  /* 0x0002860010107890 */ /* 0x000fe4000fffe0ff */
[----:B------:R-:W-:Y:S02]  /*2120*/  UIADD3 UR37, UPT, UPT, UR20, 0x1, URZ ;  /* 0x0000000114257890 */ /* 0x000fe4000fffe0ff */
[----:B------:R-:W-:Y:S02]  /*2130*/  UIADD3 UR29, UPT, UPT, UR21, 0x1, URZ ;  /* 0x00000001151d7890 */ /* 0x000fe4000fffe0ff */
[----:B------:R-:W-:Y:S02]  /*2140*/  UISETP.NE.AND UP2, UPT, UR37, UR49, UPT ;  /* 0x000000312500728c */ /* 0x000fe4000bf45270 */
[----:B------:R-:W-:Y:S02]  /*2150*/  UIADD3 UR26, UPT, UPT, UR22, 0x1, URZ ;  /* 0x00000001161a7890 */ /* 0x000fe4000fffe0ff */
[----:B------:R-:W-:Y:S01]  /*2160*/  UIADD3 UR36, UPT, UPT, UR36, 0x1, URZ ;  /* 0x0000000124247890 */ /* 0x000fe2000fffe0ff */
[----:B------:R-:W-:Y:S01]  /*2170*/  UMOV UR44, 0x0 ;  /* 0x00000000002c7882 */ /* 0x000fe20000000000 */
[----:B------:R-:W-:Y:S01]  /*2180*/  UMOV UR45, 0x10000000 ;  /* 0x10000000002d7882 */ /* 0x000fe20000000000 */
[----:B------:R-:W-:Y:S01]  /*2190*/  UMOV UR17, UR9 ;  /* 0x0000000900117c82 */ /* 0x000fe20008000000 */
[----:B------:R2:W-:Y:S01]  /*21a0*/  UTMALDG.5D.IM2COL.2CTA [UR8], [UR34], UR7, desc[UR44] ;  /* 0x00002c08220073b4 */ /* 0x0005e20008261007 */
[----:B------:R-:W-:Y:S02]  /*21b0*/  UMOV UR18, UR10 ;  /* 0x0000000a00127c82 */ /* 0x000fe40008000000 */
[----:B------:R-:W-:Y:S04]  /*21c0*/  @UP2 UIADD3 UR29, UPT, UPT, UR21, URZ, URZ ;  /* 0x000000ff151d2290 */ /* 0x000fe8000fffe0ff */
[----:B------:R-:W-:Y:S01]  /*21d0*/  UISETP.NE.AND UP1, UPT, UR29, UR40, UPT ;  /* 0x000000281d00728c */ /* 0x000fe2000bf25270 */
[----:B------:R4:W-:Y:S10]  /*21e0*/  UTMALDG.5D.2CTA [UR16], [UR32], desc[UR44] ;  /* 0x00002c10200075b4 */ /* 0x0009f40008221000 */
[----:B------:R-:W-:Y:S04]  /*21f0*/  @UP1 UIADD3 UR26, UPT, UPT, UR22, URZ, URZ ;  /* 0x000000ff161a1290 */ /* 0x000fe8000fffe0ff */
[----:B------:R-:W-:Y:S02]  /*2200*/  UISETP.NE.AND UP0, UPT, UR26, UR41, UPT ;  /* 0x000000291a00728c */ /* 0x000fe4000bf05270 */
[----:B--2---:R-:W-:Y:S09]  /*2210*/  UIADD3 UR8, UPT, UPT, UR28, 0x1, URZ ;  /* 0x000000011c087890 */ /* 0x004ff2000fffe0ff */
[----:B------:R-:W-:Y:S01]  /*2220*/  @UP0 UIADD3 UR8, UPT, UPT, UR28, URZ, URZ ;  /* 0x000000ff1c080290 */ /* 0x000fe2000fffe0ff */
[----:B------:R-:W-:Y:S01]  /*2230*/  UMOV UR7, UR31 ;  /* 0x0000001f00077c82 */ /* 0x000fe20008000000 */
[----:B----4-:R-:W-:Y:S02]  /*2240*/  USEL UR22, UR26, URZ, UP0 ;  /* 0x000000ff1a167287 */ /* 0x010fe40008000000 */
[----:B------:R-:W-:Y:S02]  /*2250*/  UISETP.NE.AND UP0, UPT, UR36, UR42, UPT ;  /* 0x0000002a2400728c */ /* 0x000fe4000bf05270 */
[----:B------:R-:W-:Y:S02]  /*2260*/  USEL UR20, UR37, URZ, UP2 ;  /* 0x000000ff25147287 */ /* 0x000fe40009000000 */
[----:B------:R-:W-:Y:S01]  /*2270*/  USEL UR21, UR29, URZ, UP1 ;  /* 0x000000ff1d157287 */ /* 0x000fe20008800000 */
[----:B------:R-:W-:Y:S04]  /*2280*/  UMOV UR28, UR8 ;  /* 0x00000008001c7c82 */ /* 0x000fe80008000000 */
[----:B---3--:R-:W-:Y:S07]  /*2290*/  BRA.U UP0, `(.L_x_29) ;  /* 0xfffffff900fc7547 */ /* 0x008fee000b83ffff */
.L_x_23:
[----:B------:R-:W-:Y:S01]  /*22a0*/  ULEA UR4, UR31, UR30, 0x3 ;  /* 0x0000001e1f047291 */ /* 0x000fe2000f8e18ff */
[----:B-1----:R-:W-:Y:S01]  /*22b0*/  MOV R0, UR27 ;  /* 0x0000001b00007c02 */ /* 0x002fe20008000f00 */
[----:B------:R-:W-:Y:S01]  /*22c0*/  @!P1 SYNCS.ARRIVE.TRANS64.A1T0 RZ, [UR30+0x228], RZ ;  /* 0x000228ffffff99a7 */ /* 0x000fe2000810001e */
[----:B------:R-:W-:Y:S02]  /*22d0*/  UISETP.GE.AND UP0, UPT, UR52, 0x1, UPT ;  /* 0x000000013400788c */ /* 0x000fe4000bf06270 */
[----:B------:R-:W-:-:S04]  /*22e0*/  SHF.L.U32 R0, R0, 0x1f, RZ ;  /* 0x0000001f00007819 */ /* 0x000fc800000006ff */
[----:B--2---:R1:W2:Y:S03]  /*22f0*/  SYNCS.PHASECHK.TRANS64.TRYWAIT P0, [UR4+0x100], R0 ;  /* 0x00010000ff0075a7 */ /* 0x0042a60008001104 */
[----:B------:R-:W-:Y:S05]  /*2300*/  BRA.U !UP0, `(.L_x_30) ;  /* 0x0000000508a47547 */ /* 0x000fea000b800000 */
[----:B------:R-:W3:Y:S01]  /*2310*/  LDCU.128 UR8, c[0x0][0x480] ;  /* 0x00009000ff0877ac */ /* 0x000ee20008000c00 */
[----:B------:R-:W4:Y:S01]  /*2320*/  LDCU.128 UR32, c[0x0][0x490] ;  /* 0x00009200ff2077ac */ /* 0x000f220008000c00 */
[----:B------:R-:W1:Y:S01]  /*2330*/  LDCU UR13, c[0x0][0x4c8] ;  /* 0x00009900ff0d77ac */ /* 0x000e620008000800 */
        /* <DEDUP_REMOVED lines=10> */
[----:B------:R-:W1:Y:S05]  /*23e0*/  LDCU.64 UR40, c[0x0][0x390] ;  /* 0x00007200ff2877ac */ /* 0x000e6a0008000a00 */
[----:B------:R-:W-:Y:S01]  /*23f0*/  UMOV UR4, UR7 ;  /* 0x0000000700047c82 */ /* 0x000fe20008000000 */
[----:B------:R-:W1:Y:S01]  /*2400*/  LDCU.64 UR24, c[0x0][0x4d0] ;  /* 0x00009a00ff1877ac */ /* 0x000e620008000a00 */
[----:B------:R-:W-:Y:S01]  /*2410*/  USHF.R.U32.HI UR4, URZ, UR33, UR4 ;  /* 0x00000021ff047299 */ /* 0x000fe20008011604 */
[----:B------:R-:W4:Y:S03]  /*2420*/  LDCU.64 UR32, c[0x0][0x4c0] ;  /* 0x00009800ff2077ac */ /* 0x000f260008000a00 */
[----:B------:R-:W-:-:S02]  /*2430*/  USEL UR4, UR5, UR4, !UP0 ;  /* 0x0000000405047287 */ /* 0x000fc4000c000000 */
[----:B------:R-:W-:Y:S02]  /*2440*/  UISETP.NE.AND UP0, UPT, UR34, 0x1, UPT ;  /* 0x000000012200788c */ /* 0x000fe4000bf05270 */
[----:B------:R-:W-:Y:S02]  /*2450*/  UIMAD.WIDE.U32 UR6, UR4, UR35, URZ ;  /* 0x00000023040672a5 */ /* 0x000fe4000f8e00ff */
[----:B------:R-:W-:Y:S01]  /*2460*/  UIADD3 UR42, UPT, UPT, UR52, UR42, URZ ;  /* 0x0000002a342a7290 */ /* 0x000fe2000fffe0ff */
[----:B------:R-:W-:-:S04]  /*2470*/  UMOV UR37, UR52 ;  /* 0x0000003400257c82 */ /* 0x000fc80008000000 */
[----:B------:R-:W-:Y:S01]  /*2480*/  UMOV UR6, UR7 ;  /* 0x0000000700067c82 */ /* 0x000fe20008000000 */
[----:B------:R-:W-:Y:S02]  /*2490*/  UIADD3 UR7, UPT, UPT, -UR5, URZ, URZ ;  /* 0x000000ff05077290 */ /* 0x000fe4000fffe1ff */
[----:B---3--:R-:W-:Y:S02]  /*24a0*/  USHF.R.U32.HI UR6, URZ, UR9, UR6 ;  /* 0x00000009ff067299 */ /* 0x008fe40008011606 */
[----:B------:R-:W-:Y:S02]  /*24b0*/  UIMAD UR7, UR8, UR7, UR43 ;  /* 0x00000007080772a4 */ /* 0x000fe4000f8e022b */
[----:B------:R-:W-:Y:S02]  /*24c0*/  USEL UR14, UR4, UR6, !UP0 ;  /* 0x00000006040e7287 */ /* 0x000fe4000c000000 */
[----:B------:R-:W-:Y:S02]  /*24d0*/  UIADD3 UR6, UPT, UPT, -UR4, URZ, URZ ;  /* 0x000000ff04067290 */ /* 0x000fe4000fffe1ff */
[----:B------:R-:W-:-:S02]  /*24e0*/  UIADD3 UR9, UPT, UPT, -UR14, URZ, URZ ;  /* 0x000000ff0e097290 */ /* 0x000fc4000fffe1ff */
[----:B------:R-:W-:Y:S02]  /*24f0*/  UIMAD UR12, UR11, UR6, UR5 ;  /* 0x000000060b0c72a4 */ /* 0x000fe4000f8e0205 */
[----:B------:R-:W-:Y:S02]  /*2500*/  UIMAD UR9, UR34, UR9, UR4 ;  /* 0x00000009220972a4 */ /* 0x000fe4000f8e0204 */
[----:B----4-:R-:W-:Y:S01]  /*2510*/  UIMAD UR11, UR7, UR32, UR10 ;  /* 0x00000020070b72a4 */ /* 0x010fe2000f8e020a */
[----:B------:R-:W3:Y:S02]  /*2520*/  LDCU UR43, c[0x0][0x38c] ;  /* 0x00007180ff2b77ac */ /* 0x000ee40008000800 */
[----:B------:R-:W4:Y:S01]  /*2530*/  LDCU UR6, c[0x0][0x500] ;  /* 0x0000a000ff0677ac */ /* 0x000f220008000800 */
[----:B------:R-:W2:Y:S01]  /*2540*/  LDCU.64 UR4, c[0x0][0x4f8] ;  /* 0x00009f00ff0477ac */ /* 0x000ea20008000a00 */
[----:B-1----:R-:W-:Y:S02]  /*2550*/  UIMAD UR12, UR12, UR33, UR16 ;  /* 0x000000210c0c72a4 */ /* 0x002fe4000f8e0210 */
[----:B------:R-:W-:Y:S01]  /*2560*/  UIMAD UR13, UR9, UR13, UR17 ;  /* 0x0000000d090d72a4 */ /* 0x000fe2000f8e0211 */
[----:B------:R-:W-:-:S11]  /*2570*/  UMOV UR7, UR31 ;  /* 0x0000001f00077c82 */ /* 0x000fd60008000000 */
.L_x_36:
[----:B------:R-:W-:Y:S01]  /*2580*/  @!P3 MOV R3, 0x3000 ;  /* 0x000030000003b802 */ /* 0x000fe20000000f00 */
[----:B------:R-:W-:Y:S01]  /*2590*/  ULEA UR9, UR7, UR30, 0x3 ;  /* 0x0000001e07097291 */ /* 0x000fe2000f8e18ff */
[----:B--2---:R-:W-:Y:S11]  /*25a0*/  @P0 BRA `(.L_x_31) ;  /* 0x0000000000100947 */ /* 0x004ff60003800000 */
[----:B------:R-:W-:Y:S04]  /*25b0*/  MOV R0, UR27 ;  /* 0x0000001b00007c02 */ /* 0x000fe80008000f00 */
[----:B------:R-:W-:Y:S04]  /*25c0*/  SHF.L.U32 R5, R0, 0x1f, RZ ;  /* 0x0000001f00057819 */ /* 0x000fe800000006ff */
[----:B------:R-:W1:Y:S02]  /*25d0*/  SYNCS.PHASECHK.TRANS64.TRYWAIT P0, [UR9+0x100], R5 ;  /* 0x00010005ff0075a7 */ /* 0x000e640008001109 */
[----:B-1----:R-:W-:Y:S05]  /*25e0*/  @!P0 BRA `(.L_x_32) ;  /* 0x0000008000a48947 */ /* 0x002fea0003800000 */
.L_x_31:
[----:B------:R2:W-:Y:S01]  /*25f0*/  @!P3 SYNCS.ARRIVE.TRANS64 RZ, [UR9], R3 ;  /* 0x00000003ffffb9a7 */ /* 0x0005e20008000009 */
[----:B------:R-:W-:Y:S04]  /*2600*/  ULOP3.LUT UR8, UR38, 0x2, URZ, 0xfc, !UPT ;  /* 0x0000000226087892 */ /* 0x000fe8000f8efcff */
[----:B------:R-:W-:Y:S09]  /*2610*/  UISETP.NE.AND UP0, UPT, UR8, 0x2, UPT ;  /* 0x000000020800788c */ /* 0x000ff2000bf05270 */
[----:B------:R-:W-:Y:S05]  /*2620*/  BRA.U UP0, `(.L_x_33) ;  /* 0x0000000100047547 */ /* 0x000fea000b800000 */
[----:B---34-:R-:W-:Y:S05]  /*2630*/  BPT.TRAP 0x1 ;  /* 0x000000040000795c */ /* 0x018fea0000300000 */
.L_x_33:
[----:B------:R-:W-:Y:S04]  /*2640*/  BSSY.RECONVERGENT B0, `(.L_x_34) ;  /* 0x0000003000007945 */ /* 0x000fe80003800200 */
[----:B------:R-:W-:Y:S05]  /*2650*/  @P2 BRA `(.L_x_35) ;  /* 0x0000000000042947 */ /* 0x000fea0003800000 */
[----:B---34-:R-:W-:Y:S05]  /*2660*/  BPT.TRAP 0x1 ;  /* 0x000000040000795c */ /* 0x018fea0000300000 */
.L_x_35:
[----:B---34-:R-:W-:Y:S05]  /*2670*/  BSYNC.RECONVERGENT B0 ;  /* 0x0000000000007941 */ /* 0x018fea0003800200 */
.L_x_34:
[----:B------:R-:W-:Y:S02]  /*2680*/  UIADD3 UR8, UPT, UPT, UR7, 0x1, URZ ;  /* 0x0000000107087890 */ /* 0x000fe4000fffe0ff */
[----:B------:R-:W-:Y:S02]  /*2690*/  UIMAD UR16, UR20, UR23, UR4 ;  /* 0x00000017141072a4 */ /* 0x000fe4000f8e0204 */
[----:B------:R-:W-:Y:S02]  /*26a0*/  UISETP.NE.AND UP0, UPT, UR8, 0x20, UPT ;  /* 0x000000200800788c */ /* 0x000fe4000bf05270 */
[----:B------:R-:W-:Y:S02]  /*26b0*/  UIMAD UR15, UR21, UR24, UR5 ;  /* 0x00000018150f72a4 */ /* 0x000fe4000f8e0205 */
[----:B------:R-:W-:Y:S02]  /*26c0*/  USEL UR10, URZ, 0x1, UP0 ;  /* 0x00000001ff0a7887 */ /* 0x000fe40008000000 */
[----:B------:R-:W-:Y:S02]  /*26d0*/  USEL UR31, UR8, URZ, UP0 ;  /* 0x000000ff081f7287 */ /* 0x000fe40008000000 */
[----:B------:R-:W-:Y:S02]  /*26e0*/  ULOP3.LUT UR27, UR27, UR10, URZ, 0x3c, !UPT ;  /* 0x0000000a1b1b7292 */ /* 0x000fe4000f8e3cff */
[----:B------:R-:W-:Y:S02]  /*26f0*/  ULEA UR8, UR31, UR30, 0x3 ;  /* 0x0000001e1f087291 */ /* 0x000fe4000f8e18ff */
[----:B------:R-:W-:Y:S02]  /*2700*/  ULEA UR17, UR7, UR30, 0xb ;  /* 0x0000001e07117291 */ /* 0x000fe4000f8e58ff */
[----:B------:R-:W-:Y:S01]  /*2710*/  ULEA UR15, UR15, UR16, 0x5 ;  /* 0x000000100f0f7291 */ /* 0x000fe2000f8e28ff */
[----:B-1----:R-:W-:Y:S01]  /*2720*/  MOV R0, UR27 ;  /* 0x0000001b00007c02 */ /* 0x002fe20008000f00 */
[----:B------:R-:W-:Y:S02]  /*2730*/  UIADD3 UR34, UP0, UPT, UR46, 0x80, URZ ;  /* 0x000000802e227890 */ /* 0x000fe4000ff1e0ff */
[----:B------:R-:W-:Y:S01]  /*2740*/  ULOP3.LUT UR9, UR9, 0xfefffff8, URZ, 0xc0, !UPT ;  /* 0xfefffff809097892 */ /* 0x000fe2000f8ec0ff */
[----:B--2---:R-:W-:Y:S01]  /*2750*/  SHF.L.U32 R3, R0, 0x1f, RZ ;  /* 0x0000001f00037819 */ /* 0x004fe200000006ff */
[----:B------:R-:W-:Y:S02]  /*2760*/  USHF.L.U32 UR10, UR28, 0x5, URZ ;  /* 0x000000051c0a7899 */ /* 0x000fe400080006ff */
[----:B------:R-:W-:Y:S01]  /*2770*/  UIADD3.X UR35, UPT, UPT, URZ, UR47, URZ, UP0, !UPT ;  /* 0x0000002fff237290 */ /* 0x000fe200087fe4ff */
[----:B------:R1:W2:Y:S01]  /*2780*/  SYNCS.PHASECHK.TRANS64.TRYWAIT P0, [UR8+0x100], R3 ;  /* 0x00010003ff0075a7 */ /* 0x0002a20008001108 */
[----:B------:R-:W-:Y:S02]  /*2790*/  ULEA UR8, UR7, UR30, 0xc ;  /* 0x0000001e07087291 */ /* 0x000fe4000f8e60ff */
[----:B------:R-:W-:Y:S02]  /*27a0*/  UIMAD UR7, UR22, UR25, UR6 ;  /* 0x00000019160772a4 */ /* 0x000fe4000f8e0206 */
[----:B------:R-:W-:Y:S02]  /*27b0*/  UIADD3 UR8, UPT, UPT, UR8, 0x8600, URZ ;  /* 0x0000860008087890 */ /* 0x000fe4000fffe0ff */
[----:B------:R-:W-:Y:S02]  /*27c0*/  ULEA UR7, UR7, UR15, 0xa ;  /* 0x0000000f07077291 */ /* 0x000fe4000f8e50ff */
[----:B------:R-:W-:Y:S02]  /*27d0*/  UIADD3 UR32, UP3, UPT, UR46, 0x200, URZ ;  /* 0x000002002e207890 */ /* 0x000fe4000ff7e0ff */
[----:B------:R-:W-:Y:S02]  /*27e0*/  UPRMT UR7, UR7, 0x5410, URZ ;  /* 0x0000541007077896 */ /* 0x000fe400080000ff */
[----:B------:R-:W-:Y:S02]  /*27f0*/  UIADD3.X UR33, UPT, UPT, URZ, UR47, URZ, UP3, !UPT ;  /* 0x0000002fff217290 */ /* 0x000fe40009ffe4ff */
[----:B------:R-:W-:Y:S02]  /*2800*/  UIADD3 UR16, UPT, UPT, UR17, 0x28600, URZ ;  /* 0x0002860011107890 */ /* 0x000fe4000fffe0ff */
[----:B------:R-:W-:Y:S02]  /*2810*/  UIADD3 UR36, UPT, UPT, UR20, 0x1, URZ ;  /* 0x0000000114247890 */ /* 0x000fe4000fffe0ff */
[----:B------:R-:W-:Y:S02]  /*2820*/  UIADD3 UR29, UPT, UPT, UR21, 0x1, URZ ;  /* 0x00000001151d7890 */ /* 0x000fe4000fffe0ff */
[----:B------:R-:W-:Y:S02]  /*2830*/  UISETP.NE.AND UP2, UPT, UR36, UR43, UPT ;  /* 0x0000002b2400728c */ /* 0x000fe4000bf45270 */
[----:B------:R-:W-:Y:S01]  /*2840*/  UIADD3 UR26, UPT, UPT, UR22, 0x1, URZ ;  /* 0x00000001161a7890 */ /* 0x000fe2000fffe0ff */
[----:B------:R-:W-:Y:S01]  /*2850*/  UMOV UR44, 0x0 ;  /* 0x00000000002c7882 */ /* 0x000fe20000000000 */
[----:B------:R-:W-:Y:S01]  /*2860*/  UMOV UR45, 0x10000000 ;  /* 0x10000000002d7882 */ /* 0x000fe20000000000 */
[----:B------:R-:W-:Y:S01]  /*2870*/  UMOV UR17, UR9 ;  /* 0x0000000900117c82 */ /* 0x000fe20008000000 */
[----:B------:R3:W-:Y:S01]  /*2880*/  UTMALDG.5D.IM2COL.2CTA [UR8], [UR34], UR7, desc[UR44] ;  /* 0x00002c08220073b4 */ /* 0x0007e20008261007 */
[----:B------:R-:W-:Y:S04]  /*2890*/  UMOV UR18, UR10 ;  /* 0x0000000a00127c82 */ /* 0x000fe80008000000 */
[----:B------:R-:W-:Y:S04]  /*28a0*/  @UP2 UIADD3 UR29, UPT, UPT, UR21, URZ, URZ ;  /* 0x000000ff151d2290 */ /* 0x000fe8000fffe0ff */
[----:B------:R-:W-:Y:S01]  /*28b0*/  UISETP.NE.AND UP1, UPT, UR29, UR40, UPT ;  /* 0x000000281d00728c */ /* 0x000fe2000bf25270 */
[----:B------:R4:W-:Y:S10]  /*28c0*/  UTMALDG.5D.2CTA [UR16], [UR32], desc[UR44] ;  /* 0x00002c10200075b4 */ /* 0x0009f40008221000 */
[----:B------:R-:W-:Y:S04]  /*28d0*/  @UP1 UIADD3 UR26, UPT, UPT, UR22, URZ, URZ ;  /* 0x000000ff161a1290 */ /* 0x000fe8000fffe0ff */
[----:B------:R-:W-:Y:S02]  /*28e0*/  UISETP.NE.AND UP0, UPT, UR26, UR41, UPT ;  /* 0x000000291a00728c */ /* 0x000fe4000bf05270 */
[----:B---3--:R-:W-:Y:S09]  /*28f0*/  UIADD3 UR8, UPT, UPT, UR28, 0x1, URZ ;  /* 0x000000011c087890 */ /* 0x008ff2000fffe0ff */
[----:B------:R-:W-:Y:S02]  /*2900*/  @UP0 UIADD3 UR8, UPT, UPT, UR28, URZ, URZ ;  /* 0x000000ff1c080290 */ /* 0x000fe4000fffe0ff */
[----:B------:R-:W-:Y:S02]  /*2910*/  UIADD3 UR7, UPT, UPT, UR37, -0x1, URZ ;  /* 0xffffffff25077890 */ /* 0x000fe4000fffe0ff */
[----:B----4-:R-:W-:Y:S02]  /*2920*/  USEL UR22, UR26, URZ, UP0 ;  /* 0x000000ff1a167287 */ /* 0x010fe40008000000 */
[----:B------:R-:W-:Y:S02]  /*2930*/  UISETP.GT.U32.AND UP0, UPT, UR37, 0x1, UPT ;  /* 0x000000012500788c */ /* 0x000fe4000bf04070 */
[----:B------:R-:W-:Y:S02]  /*2940*/  USEL UR20, UR36, URZ, UP2 ;  /* 0x000000ff24147287 */ /* 0x000fe40009000000 */
[----:B------:R-:W-:Y:S01]  /*2950*/  USEL UR21, UR29, URZ, UP1 ;  /* 0x000000ff1d157287 */ /* 0x000fe20008800000 */
[----:B------:R-:W-:Y:S01]  /*2960*/  UMOV UR37, UR7 ;  /* 0x0000000700257c82 */ /* 0x000fe20008000000 */
[----:B------:R-:W-:Y:S01]  /*2970*/  UMOV UR7, UR31 ;  /* 0x0000001f00077c82 */ /* 0x000fe20008000000 */
[----:B------:R-:W-:Y:S02]  /*2980*/  UMOV UR28, UR8 ;  /* 0x00000008001c7c82 */ /* 0x000fe40008000000 */
[----:B-1----:R-:W-:Y:S07]  /*2990*/  BRA.U UP0, `(.L_x_36) ;  /* 0xfffffff900f87547 */ /* 0x002fee000b83ffff */
.L_x_30:
[----:B------:R-:W-:Y:S01]  /*29a0*/  SHF.L.U32 R3, R2, 0x1f, RZ ;  /* 0x0000001f02037819 */ /* 0x000fe200000006ff */
[----:B------:R-:W-:-:S03]  /*29b0*/  NOP ;  /* 0x0000000000007918 */ /* 0x000fc60000000000 */
[----:B--2---:R-:W2:Y:S02]  /*29c0*/  SYNCS.PHASECHK.TRANS64.TRYWAIT P0, [UR30+0x230], R3 ;  /* 0x00023003ff0075a7 */ /* 0x004ea4000800111e */
[----:B--2---:R-:W-:Y:S05]  /*29d0*/  @!P0 BRA `(.L_x_37) ;  /* 0x0000007c00c08947 */ /* 0x004fea0003800000 */
.L_x_149:
[----:B------:R-:W2:Y:S01]  /*29e0*/  LDS.128 R4, [UR30+0x270] ;  /* 0x0002701eff047984 */ /* 0x000ea20008000c00 */
[----:B------:R-:W-:Y:S02]  /*29f0*/  UIADD3 UR4, UPT, UPT, UR30, 0x238, URZ ;  /* 0x000002381e047890 */ /* 0x000fe4000fffe0ff */
[----:B------:R-:W-:Y:S01]  /*2a00*/  UISETP.GE.AND UP0, UPT, UR39, 0x1, UPT ;  /* 0x000000012700788c */ /* 0x000fe2000bf06270 */
[----:B------:R-:W-:Y:S01]  /*2a10*/  @!PT LDS RZ, [RZ] ;  /* 0x00000000fffff984 */ /* 0x000fe20000000800 */
[----:B------:R-:W-:Y:S01]  /*2a20*/  @!PT LDS RZ, [RZ] ;  /* 0x00000000fffff984 */ /* 0x000fe20000000800 */
[----:B------:R-:W-:Y:S01]  /*2a30*/  @!PT LDS RZ, [RZ] ;  /* 0x00000000fffff984 */ /* 0x000fe20000000800 */
[----:B------:R-:W-:Y:S01]  /*2a40*/  @!PT LDS RZ, [RZ] ;  /* 0x00000000fffff984 */ /* 0x000fe20000000800 */
[----:B------:R3:W-:Y:S06]  /*2a50*/  MEMBAR.ALL.CTA ;  /* 0x0000000000007992 */ /* 0x0007ec0000008000 */
[----:B---3--:R-:W3:Y:S01]  /*2a60*/  FENCE.VIEW.ASYNC.S ;  /* 0x00000000000073c6 */ /* 0x008ee20000000000 */
[----:B------:R-:W-:-:S09]  /*2a70*/  UPRMT UR4, URZ, 0x654, UR4 ;  /* 0x00000654ff047896 */ /* 0x000fd20008000004 */
[----:B---3--:R-:W-:Y:S01]  /*2a80*/  SYNCS.ARRIVE.TRANS64.RED.A1T0 RZ, [UR4], RZ ;  /* 0x000000ffffff79a7 */ /* 0x008fe20008100404 */
[----:B--2---:R-:W-:-:S13]  /*2a90*/  LOP3.LUT P0, RZ, R6, 0x1, RZ, 0xc0, !PT ;  /* 0x0000000106ff7812 */ /* 0x004fda000780c0ff */
[----:B------:R-:W-:Y:S01]  /*2aa0*/  VOTEU.ANY UP1, P0 ;  /* 0x0000000000ff7886 */ /* 0x000fe20000020100 */
[----:B------:R-:W-:-:S13]  /*2ab0*/  PLOP3.LUT P0, PT, PT, PT, UP1, 0x80, 0x8 ;  /* 0x000000000008781c */ /* 0x000fda0003f0f018 */
[----:B-1----:R-:W-:Y:S02]  /*2ac0*/  @P0 MOV R0, R4 ;  /* 0x0000000400000202 */ /* 0x002fe40000000f00 */
[----:B------:R-:W-:Y:S02]  /*2ad0*/  @P0 LOP3.LUT R4, R5, 0xffff, RZ, 0xc0, !PT ;  /* 0x0000ffff05040812 */ /* 0x000fe400078ec0ff */
[----:B------:R-:W-:Y:S02]  /*2ae0*/  @P0 R2UR UR6, R0 ;  /* 0x00000000000602ca */ /* 0x000fe400000e0000 */
[----:B------:R-:W-:-:S11]  /*2af0*/  @P0 R2UR UR5, R4 ;  /* 0x00000000040502ca */ /* 0x000fd600000e0000 */
[----:B------:R-:W-:Y:S02]  /*2b00*/  @UP1 UMOV UR50, UR6 ;  /* 0x0000000600321c82 */ /* 0x000fe40008000000 */
[----:B------:R-:W-:Y:S01]  /*2b10*/  @UP1 UMOV UR48, UR5 ;  /* 0x0000000500301c82 */ /* 0x000fe20008000000 */
[----:B------:R-:W-:Y:S05]  /*2b20*/  BRA.U !UP0, `(.L_x_38) ;  /* 0x0000000108d47547 */ /* 0x000fea000b800000 */
[----:B------:R-:W1:Y:S01]  /*2b30*/  LDCU.128 UR16, c[0x0][0xc10] ;  /* 0x00018200ff1077ac */ /* 0x000e620008000c00 */
[----:B------:R-:W2:Y:S01]  /*2b40*/  LDCU UR20, c[0x0][0xc20] ;  /* 0x00018400ff1477ac */ /* 0x000ea20008000800 */
[----:B------:R-:W3:Y:S01]  /*2b50*/  LDCU UR13, c[0x0][0xc0c] ;  /* 0x00018180ff0d77ac */ /* 0x000ee20008000800 */
[----:B------:R-:W4:Y:S01]  /*2b60*/  LDCU.64 UR14, c[0x0][0xc28] ;  /* 0x00018500ff0e77ac */ /* 0x000f220008000a00 */
[----:B------:R-:W-:Y:S02]  /*2b70*/  UISETP.NE.AND UP3, UPT, UR39, 0x1, UPT ;  /* 0x000000012700788c */ /* 0x000fe4000bf65270 */
[----:B-1----:R-:W-:Y:S02]  /*2b80*/  UIMAD.WIDE.U32 UR4, UR53, UR19, URZ ;  /* 0x00000013350472a5 */ /* 0x002fe4000f8e00ff */
[----:B------:R-:W-:Y:S02]  /*2b90*/  UIMAD.WIDE.U32 UR6, UR54, UR16, URZ ;  /* 0x00000010360672a5 */ /* 0x000fe4000f8e00ff */
[----:B------:R-:W-:-:S02]  /*2ba0*/  UISETP.NE.AND UP0, UPT, UR18, 0x1, UPT ;  /* 0x000000011200788c */ /* 0x000fc4000bf05270 */
[----:B------:R-:W-:Y:S01]  /*2bb0*/  UIMAD.WIDE.U32 UR10, UR48, UR19, URZ ;  /* 0x00000013300a72a5 */ /* 0x000fe2000f8e00ff */
[----:B------:R-:W-:Y:S01]  /*2bc0*/  UMOV UR4, UR5 ;  /* 0x0000000500047c82 */ /* 0x000fe20008000000 */
[----:B---3--:R-:W-:Y:S02]  /*2bd0*/  UISETP.NE.AND UP2, UPT, UR13, 0x1, UPT ;  /* 0x000000010d00788c */ /* 0x008fe4000bf45270 */
[----:B--2---:R-:W-:Y:S02]  /*2be0*/  USHF.R.U32.HI UR5, URZ, UR20, UR4 ;  /* 0x00000014ff057299 */ /* 0x004fe40008011604 */
[----:B------:R-:W-:Y:S01]  /*2bf0*/  UIMAD.WIDE.U32 UR8, UR50, UR16, URZ ;  /* 0x00000010320872a5 */ /* 0x000fe2000f8e00ff */
[----:B------:R-:W-:Y:S01]  /*2c00*/  UMOV UR4, UR7 ;  /* 0x0000000700047c82 */ /* 0x000fe20008000000 */
[----:B------:R-:W-:Y:S02]  /*2c10*/  USEL UR5, UR53, UR5, !UP0 ;  /* 0x0000000535057287 */ /* 0x000fe4000c000000 */
[----:B------:R-:W-:-:S02]  /*2c20*/  USHF.R.U32.HI UR4, URZ, UR17, UR4 ;  /* 0x00000011ff047299 */ /* 0x000fc40008011604 */
[----:B----4-:R-:W-:Y:S02]  /*2c30*/  UIMAD.WIDE.U32 UR6, UR5, UR14, URZ ;  /* 0x0000000e050672a5 */ /* 0x010fe4000f8e00ff */
[----:B------:R-:W-:Y:S01]  /*2c40*/  USEL UR12, UR54, UR4, !UP2 ;  /* 0x00000004360c7287 */ /* 0x000fe2000d000000 */
[----:B------:R-:W-:Y:S02]  /*2c50*/  UMOV UR8, UR9 ;  /* 0x0000000900087c82 */ /* 0x000fe40008000000 */
[----:B------:R-:W-:Y:S01]  /*2c60*/  UMOV UR4, UR11 ;  /* 0x0000000b00047c82 */ /* 0x000fe20008000000 */
[----:B------:R-:W-:Y:S01]  /*2c70*/  UIMAD.WIDE.U32 UR10, UR12, UR14, URZ ;  /* 0x0000000e0c0a72a5 */ /* 0x000fe2000f8e00ff */
[----:B------:R-:W-:Y:S01]  /*2c80*/  UMOV UR6, UR7 ;  /* 0x0000000700067c82 */ /* 0x000fe20008000000 */
[----:B------:R-:W-:Y:S02]  /*2c90*/  USHF.R.U32.HI UR4, URZ, UR20, UR4 ;  /* 0x00000014ff047299 */ /* 0x000fe40008011604 */
[----:B------:R-:W-:-:S02]  /*2ca0*/  @UP3 USHF.R.U32.HI UR5, URZ, UR15, UR6 ;  /* 0x0000000fff053299 */ /* 0x000fc40008011606 */
[----:B------:R-:W-:Y:S01]  /*2cb0*/  USHF.R.U32.HI UR17, URZ, UR17, UR8 ;  /* 0x00000011ff117299 */ /* 0x000fe20008011608 */
[----:B------:R-:W-:Y:S01]  /*2cc0*/  UMOV UR6, UR11 ;  /* 0x0000000b00067c82 */ /* 0x000fe20008000000 */
[----:B------:R-:W-:Y:S02]  /*2cd0*/  USEL UR4, UR48, UR4, !UP0 ;  /* 0x0000000430047287 */ /* 0x000fe4000c000000 */
[----:B------:R-:W-:Y:S02]  /*2ce0*/  @UP3 USHF.R.U32.HI UR12, URZ, UR15, UR6 ;  /* 0x0000000fff0c3299 */ /* 0x000fe40008011606 */
[----:B------:R-:W-:Y:S02]  /*2cf0*/  UIMAD UR6, UR39, UR5, URZ ;  /* 0x00000005270672a4 */ /* 0x000fe4000f8e02ff */
[----:B------:R-:W-:Y:S02]  /*2d00*/  USEL UR5, UR50, UR17, !UP2 ;  /* 0x0000001132057287 */ /* 0x000fe4000d000000 */
[----:B------:R-:W-:-:S02]  /*2d10*/  UIMAD UR8, UR39, UR12, URZ ;  /* 0x0000000c270872a4 */ /* 0x000fc4000f8e02ff */
[----:B------:R-:W-:Y:S02]  /*2d20*/  UISETP.GE.AND UP0, UPT, UR4, UR6, UPT ;  /* 0x000000060400728c */ /* 0x000fe4000bf06270 */
[----:B------:R-:W-:Y:S02]  /*2d30*/  UIMAD.WIDE.U32 UR6, UR4, UR14, URZ ;  /* 0x0000000e040672a5 */ /* 0x000fe4000f8e00ff */
[----:B------:R-:W-:Y:S02]  /*2d40*/  UISETP.GE.OR UP0, UPT, UR5, UR8, UP0 ;  /* 0x000000080500728c */ /* 0x000fe40008706670 */
[----:B------:R-:W-:Y:S02]  /*2d50*/  UIMAD.WIDE.U32 UR8, UR5, UR14, URZ ;  /* 0x0000000e050872a5 */ /* 0x000fe4000f8e00ff */
[----:B------:R-:W-:Y:S01]  /*2d60*/  UIADD3 UR10, UPT, UPT, -UR4, URZ, URZ ;  /* 0x000000ff040a7290 */ /* 0x000fe2000fffe1ff */
[----:B------:R-:W-:Y:S02]  /*2d70*/  UMOV UR6, UR7 ;  /* 0x0000000700067c82 */ /* 0x000fe40008000000 */
[----:B------:R-:W-:-:S02]  /*2d80*/  USHF.R.U32.HI UR6, URZ, UR15, UR6 ;  /* 0x0000000fff067299 */ /* 0x000fc40008011606 */
[----:B------:R-:W-:Y:S02]  /*2d90*/  UIMAD UR10, UR18, UR10, UR48 ;  /* 0x0000000a120a72a4 */ /* 0x000fe4000f8e0230 */
[----:B------:R-:W-:Y:S01]  /*2da0*/  USEL UR6, UR4, UR6, !UP3 ;  /* 0x0000000604067287 */ /* 0x000fe2000d800000 */
[----:B------:R-:W-:Y:S01]  /*2db0*/  @!UP0 UMOV UR7, UR9 ;  /* 0x0000000900078c82 */ /* 0x000fe20008000000 */
[----:B------:R-:W-:Y:S02]  /*2dc0*/  UIADD3 UR9, UPT, UPT, -UR5, URZ, URZ ;  /* 0x000000ff05097290 */ /* 0x000fe4000fffe1ff */
[----:B------:R-:W-:Y:S02]  /*2dd0*/  @!UP0 USHF.R.U32.HI UR7, URZ, UR15, UR7 ;  /* 0x0000000fff078299 */ /* 0x000fe40008011607 */
[----:B------:R-:W-:Y:S02]  /*2de0*/  UIADD3 UR8, UPT, UPT, -UR6, URZ, URZ ;  /* 0x000000ff06087290 */ /* 0x000fe4000fffe1ff */
[----:B------:R-:W-:-:S02]  /*2df0*/  @!UP0 USEL UR7, UR5, UR7, !UP3 ;  /* 0x0000000705078287 */ /* 0x000fc4000d800000 */
[----:B------:R-:W-:Y:S02]  /*2e00*/  UIMAD UR8, UR39, UR8, UR4 ;  /* 0x00000008270872a4 */ /* 0x000fe4000f8e0204 */
[----:B------:R-:W-:Y:S02]  /*2e10*/  @!UP0 UIADD3 UR6, UPT, UPT, UR6, -UR7, URZ ;  /* 0x8000000706068290 */ /* 0x000fe4000fffe0ff */
[----:B------:R-:W-:Y:S02]  /*2e20*/  @!UP0 UIMAD UR7, UR8, UR12, UR7 ;  /* 0x0000000c080782a4 */ /* 0x000fe4000f8e0207 */
[----:B------:R-:W-:Y:S02]  /*2e30*/  @!UP0 UIMAD UR4, UR39, UR6, UR5 ;  /* 0x00000006270482a4 */ /* 0x000fe4000f8e0205 */
[----:B------:R-:W-:Y:S02]  /*2e40*/  UIMAD UR6, UR13, UR9, UR50 ;  /* 0x000000090d0672a4 */ /* 0x000fe4000f8e0232 */
[----:B------:R-:W-:Y:S01]  /*2e50*/  UIMAD UR48, UR4, UR18, UR10 ;  /* 0x00000012043072a4 */ /* 0x000fe2000f8e020a */
[----:B------:R-:W-:-:S02]  /*2e60*/  @!UP0 UMOV UR5, UR7 ;  /* 0x0000000700058c82 */ /* 0x000fc40008000000 */
[----:B------:R-:W-:-:S12]  /*2e70*/  UIMAD UR50, UR5, UR13, UR6 ;  /* 0x0000000d053272a4 */ /* 0x000fd8000f8e0206 */
.L_x_38:
[----:B------:R-:W1:Y:S02]  /*2e80*/  LDCU UR4, c[0x0][0xc30] ;  /* 0x00018600ff0477ac */ /* 0x000e640008000800 */
[----:B-1----:R-:W-:-:S09]  /*2e90*/  UISETP.NE.AND UP0, UPT, UR4, 0x1, UPT ;  /* 0x000000010400788c */ /* 0x002fd2000bf05270 */
[----:B------:R-:W-:Y:S05]  /*2ea0*/  BRA.U UP0, `(.L_x_39) ;  /* 0x0000000100447547 */ /* 0x000fea000b800000 */
[----:B------:R-:W1:Y:S01]  /*2eb0*/  LDCU.128 UR8, c[0x0][0xc10] ;  /* 0x00018200ff0877ac */ /* 0x000e620008000c00 */
[----:B------:R-:W2:Y:S01]  /*2ec0*/  LDCU UR12, c[0x0][0xc0c] ;  /* 0x00018180ff0c77ac */ /* 0x000ea20008000800 */
[----:B------:R-:W3:Y:S01]  /*2ed0*/  LDCU UR13, c[0x0][0xc20] ;  /* 0x00018400ff0d77ac */ /* 0x000ee20008000800 */
[----:B-1----:R-:W-:Y:S02]  /*2ee0*/  UIMAD.WIDE.U32 UR6, UR50, UR8, URZ ;  /* 0x00000008320672a5 */ /* 0x002fe4000f8e00ff */
[----:B------:R-:W-:Y:S02]  /*2ef0*/  UIMAD.WIDE.U32 UR4, UR48, UR11, URZ ;  /* 0x0000000b300472a5 */ /* 0x000fe4000f8e00ff */
[----:B--2---:R-:W-:Y:S02]  /*2f00*/  UISETP.NE.AND UP2, UPT, UR12, 0x1, UPT ;  /* 0x000000010c00788c */ /* 0x004fe4000bf45270 */
[----:B------:R-:W-:Y:S01]  /*2f10*/  UISETP.NE.AND UP0, UPT, UR10, 0x1, UPT ;  /* 0x000000010a00788c */ /* 0x000fe2000bf05270 */
[----:B------:R-:W-:-:S02]  /*2f20*/  UMOV UR6, UR7 ;  /* 0x0000000700067c82 */ /* 0x000fc40008000000 */
[----:B------:R-:W-:Y:S01]  /*2f30*/  UMOV UR4, UR5 ;  /* 0x0000000500047c82 */ /* 0x000fe20008000000 */
[----:B------:R-:W-:Y:S02]  /*2f40*/  USHF.R.U32.HI UR6, URZ, UR9, UR6 ;  /* 0x00000009ff067299 */ /* 0x000fe40008011606 */
[----:B---3--:R-:W-:Y:S02]  /*2f50*/  USHF.R.U32.HI UR4, URZ, UR13, UR4 ;  /* 0x0000000dff047299 */ /* 0x008fe40008011604 */
[----:B------:R-:W-:Y:S02]  /*2f60*/  USEL UR5, UR50, UR6, !UP2 ;  /* 0x0000000632057287 */ /* 0x000fe4000d000000 */
[----:B------:R-:W-:-:S04]  /*2f70*/  USEL UR4, UR48, UR4, !UP0 ;  /* 0x0000000430047287 */ /* 0x000fc8000c000000 */
[----:B------:R-:W-:Y:S02]  /*2f80*/  UIADD3 UR6, UPT, UPT, UR5, -UR4, URZ ;  /* 0x8000000405067290 */ /* 0x000fe4000fffe0ff */
[----:B------:R-:W-:Y:S02]  /*2f90*/  UIADD3 UR4, UPT, UPT, -UR5, UR4, URZ ;  /* 0x0000000405047290 */ /* 0x000fe4000fffe1ff */
[----:B------:R-:W-:Y:S02]  /*2fa0*/  UIMAD UR48, UR6, UR10, UR48 ;  /* 0x0000000a063072a4 */ /* 0x000fe4000f8e0230 */
[----:B------:R-:W-:-:S12]  /*2fb0*/  UIMAD UR50, UR4, UR12, UR50 ;  /* 0x0000000c043272a4 */ /* 0x000fd8000f8e0232 */
.L_x_39:
[----:B------:R-:W-:Y:S01]  /*2fc0*/  R2UR UR5, R176 ;  /* 0x00000000b00572ca */ /* 0x000fe200000e0000 */
[----:B------:R-:W-:Y:S01]  /*2fd0*/  UMOV UR36, UR42 ;  /* 0x0000002a00247c82 */ /* 0x000fe20008000000 */
[----:B------:R-:W-:Y:S02]  /*2fe0*/  R2UR UR4, R175 ;  /* 0x00000000af0472ca */ /* 0x000fe400000e0000 */
[----:B------:R-:W-:Y:S02]  /*2ff0*/  PLOP3.LUT P1, PT, PT, PT, PT, 0x80, 0x8 ;  /* 0x000000000008781c */ /* 0x000fe40003f2f070 */
[----:B------:R-:W-:-:S07]  /*3000*/  LOP3.LUT R2, R2, 0x1, RZ, 0x3c, !PT ;  /* 0x0000000102027812 */ /* 0x000fce00078e3cff */
[----:B------:R-:W-:Y:S02]  /*3010*/  UIADD3 UR51, UPT, UPT, UR50, UR5, URZ ;  /* 0x0000000532337290 */ /* 0x000fe4000fffe0ff */
[----:B------:R-:W-:Y:S01]  /*3020*/  UIADD3 UR24, UPT, UPT, UR48, UR4, URZ ;  /* 0x0000000430187290 */ /* 0x000fe2000fffe0ff */
[----:B------:R-:W-:Y:S11]  /*3030*/  BRA.U UP1, `(.L_x_40) ;  /* 0xffffffe901a47547 */ /* 0x000ff6000b83ffff */
[----:B------:R-:W-:Y:S01]  /*3040*/  UIADD3 UR30, UPT, UPT, UR30, 0x100, URZ ;  /* 0x000001001e1e7890 */ /* 0x000fe2000fffe0ff */
[----:B------:R-:W-:-:S03]  /*3050*/  MOV R3, UR27 ;  /* 0x0000001b00037c02 */ /* 0x000fc60008000f00 */
[----:B------:R-:W-:Y:S01]  /*3060*/  ULEA UR4, UR31, UR30, 0x3 ;  /* 0x0000001e1f047291 */ /* 0x000fe2000f8e18ff */
[----:B------:R-:W-:-:S08]  /*3070*/  SHF.L.U32 R3, R3, 0x1f, RZ ;  /* 0x0000001f03037819 */ /* 0x000fd000000006ff */
[----:B------:R-:W1:Y:S02]  /*3080*/  SYNCS.PHASECHK.TRANS64.TRYWAIT P0, [UR4], R3 ;  /* 0x00000003ff0075a7 */ /* 0x000e640008001104 */
[----:B-1----:R-:W-:Y:S05]  /*3090*/  @!P0 BRA `(.L_x_41) ;  /* 0x0000007800288947 */ /* 0x002fea0003800000 */
.L_x_151:
[----:B------:R-:W-:-:S04]  /*30a0*/  UIADD3 UR4, UPT, UPT, UR31, 0x1, URZ ;  /* 0x000000011f047890 */ /* 0x000fc8000fffe0ff */
[----:B------:R-:W-:-:S04]  /*30b0*/  UISETP.NE.AND UP0, UPT, UR4, 0x20, UPT ;  /* 0x000000200400788c */ /* 0x000fc8000bf05270 */
[----:B------:R-:W-:Y:S02]  /*30c0*/  USEL UR5, URZ, 0x1, UP0 ;  /* 0x00000001ff057887 */ /* 0x000fe40008000000 */
[----:B------:R-:W-:Y:S02]  /*30d0*/  USEL UR4, UR4, URZ, UP0 ;  /* 0x000000ff04047287 */ /* 0x000fe40008000000 */
[----:B------:R-:W-:Y:S02]  /*30e0*/  ULOP3.LUT UR6, UR27, UR5, URZ, 0x3c, !UPT ;  /* 0x000000051b067292 */ /* 0x000fe4000f8e3cff */
[----:B------:R-:W-:-:S04]  /*30f0*/  ULEA UR5, UR4, UR30, 0x3 ;  /* 0x0000001e04057291 */ /* 0x000fc8000f8e18ff */
[----:B-1----:R-:W-:-:S04]  /*3100*/  MOV R3, UR6 ;  /* 0x0000000600037c02 */ /* 0x002fc80008000f00 */
[----:B------:R-:W-:-:S04]  /*3110*/  SHF.L.U32 R3, R3, 0x1f, RZ ;  /* 0x0000001f03037819 */ /* 0x000fc800000006ff */
[----:B------:R-:W1:Y:S02]  /*3120*/  SYNCS.PHASECHK.TRANS64.TRYWAIT P0, [UR5], R3 ;  /* 0x00000003ff0075a7 */ /* 0x000e640008001105 */
[----:B-1----:R-:W-:Y:S05]  /*3130*/  @!P0 BRA `(.L_x_42) ;  /* 0x0000007800188947 */ /* 0x002fea0003800000 */
.L_x_153:
        /* <DEDUP_REMOVED lines=10> */
.L_x_155:
        /* <DEDUP_REMOVED lines=10> */
.L_x_157:
        /* <DEDUP_REMOVED lines=10> */
.L_x_159:
        /* <DEDUP_REMOVED lines=10> */
.L_x_161:
        /* <DEDUP_REMOVED lines=10> */
.L_x_163:
        /* <DEDUP_REMOVED lines=10> */
.L_x_165:
        /* <DEDUP_REMOVED lines=10> */
.L_x_167:
        /* <DEDUP_REMOVED lines=10> */
.L_x_169:
        /* <DEDUP_REMOVED lines=10> */
.L_x_171:
        /* <DEDUP_REMOVED lines=10> */
.L_x_173:
        /* <DEDUP_REMOVED lines=10> */
.L_x_175:
        /* <DEDUP_REMOVED lines=10> */
.L_x_177:
        /* <DEDUP_REMOVED lines=10> */
.L_x_179:
        /* <DEDUP_REMOVED lines=10> */
.L_x_181:
        /* <DEDUP_REMOVED lines=10> */
.L_x_183:
        /* <DEDUP_REMOVED lines=10> */
.L_x_185:
        /* <DEDUP_REMOVED lines=10> */
.L_x_187:
        /* <DEDUP_REMOVED lines=10> */
.L_x_189:
        /* <DEDUP_REMOVED lines=10> */
.L_x_191:
        /* <DEDUP_REMOVED lines=10> */
.L_x_193:
        /* <DEDUP_REMOVED lines=10> */
.L_x_195:
        /* <DEDUP_REMOVED lines=10> */
.L_x_197:
        /* <DEDUP_REMOVED lines=10> */
.L_x_199:
        /* <DEDUP_REMOVED lines=10> */
.L_x_201:
        /* <DEDUP_REMOVED lines=10> */
.L_x_203:
        /* <DEDUP_REMOVED lines=10> */
.L_x_205:
        /* <DEDUP_REMOVED lines=10> */
.L_x_207:
        /* <DEDUP_REMOVED lines=10> */
.L_x_209:
        /* <DEDUP_REMOVED lines=10> */
.L_x_211:
[----:B------:R-:W-:-:S04]  /*4360*/  UIADD3 UR4, UPT, UPT, UR4, 0x1, URZ ;  /* 0x0000000104047890 */ /* 0x000fc8000fffe0ff */
[----:B------:R-:W-:-:S04]  /*4370*/  UISETP.NE.AND UP0, UPT, UR4, 0x20, UPT ;  /* 0x000000200400788c */ /* 0x000fc8000bf05270 */
[----:B------:R-:W-:Y:S02]  /*4380*/  USEL UR5, URZ, 0x1, UP0 ;  /* 0x00000001ff057887 */ /* 0x000fe40008000000 */
[----:B------:R-:W-:Y:S02]  /*4390*/  USEL UR4, UR4, URZ, UP0 ;  /* 0x000000ff04047287 */ /* 0x000fe40008000000 */
[----:B------:R-:W-:Y:S02]  /*43a0*/  ULOP3.LUT UR5, UR6, UR5, URZ, 0x3c, !UPT ;  /* 0x0000000506057292 */ /* 0x000fe4000f8e3cff */
[----:B------:R-:W-:-:S04]  /*43b0*/  ULEA UR4, UR4, UR30, 0x3 ;  /* 0x0000001e04047291 */ /* 0x000fc8000f8e18ff */
[----:B------:R-:W-:Y:S02]  /*43c0*/  IMAD.U32 R2, RZ, RZ, UR5 ;  /* 0x00000005ff027e24 */ /* 0x000fe4000f8e00ff */
[----:B-1----:R-:W-:-:S03]  /*43d0*/  MOV R0, UR4 ;  /* 0x0000000400007c02 */ /* 0x002fc60008000f00 */
[----:B------:R-:W-:-:S07]  /*43e0*/  SHF.L.U32 R3, R2, 0x1f, RZ ;  /* 0x0000001f02037819 */ /* 0x000fce00000006ff */
.L_x_72:
[----:B-1----:R1:W2:Y:S02]  /*43f0*/  SYNCS.PHASECHK.TRANS64.TRYWAIT P0, [R0+URZ], R3 ;  /* 0x00000003000075a7 */ /* 0x0022a400080011ff */
[----:B--2---:R-:W-:Y:S05]  /*4400*/  @!P0 NANOSLEEP.SYNCS 0x989680 ;  /* 0x009896800000895d */ /* 0x004fea0003900000 */
[----:B------:R-:W2:Y:S02]  /*4410*/  @!P0 SYNCS.PHASECHK.TRANS64 P0, [R0+URZ], R3 ;  /* 0x00000003000085a7 */ /* 0x000ea400080010ff */
[----:B--2---:R-:W-:Y:S05]  /*4420*/  @P0 EXIT ;  /* 0x000000000000094d */ /* 0x004fea0003800000 */
[----:B------:R-:W-:Y:S05]  /*4430*/  BRA `(.L_x_72) ;  /* 0xfffffffc00ec7947 */ /* 0x000fea000383ffff */
.L_x_22:
[----:B------:R-:W-:-:S04]  /*4440*/  UISETP.NE.AND UP0, UPT, UR45, URZ, UPT ;  /* 0x000000ff2d00728c */ /* 0x000fc8000bf05270 */
[----:B------:R-:W-:-:S09]  /*4450*/  UISETP.NE.OR UP0, UPT, UR18, 0x1, UP0 ;  /* 0x000000011200788c */ /* 0x000fd20008705670 */
[----:B------:R-:W-:Y:S05]  /*4460*/  BRA.U UP0, `(.L_x_73) ;  /* 0x0000000100b07547 */ /* 0x000fea000b800000 */
[----:B------:R-:W-:Y:S01]  /*4470*/  UMOV UR4, 0x400 ;  /* 0x0000040000047882 */ /* 0x000fe20000000000 */
[----:B------:R-:W-:Y:S01]  /*4480*/  HFMA2 R2, -RZ, RZ, 0, 5.9604644775390625e-08 ;  /* 0x00000001ff027431 */ /* 0x000fe200000001ff */
[----:B------:R-:W-:Y:S01]  /*4490*/  ULEA UR4, UR45, UR4, 0x18 ;  /* 0x000000042d047291 */ /* 0x000fe2000f8ec0ff */
[----:B------:R-:W-:Y:S01]  /*44a0*/  ISETP.GE.U32.AND P0, PT, R3, 0x2, PT ;  /* 0x000000020300780c */ /* 0x000fe20003f06070 */
[----:B------:R-:W-:Y:S02]  /*44b0*/  IMAD.MOV.U32 R8, RZ, RZ, RZ ;  /* 0x000000ffff087224 */ /* 0x000fe400078e00ff */
[----:B------:R-:W-:Y:S02]  /*44c0*/  UIADD3 UR5, UPT, UPT, UR4, 0x238, URZ ;  /* 0x0000023804057890 */ /* 0x000fe4000fffe0ff */
[----:B------:R-:W-:Y:S02]  /*44d0*/  UIADD3 UR8, UPT, UPT, UR4, 0x230, URZ ;  /* 0x0000023004087890 */ /* 0x000fe4000fffe0ff */
[----:B------:R-:W-:-:S12]  /*44e0*/  UPRMT UR5, URZ, 0x654, UR5 ;  /* 0x00000654ff057896 */ /* 0x000fd80008000005 */
.L_x_76:
[----:B------:R-:W-:Y:S01]  /*44f0*/  SHF.L.U32 R7, R2, 0x1f, RZ ;  /* 0x0000001f02077819 */ /* 0x000fe200000006ff */
[----:B------:R-:W-:Y:S02]  /*4500*/  IMAD.U32 R4, RZ, RZ, UR8 ;  /* 0x00000008ff047e24 */ /* 0x000fe4000f8e00ff */
[----:B------:R-:W-:Y:S01]  /*4510*/  @!P0 IMAD.MOV.U32 R5, RZ, RZ, 0x10 ;  /* 0x00000010ff058424 */ /* 0x000fe200078e00ff */
[----:B------:R-:W2:Y:S02]  /*4520*/  SYNCS.PHASECHK.TRANS64.TRYWAIT P1, [UR4+0x238], R7 ;  /* 0x00023807ff0075a7 */ /* 0x000ea40008021104 */
[----:B------:R-:W-:-:S04]  /*4530*/  PRMT R9, R3, 0x654, R4 ;  /* 0x0000065403097816 */ /* 0x000fc80000000004 */
[----:B------:R-:W-:Y:S01]  /*4540*/  SEL R0, R9, R0, !P0 ;  /* 0x0000000009007207 */ /* 0x000fe20004000000 */
[----:B--2---:R-:W-:Y:S06]  /*4550*/  @!P1 BRA `(.L_x_74) ;  /* 0x0000006c00e09947 */ /* 0x004fec0003800000 */
.L_x_213:
[----:B------:R-:W-:Y:S01]  /*4560*/  UIADD3 UR6, UPT, UPT, UR4, 0x270, URZ ;  /* 0x0000027004067890 */ /* 0x000fe2000fffe0ff */
[----:B------:R3:W-:Y:S01]  /*4570*/  @!P0 SYNCS.ARRIVE.TRANS64.RED RZ, [R0+URZ], R5 ;  /* 0x0000000500ff89a7 */ /* 0x0007e200080004ff */
[----:B------:R-:W-:Y:S01]  /*4580*/  UIADD3 UR7, UPT, UPT, UR4, 0x230, URZ ;  /* 0x0000023004077890 */ /* 0x000fe2000fffe0ff */
[----:B------:R-:W-:-:S08]  /*4590*/  LOP3.LUT R2, R2, 0x1, RZ, 0x3c, !PT ;  /* 0x0000000102027812 */ /* 0x000fd000078e3cff */
[----:B------:R-:W-:Y:S06]  /*45a0*/  UGETNEXTWORKID.BROADCAST [UR6], [UR7] ;  /* 0x00000000060073ca */ /* 0x000fec0008000100 */
[----:B---3--:R-:W-:-:S04]  /*45b0*/  SHF.L.U32 R5, R8, 0x1f, RZ ;  /* 0x0000001f08057819 */ /* 0x008fc800000006ff */
[----:B------:R-:W3:Y:S02]  /*45c0*/  SYNCS.PHASECHK.TRANS64.TRYWAIT P1, [UR4+0x230], R5 ;  /* 0x00023005ff0075a7 */ /* 0x000ee40008021104 */
[----:B---3--:R-:W-:Y:S05]  /*45d0*/  @!P1 BRA `(.L_x_75) ;  /* 0x0000006c00d89947 */ /* 0x008fea0003800000 */
.L_x_215:
[----:B--2---:R-:W2:Y:S01]  /*45e0*/  LDS.128 R4, [UR4+0x270] ;  /* 0x00027004ff047984 */ /* 0x004ea20008000c00 */
[----:B------:R-:W-:Y:S01]  /*45f0*/  LOP3.LUT R8, R8, 0x1, RZ, 0x3c, !PT ;  /* 0x0000000108087812 */ /* 0x000fe200078e3cff */
[----:B------:R-:W-:Y:S01]  /*4600*/  @!PT LDS RZ, [RZ] ;  /* 0x00000000fffff984 */ /* 0x000fe20000000800 */
[----:B------:R-:W-:Y:S01]  /*4610*/  @!PT LDS RZ, [RZ] ;  /* 0x00000000fffff984 */ /* 0x000fe20000000800 */
[----:B------:R-:W-:Y:S01]  /*4620*/  @!PT LDS RZ, [RZ] ;  /* 0x00000000fffff984 */ /* 0x000fe20000000800 */
[----:B------:R-:W-:Y:S01]  /*4630*/  @!PT LDS RZ, [RZ] ;  /* 0x00000000fffff984 */ /* 0x000fe20000000800 */
[----:B------:R3:W-:Y:S06]  /*4640*/  MEMBAR.ALL.CTA ;  /* 0x0000000000007992 */ /* 0x0007ec0000008000 */
[----:B---3--:R-:W3:Y:S02]  /*4650*/  FENCE.VIEW.ASYNC.S ;  /* 0x00000000000073c6 */ /* 0x008ee40000000000 */
[----:B---3--:R-:W-:Y:S01]  /*4660*/  SYNCS.ARRIVE.TRANS64.RED.A1T0 RZ, [UR5], RZ ;  /* 0x000000ffffff79a7 */ /* 0x008fe20008100405 */
[----:B--2---:R-:W-:-:S13]  /*4670*/  LOP3.LUT P1, RZ, R6, 0x1, RZ, 0xc0, !PT ;  /* 0x0000000106ff7812 */ /* 0x004fda000782c0ff */
[----:B------:R-:W-:Y:S05]  /*4680*/  @P1 BRA `(.L_x_76) ;  /* 0xfffffffc00981947 */ /* 0x000fea000383ffff */
[----:B------:R-:W-:-:S04]  /*4690*/  SHF.L.U32 R0, R2, 0x1f, RZ ;  /* 0x0000001f02007819 */ /* 0x000fc800000006ff */
[----:B------:R-:W2:Y:S02]  /*46a0*/  SYNCS.PHASECHK.TRANS64 P0, [UR4+0x238], R0 ;  /* 0x00023800ff0075a7 */ /* 0x000ea40008001004 */
[----:B-12---:R-:W-:Y:S05]  /*46b0*/  @P0 EXIT ;  /* 0x000000000000094d */ /* 0x006fea0003800000 */
[----:B------:R-:W-:-:S07]  /*46c0*/  MOV R0, UR4 ;  /* 0x0000000400007c02 */ /* 0x000fce0008000f00 */
.L_x_77:
[----:B-1----:R-:W-:-:S04]  /*46d0*/  SHF.L.U32 R3, R2, 0x1f, RZ ;  /* 0x0000001f02037819 */ /* 0x002fc800000006ff */
[----:B------:R1:W2:Y:S03]  /*46e0*/  SYNCS.PHASECHK.TRANS64.TRYWAIT P0, [R0+URZ+0x238], R3 ;  /* 0x00023803000075a7 */ /* 0x0002a600080011ff */
[----:B--2---:R-:W-:Y:S05]  /*46f0*/  @!P0 NANOSLEEP.SYNCS 0x989680 ;  /* 0x009896800000895d */ /* 0x004fea0003900000 */
[----:B------:R-:W2:Y:S02]  /*4700*/  @!P0 SYNCS.PHASECHK.TRANS64 P0, [R0+URZ+0x238], R3 ;  /* 0x00023803000085a7 */ /* 0x000ea400080010ff */
[----:B--2---:R-:W-:Y:S05]  /*4710*/  @P0 EXIT ;  /* 0x000000000000094d */ /* 0x004fea0003800000 */
[----:B------:R-:W-:Y:S05]  /*4720*/  BRA `(.L_x_77) ;  /* 0xfffffffc00e87947 */ /* 0x000fea000383ffff */
.L_x_73:
[----:B------:R-:W-:Y:S05]  /*4730*/  BRA.U UP4, `(.L_x_78) ;  /* 0x0000001104387547 */ /* 0x000fea000b800000 */
[----:B------:R-:W-:Y:S01]  /*4740*/  UMOV UR5, 0x40 ;  /* 0x0000004000057882 */ /* 0x000fe20000000000 */
[----:B------:R-:W-:Y:S01]  /*4750*/  NOP ;  /* 0x0000000000007918 */ /* 0x000fe20000000000 */
[----:B------:R-:W-:Y:S01]  /*4760*/  ULEA UR5, UR45, UR5, 0x18 ;  /* 0x000000052d057291 */ /* 0x000fe2000f8ec0ff */
[----:B------:R-:W-:Y:S02]  /*4770*/  UMOV UR6, 0x400 ;  /* 0x0000040000067882 */ /* 0x000fe40000000000 */
[----:B------:R-:W-:-:S06]  /*4780*/  ULEA UR6, UR45, UR6, 0x18 ;  /* 0x000000062d067291 */ /* 0x000fcc000f8ec0ff */
[----:B------:R-:W2:Y:S02]  /*4790*/  LDS.U8 R3, [UR5+0x1c] ;  /* 0x00001c05ff037984 */ /* 0x000ea40008000000 */
[----:B--2---:R-:W-:-:S13]  /*47a0*/  ISETP.NE.AND P0, PT, R3, RZ, PT ;  /* 0x000000ff0300720c */ /* 0x004fda0003f05270 */
[----:B------:R-:W-:Y:S05]  /*47b0*/  @P0 BRA `(.L_x_79) ;  /* 0x0000000400080947 */ /* 0x000fea0003800000 */
[----:B------:R-:W-:Y:S02]  /*47c0*/  UISETP.NE.U32.AND UP1, UPT, UR26, 0x1, UPT ;  /* 0x000000011a00788c */ /* 0x000fe4000bf25070 */
[----:B------:R-:W-:-:S07]  /*47d0*/  UIADD3 UR7, UPT, UPT, UR5, 0x8, URZ ;  /* 0x0000000805077890 */ /* 0x000fce000fffe0ff */
[----:B------:R-:W-:Y:S05]  /*47e0*/  BRA.U !UP1, `(.L_x_80) ;  /* 0x00000001099c7547 */ /* 0x000fea000b800000 */
[----:B------:R-:W-:Y:S01]  /*47f0*/  ELECT P0, URZ, PT ;  /* 0x0000000000ff782f */ /* 0x000fe20003800000 */
[----:B------:R-:W-:-:S12]  /*4800*/  BSSY B0, `(.L_x_80) ;  /* 0x0000025000007945 */ /* 0x000fd80003800000 */
[----:B------:R-:W-:Y:S05]  /*4810*/  @!P0 BRA `(.L_x_81) ;  /* 0x00000000008c8947 */ /* 0x000fea0003800000 */
[----:B------:R-:W-:-:S05]  /*4820*/  UMOV UR4, 0x10 ;  /* 0x0000001000047882 */ /* 0x000fca0000000000 */
[----:B------:R-:W-:Y:S04]  /*4830*/  DEPBAR.LE SB2, 0x36 ;  /* 0x0000ad800000791a */ /* 0x000fe80000000000 */
[----:B------:R-:W2:Y:S02]  /*4840*/  UTCATOMSWS.2CTA.FIND_AND_SET.ALIGN UP0, UR4, UR4 ;  /* 0x00000004000475e3 */ /* 0x000ea40008200800 */
[----:B--2---:R-:W-:Y:S01]  /*4850*/  MOV R10, UR4 ;  /* 0x00000004000a7c02 */ /* 0x004fe20008000f00 */
[----:B------:R-:W-:Y:S06]  /*4860*/  BRA.U UP0, `(.L_x_82) ;  /* 0x0000000100187547 */ /* 0x000fec000b800000 */
.L_x_83:
[----:B------:R-:W-:Y:S05]  /*4870*/  NANOSLEEP 0x64 ;  /* 0x000000640000795d */ /* 0x000fea0003800000 */
[----:B------:R-:W-:-:S05]  /*4880*/  UMOV UR4, 0x10 ;  /* 0x0000001000047882 */ /* 0x000fca0000000000 */
[----:B------:R-:W-:Y:S04]  /*4890*/  DEPBAR.LE SB2, 0x36 ;  /* 0x0000ad800000791a */ /* 0x000fe80000000000 */
[----:B------:R-:W2:Y:S02]  /*48a0*/  UTCATOMSWS.2CTA.FIND_AND_SET.ALIGN UP0, UR4, UR4 ;  /* 0x00000004000475e3 */ /* 0x000ea40008200800 */
[----:B--2---:R-:W-:Y:S01]  /*48b0*/  MOV R10, UR4 ;  /* 0x00000004000a7c02 */ /* 0x004fe20008000f00 */
[----:B------:R-:W-:Y:S05]  /*48c0*/  BRA.U !UP0, `(.L_x_83) ;  /* 0xfffffffd08e87547 */ /* 0x000fea000b83ffff */
.L_x_82:
[----:B------:R-:W2:Y:S01]  /*48d0*/  LDS R6, [UR5+0x10] ;  /* 0x00001005ff067984 */ /* 0x000ea20008000800 */
[----:B------:R-:W-:Y:S01]  /*48e0*/  IMAD.U32 R3, RZ, RZ, UR6 ;  /* 0x00000006ff037e24 */ /* 0x000fe2000f8e00ff */
[----:B------:R-:W-:-:S03]  /*48f0*/  MOV R4, UR25 ;  /* 0x0000001900047c02 */ /* 0x000fc60008000f00 */
[----:B------:R-:W-:Y:S01]  /*4900*/  VIADD R3, R3, 0x280 ;  /* 0x0000028003037836 */ /* 0x000fe20000000000 */
[----:B--2---:R-:W-:-:S04]  /*4910*/  SHF.L.U32 R6, R6, 0x1f, RZ ;  /* 0x0000001f06067819 */ /* 0x004fc800000006ff */
[----:B------:R-:W2:Y:S02]  /*4920*/  SYNCS.PHASECHK.TRANS64.TRYWAIT P0, [UR5+0x8], R6 ;  /* 0x00000806ff0075a7 */ /* 0x000ea40008001105 */
[----:B--2---:R-:W-:Y:S05]  /*4930*/  @P0 BRA `(.L_x_84) ;  /* 0x0000000000080947 */ /* 0x004fea0003800000 */
[----:B------:R-:W2:Y:S02]  /*4940*/  SYNCS.PHASECHK.TRANS64.TRYWAIT P0, [UR5+0x8], R6 ;  /* 0x00000806ff0075a7 */ /* 0x000ea40008001105 */
[----:B--2---:R-:W-:Y:S05]  /*4950*/  @!P0 BRA `(.L_x_85) ;  /* 0x0000006c00108947 */ /* 0x004fea0003800000 */
.L_x_84:
[----:B------:R-:W-:Y:S01]  /*4960*/  PRMT R4, R4, 0x654, R3 ;  /* 0x0000065404047816 */ /* 0x000fe20000000003 */
[----:B------:R-:W-:Y:S01]  /*4970*/  HFMA2 R3, -RZ, RZ, 0, 5.9604644775390625e-08 ;  /* 0x00000001ff037431 */ /* 0x000fe200000001ff */
[----:B------:R-:W-:Y:S01]  /*4980*/  UPRMT UR4, UR25, 0x654, UR7 ;  /* 0x0000065419047896 */ /* 0x000fe20008000007 */
[----:B------:R-:W-:Y:S02]  /*4990*/  IMAD.MOV.U32 R7, RZ, RZ, 0xffff ;  /* 0x0000ffffff077424 */ /* 0x000fe400078e00ff */
[----:B--2---:R-:W-:Y:S02]  /*49a0*/  IMAD.MOV.U32 R6, RZ, RZ, 0x4 ;  /* 0x00000004ff067424 */ /* 0x004fe400078e00ff */
[----:B------:R-:W-:Y:S01]  /*49b0*/  IMAD.SHL.U32 R9, R10, 0x20, RZ ;  /* 0x000000200a097824 */ /* 0x000fe200078e00ff */
[----:B------:R-:W-:Y:S02]  /*49c0*/  MOV R5, UR4 ;  /* 0x0000000400057c02 */ /* 0x000fe40008000f00 */
[-C--:B------:R-:W-:Y:S01]  /*49d0*/  SHF.L.U32 R8, R7, R10.reuse, RZ ;  /* 0x0000000a07087219 */ /* 0x080fe200000006ff */
[----:B------:R2:W-:Y:S01]  /*49e0*/  SYNCS.ARRIVE.TRANS64.RED RZ, [UR4], R6 ;  /* 0x00000006ffff79a7 */ /* 0x0005e20008000404 */
[----:B------:R-:W-:Y:S01]  /*49f0*/  SHF.L.U32 R7, R3, R10, RZ ;  /* 0x0000000a03077219 */ /* 0x000fe200000006ff */
[----:B------:R2:W-:Y:S04]  /*4a00*/  STS [UR6+0x280], R9 ;  /* 0x00028009ff007988 */ /* 0x0005e80008000806 */
[----:B------:R2:W-:Y:S04]  /*4a10*/  STAS [R4.64], R10 ;  /* 0x0000000a04007dbd */ /* 0x0005e8000c0008ff */
[----:B------:R2:W-:Y:S04]  /*4a20*/  ATOMS.OR RZ, [UR5+0x14], R8 ;  /* 0x00001408ffff798c */ /* 0x0005e8000b000005 */
[----:B------:R2:W-:Y:S04]  /*4a30*/  ATOMS.OR RZ, [UR5+0x18], R7 ;  /* 0x00001807ffff798c */ /* 0x0005e8000b000005 */
[----:B------:R2:W-:Y:S02]  /*4a40*/  ATOMS.XOR RZ, [UR5+0x10], R3 ;  /* 0x00001003ffff798c */ /* 0x0005e4000b800005 */
.L_x_81:
[----:B-1----:R-:W-:Y:S05]  /*4a50*/  BSYNC B0 ;  /* 0x0000000000007941 */ /* 0x002fea0003800000 */
.L_x_80:
[----:B------:R-:W-:Y:S05]  /*4a60*/  BRA.U UP1, `(.L_x_86) ;  /* 0x00000001016c7547 */ /* 0x000fea000b800000 */
[----:B------:R-:W-:-:S03]  /*4a70*/  UMOV UR4, 0xffffffff ;  /* 0xffffffff00047882 */ /* 0x000fc60000000000 */
[----:B------:R-:W-:Y:S05]  /*4a80*/  BRA.DIV UR4, `(.L_x_87) ;  /* 0x0000006a04dc7947 */ /* 0x000fea000b800000 */
[----:B------:R-:W-:-:S13]  /*4a90*/  ELECT P0, URZ, PT ;  /* 0x0000000000ff782f */ /* 0x000fda0003800000 */
.L_x_218:
[----:B------:R-:W-:Y:S05]  /*4aa0*/  @!P0 BRA `(.L_x_86) ;  /* 0x00000000005c8947 */ /* 0x000fea0003800000 */
[----:B--2---:R-:W2:Y:S02]  /*4ab0*/  LDS R4, [UR5+0x10] ;  /* 0x00001005ff047984 */ /* 0x004ea40008000800 */
[----:B--2---:R-:W-:-:S04]  /*4ac0*/  SHF.L.U32 R4, R4, 0x1f, RZ ;  /* 0x0000001f04047819 */ /* 0x004fc800000006ff */
[----:B------:R-:W2:Y:S02]  /*4ad0*/  SYNCS.PHASECHK.TRANS64.TRYWAIT P0, [UR5+0x8], R4 ;  /* 0x00000804ff0075a7 */ /* 0x000ea40008001105 */
[----:B--2---:R-:W-:Y:S05]  /*4ae0*/  @P0 BRA `(.L_x_88) ;  /* 0x0000000000080947 */ /* 0x004fea0003800000 */
[----:B------:R-:W2:Y:S02]  /*4af0*/  SYNCS.PHASECHK.TRANS64.TRYWAIT P0, [UR5+0x8], R4 ;  /* 0x00000804ff0075a7 */ /* 0x000ea40008001105 */
[----:B--2---:R-:W-:Y:S05]  /*4b00*/  @!P0 BRA `(.L_x_89) ;  /* 0x0000006800e08947 */ /* 0x004fea0003800000 */
.L_x_88:
[----:B------:R-:W3:Y:S01]  /*4b10*/  LDS R6, [UR6+0x280] ;  /* 0x00028006ff067984 */ /* 0x000ee20008000800 */
[----:B--2---:R-:W-:Y:S02]  /*4b20*/  HFMA2 R3, -RZ, RZ, 0, 5.9604644775390625e-08 ;  /* 0x00000001ff037431 */ /* 0x004fe400000001ff */
[----:B------:R-:W-:Y:S01]  /*4b30*/  IMAD.MOV.U32 R4, RZ, RZ, 0xffff ;  /* 0x0000ffffff047424 */ /* 0x000fe200078e00ff */
[----:B------:R-:W-:Y:S01]  /*4b40*/  UPRMT UR4, UR25, 0x654, UR7 ;  /* 0x0000065419047896 */ /* 0x000fe20008000007 */
[----:B---3--:R-:W-:-:S03]  /*4b50*/  IMAD.SHL.U32 R5, R6, 0x20, RZ ;  /* 0x0000002006057824 */ /* 0x008fc600078e00ff */
[-C--:B------:R-:W-:Y:S02]  /*4b60*/  SHF.L.U32 R4, R4, R6.reuse, RZ ;  /* 0x0000000604047219 */ /* 0x080fe400000006ff */
[----:B------:R-:W-:Y:S01]  /*4b70*/  SHF.L.U32 R6, R3, R6, RZ ;  /* 0x0000000603067219 */ /* 0x000fe200000006ff */
[----:B------:R3:W-:Y:S04]  /*4b80*/  STS [UR6+0x280], R5 ;  /* 0x00028005ff007988 */ /* 0x0007e80008000806 */
[----:B------:R3:W-:Y:S04]  /*4b90*/  ATOMS.OR RZ, [UR5+0x14], R4 ;  /* 0x00001404ffff798c */ /* 0x0007e8000b000005 */
[----:B------:R3:W-:Y:S01]  /*4ba0*/  ATOMS.OR RZ, [UR5+0x18], R6 ;  /* 0x00001806ffff798c */ /* 0x0007e2000b000005 */
[----:B------:R-:W-:Y:S03]  /*4bb0*/  SYNCS.ARRIVE.TRANS64.RED.A1T0 RZ, [UR4], RZ ;  /* 0x000000ffffff79a7 */ /* 0x000fe60008100404 */
[----:B------:R3:W-:Y:S01]  /*4bc0*/  ATOMS.XOR RZ, [UR5+0x10], R3 ;  /* 0x00001003ffff798c */ /* 0x0007e2000b800005 */
[----:B------:R-:W-:Y:S05]  /*4bd0*/  BRA `(.L_x_86) ;  /* 0x0000000000107947 */ /* 0x000fea0003800000 */
.L_x_79:
[----:B------:R-:W-:Y:S02]  /*4be0*/  MOV R3, 0xffffffff ;  /* 0xffffffff00037802 */ /* 0x000fe40000000f00 */
[----:B------:R-:W-:-:S03]  /*4bf0*/  MOV R4, 0x4c20 ;  /* 0x00004c2000047802 */ /* 0x000fc60000000f00 */
[----:B------:R2:W-:Y:S04]  /*4c00*/  STS [UR6+0x280], R3 ;  /* 0x00028003ff007988 */ /* 0x0005e80008000806 */
[----:B-12--5:R-:W-:Y:S05]  /*4c10*/  CALL.REL.NOINC `($__internal_1_$__cuda_sm10x_tcgen05_guardrail_trap_phase_invalid_during_alloc) ;  /* 0x0000007000047944 */ /* 0x026fea0003c00000 */
.L_x_86:
[----:B------:R-:W-:Y:S05]  /*4c20*/  WARPSYNC.ALL ;  /* 0x0000000000007948 */ /* 0x000fea0003800000 */
[----:B------:R-:W4:Y:S01]  /*4c30*/  S2UR UR14, SR_CgaCtaId ;  /* 0x00000000000e79c3 */ /* 0x000f220000008800 */
[----:B------:R-:W-:Y:S01]  /*4c40*/  UMOV UR4, 0x400 ;  /* 0x0000040000047882 */ /* 0x000fe20000000000 */
[----:B------:R-:W-:-:S06]  /*4c50*/  NOP ;  /* 0x0000000000007918 */ /* 0x000fcc0000000000 */
[----:B------:R-:W-:Y:S06]  /*4c60*/  BAR.ARV 0x6, 0xa0 ;  /* 0x0182800000007b1d */ /* 0x000fec0000002000 */
[----:B------:R-:W1:Y:S01]  /*4c70*/  LDCU.64 UR6, c[0x0][0x388] ;  /* 0x00007100ff0677ac */ /* 0x000e620008000a00 */
[----:B------:R-:W-:Y:S01]  /*4c80*/  LOP3.LUT R2, R2, 0xffff, RZ, 0xc0, !PT ;  /* 0x0000ffff02027812 */ /* 0x000fe200078ec0ff */
[----:B--2---:R-:W-:Y:S01]  /*4c90*/  IMAD.MOV.U32 R8, RZ, RZ, 0x1 ;  /* 0x00000001ff087424 */ /* 0x004fe200078e00ff */
[----:B------:R-:W-:Y:S01]  /*4ca0*/  LOP3.LUT R0, R0, 0xffff, RZ, 0xc0, !PT ;  /* 0x0000ffff00007812 */ /* 0x000fe200078ec0ff */
[----:B------:R-:W2:Y:S01]  /*4cb0*/  LDCU.64 UR8, c[0x0][0x390] ;  /* 0x00007200ff0877ac */ /* 0x000ea20008000a00 */
[----:B------:R-:W-:Y:S01]  /*4cc0*/  R2UR UR15, R2 ;  /* 0x00000000020f72ca */ /* 0x000fe200000e0000 */
[----:B------:R-:W-:Y:S01]  /*4cd0*/  IMAD.MOV.U32 R2, RZ, RZ, RZ ;  /* 0x000000ffff027224 */ /* 0x000fe200078e00ff */
[----:B------:R-:W-:Y:S01]  /*4ce0*/  R2UR UR23, R0 ;  /* 0x00000000001772ca */ /* 0x000fe200000e0000 */
[----:B------:R-:W-:Y:S01]  /*4cf0*/  IMAD.MOV.U32 R0, RZ, RZ, RZ ;  /* 0x000000ffff007224 */ /* 0x000fe200078e00ff */
[----:B------:R-:W-:-:S02]  /*4d00*/  UISETP.NE.AND UP3, UPT, UR26, URZ, UPT ;  /* 0x000000ff1a00728c */ /* 0x000fc4000bf65270 */
[----:B----4-:R-:W-:Y:S01]  /*4d10*/  ULEA UR14, UR14, UR4, 0x18 ;  /* 0x000000040e0e7291 */ /* 0x010fe2000f8ec0ff */
[----:B------:R-:W-:Y:S01]  /*4d20*/  UMOV UR18, URZ ;  /* 0x000000ff00127c82 */ /* 0x000fe20008000000 */
[----:B------:R-:W-:Y:S02]  /*4d30*/  UMOV UR13, URZ ;  /* 0x000000ff000d7c82 */ /* 0x000fe40008000000 */
[----:B------:R-:W-:Y:S01]  /*4d40*/  UIADD3 UR22, UPT, UPT, UR14, 0x238, URZ ;  /* 0x000002380e167890 */ /* 0x000fe2000fffe0ff */
[----:B------:R-:W-:Y:S01]  /*4d50*/  UMOV UR20, 0x0 ;  /* 0x0000000000147882 */ /* 0x000fe20000000000 */
[----:B-1----:R-:W-:-:S03]  /*4d60*/  UIADD3 UR4, UPT, UPT, UR6, 0x1f, URZ ;  /* 0x0000001f06047890 */ /* 0x002fc6000fffe0ff */
[----:B---3--:R-:W1:Y:S01]  /*4d70*/  LDS R3, [UR14+0x280] ;  /* 0x0002800eff037984 */ /* 0x008e620008000800 */
[----:B------:R-:W-:Y:S02]  /*4d80*/  UPRMT UR22, URZ, 0x654, UR22 ;  /* 0x00000654ff167896 */ /* 0x000fe40008000016 */
[----:B------:R-:W-:Y:S01]  /*4d90*/  USHF.R.S32.HI UR5, URZ, 0x1f, UR4 ;  /* 0x0000001fff057899 */ /* 0x000fe20008011404 */
[----:B------:R-:W-:-:S03]  /*4da0*/  UMOV UR21, 0x10200010 ;  /* 0x1020001000157882 */ /* 0x000fc60000000000 */
[----:B------:R-:W-:Y:S02]  /*4db0*/  ULEA.HI UR4, UR5, UR4, URZ, 0x5 ;  /* 0x0000000405047291 */ /* 0x000fe4000f8f28ff */
[----:B------:R-:W-:Y:S02]  /*4dc0*/  UIADD3 UR5, UPT, UPT, UR14, 0x8600, URZ ;  /* 0x000086000e057890 */ /* 0x000fe4000fffe0ff */
[----:B------:R-:W-:Y:S02]  /*4dd0*/  USHF.R.S32.HI UR4, URZ, 0x5, UR4 ;  /* 0x00000005ff047899 */ /* 0x000fe40008011404 */
[----:B------:R-:W-:Y:S02]  /*4de0*/  USHF.R.U32.HI UR5, URZ, 0x4, UR5 ;  /* 0x00000004ff057899 */ /* 0x000fe40008011605 */
[----:B------:R-:W-:Y:S02]  /*4df0*/  UIMAD UR4, UR4, UR7, URZ ;  /* 0x00000007040472a4 */ /* 0x000fe4000f8e02ff */
[----:B------:R-:W-:-:S02]  /*4e00*/  ULOP3.LUT UR5, UR5, 0x3fff, URZ, 0xc0, !UPT ;  /* 0x00003fff05057892 */ /* 0x000fc4000f8ec0ff */
[----:B--2---:R-:W-:Y:S02]  /*4e10*/  UIMAD UR4, UR4, UR8, URZ ;  /* 0x00000008040472a4 */ /* 0x004fe4000f8e02ff */
[----:B------:R-:W-:Y:S02]  /*4e20*/  ULOP3.LUT UR16, UR5, 0x10000, URZ, 0xfc, !UPT ;  /* 0x0001000005107892 */ /* 0x000fe4000f8efcff */
[----:B------:R-:W-:Y:S02]  /*4e30*/  UIMAD UR9, UR4, UR9, URZ ;  /* 0x00000009040972a4 */ /* 0x000fe4000f8e02ff */
[----:B------:R-:W-:Y:S02]  /*4e40*/  UIADD3 UR4, UPT, UPT, UR14, 0x28600, URZ ;  /* 0x000286000e047890 */ /* 0x000fe4000fffe0ff */
[----:B------:R-:W-:Y:S02]  /*4e50*/  UIADD3 UR24, UPT, UPT, UR9, -0x1, URZ ;  /* 0xffffffff09187890 */ /* 0x000fe4000fffe0ff */
[----:B------:R-:W-:-:S02]  /*4e60*/  USHF.R.U32.HI UR4, URZ, 0x4, UR4 ;  /* 0x00000004ff047899 */ /* 0x000fc40008011604 */
[----:B------:R-:W-:Y:S02]  /*4e70*/  UISETP.GE.AND UP4, UPT, UR9, 0x1, UPT ;  /* 0x000000010900788c */ /* 0x000fe4000bf86270 */
[----:B------:R-:W-:-:S04]  /*4e80*/  ULOP3.LUT UR4, UR4, 0x3fff, URZ, 0xc0, !UPT ;  /* 0x00003fff04047892 */ /* 0x000fc8000f8ec0ff */
[----:B------:R-:W-:Y:S01]  /*4e90*/  ULOP3.LUT UR17, UR4, 0x10000, URZ, 0xfc, !UPT ;  /* 0x0001000004117892 */ /* 0x000fe2000f8efcff */
[C---:B-1----:R-:W-:Y:S01]  /*4ea0*/  VIADD R5, R3.reuse, 0x80 ;  /* 0x0000008003057836 */ /* 0x042fe20000000000 */
[----:B------:R-:W-:-:S04]  /*4eb0*/  LOP3.LUT R4, R3, 0xffff, RZ, 0xc0, !PT ;  /* 0x0000ffff03047812 */ /* 0x000fc800078ec0ff */
[----:B------:R-:W-:-:S05]  /*4ec0*/  LOP3.LUT R5, R5, 0xffff, RZ, 0xc0, !PT ;  /* 0x0000ffff05057812 */ /* 0x000fca00078ec0ff */
[----:B------:R1:W-:Y:S02]  /*4ed0*/  STL.64 [R1], R4 ;  /* 0x0000000401007387 */ /* 0x0003e40000100a00 */
.L_x_98:
[----:B-1----:R-:W-:-:S04]  /*4ee0*/  SHF.L.U32 R5, R2, 0x1f, RZ ;  /* 0x0000001f02057819 */ /* 0x002fc800000006ff */
[----:B------:R-:W1:Y:S02]  /*4ef0*/  SYNCS.PHASECHK.TRANS64.TRYWAIT P0, [UR14+0x230], R5 ;  /* 0x00023005ff0075a7 */ /* 0x000e64000800110e */
[----:B-1--4-:R-:W-:Y:S05]  /*4f00*/  @!P0 BRA `(.L_x_90) ;  /* 0x0000006400f88947 */ /* 0x012fea0003800000 */
.L_x_220:
[----:B-1----:R-:W1:Y:S01]  /*4f10*/  LDS.128 R4, [UR14+0x270] ;  /* 0x0002700eff047984 */ /* 0x002e620008000c00 */
[----:B------:R-:W-:Y:S01]  /*4f20*/  ULEA UR19, UR18, UR14, 0x3 ;  /* 0x0000000e12137291 */ /* 0x000fe2000f8e18ff */
[----:B------:R-:W-:Y:S01]  /*4f30*/  @!PT LDS RZ, [RZ] ;  /* 0x00000000fffff984 */ /* 0x000fe20000000800 */
[----:B------:R-:W-:Y:S01]  /*4f40*/  @!PT LDS RZ, [RZ] ;  /* 0x00000000fffff984 */ /* 0x000fe20000000800 */
[----:B------:R-:W-:Y:S01]  /*4f50*/  @!PT LDS RZ, [RZ] ;  /* 0x00000000fffff984 */ /* 0x000fe20000000800 */
[----:B------:R-:W-:Y:S01]  /*4f60*/  @!PT LDS RZ, [RZ] ;  /* 0x00000000fffff984 */ /* 0x000fe20000000800 */
[----:B------:R2:W-:Y:S06]  /*4f70*/  MEMBAR.ALL.CTA ;  /* 0x0000000000007992 */ /* 0x0005ec0000008000 */
[----:B--2---:R-:W2:Y:S02]  /*4f80*/  FENCE.VIEW.ASYNC.S ;  /* 0x00000000000073c6 */ /* 0x004ea40000000000 */
[----:B--2---:R-:W-:Y:S01]  /*4f90*/  SYNCS.ARRIVE.TRANS64.RED.A1T0 RZ, [UR22], RZ ;  /* 0x000000ffffff79a7 */ /* 0x004fe20008100416 */
[----:B-1----:R-:W-:Y:S01]  /*4fa0*/  LOP3.LUT P2, RZ, R6, 0x1, RZ, 0xc0, !PT ;  /* 0x0000000106ff7812 */ /* 0x002fe2000784c0ff */
[----:B------:R-:W-:-:S12]  /*4fb0*/  BRA.U UP3, `(.L_x_91) ;  /* 0x00000001030c7547 */ /* 0x000fd8000b800000 */
[----:B------:R-:W-:-:S04]  /*4fc0*/  SHF.L.U32 R5, R8, 0x1f, RZ ;  /* 0x0000001f08057819 */ /* 0x000fc800000006ff */
[----:B------:R-:W1:Y:S02]  /*4fd0*/  SYNCS.PHASECHK.TRANS64.TRYWAIT P0, [UR19+0x250], R5 ;  /* 0x00025005ff0075a7 */ /* 0x000e640008001113 */
[----:B-1----:R-:W-:Y:S05]  /*4fe0*/  @!P0 BRA `(.L_x_92) ;  /* 0x0000006400d88947 */ /* 0x002fea0003800000 */
.L_x_91:
[----:B------:R-:W-:Y:S05]  /*4ff0*/  BRA.U UP3, `(.L_x_93) ;  /* 0x0000000103b07547 */ /* 0x000fea000b800000 */
[----:B------:R-:W-:Y:S05]  /*5000*/  BRA.U !UP4, `(.L_x_94) ;  /* 0x000000010ca07547 */ /* 0x000fea000b800000 */
[----:B------:R-:W-:Y:S01]  /*5010*/  ULEA UR4, UR18, UR49, 0x2 ;  /* 0x0000003112047291 */ /* 0x000fe2000f8e10ff */
[----:B-1----:R-:W-:-:S08]  /*5020*/  SHF.L.U32 R4, R0, 0x1f, RZ ;  /* 0x0000001f00047819 */ /* 0x002fd000000006ff */
[----:B------:R-:W5:Y:S01]  /*5030*/  LDL R5, [UR4] ;  /* 0x00000004ff057983 */ /* 0x000f620008100800 */
[----:B------:R-:W-:Y:S02]  /*5040*/  ULEA UR4, UR13, UR14, 0x3 ;  /* 0x0000000e0d047291 */ /* 0x000fe4000f8e18ff */
[----:B------:R-:W-:Y:S01]  /*5050*/  UPLOP3.LUT UP2, UPT, UPT, UPT, UPT, 0x40, 0x4 ;  /* 0x000000000004789c */ /* 0x000fe20003f4e870 */
[----:B------:R-:W-:-:S06]  /*5060*/  UMOV UR10, UR24 ;  /* 0x00000018000a7c82 */ /* 0x000fcc0008000000 */
[----:B------:R1:W2:Y:S01]  /*5070*/  SYNCS.PHASECHK.TRANS64.TRYWAIT P1, [UR4], R4 ;  /* 0x00000004ff0075a7 */ /* 0x0002a20008021104 */
[----:B------:R-:W-:-:S05]  /*5080*/  UMOV UR4, UR13 ;  /* 0x0000000d00047c82 */ /* 0x000fca0008000000 */
.L_x_97:
[----:B------:R-:W-:Y:S01]  /*5090*/  ULEA UR11, UR4, UR14, 0x3 ;  /* 0x0000000e040b7291 */ /* 0x000fe2000f8e18ff */
[----:B--234-:R-:W-:Y:S11]  /*50a0*/  @P1 BRA `(.L_x_95) ;  /* 0x00000000000c1947 */ /* 0x01cff60003800000 */
[----:B------:R-:W-:Y:S04]  /*50b0*/  SHF.L.U32 R7, R0, 0x1f, RZ ;  /* 0x0000001f00077819 */ /* 0x000fe800000006ff */
[----:B------:R-:W2:Y:S02]  /*50c0*/  SYNCS.PHASECHK.TRANS64.TRYWAIT P0, [UR11], R7 ;  /* 0x00000007ff0075a7 */ /* 0x000ea4000800110b */
[----:B--2---:R-:W-:Y:S05]  /*50d0*/  @!P0 BRA `(.L_x_96) ;  /* 0x0000006400b48947 */ /* 0x004fea0003800000 */
.L_x_95:
[----:B------:R-:W-:Y:S01]  /*50e0*/  UISETP.NE.AND UP0, UPT, UR10, URZ, UPT ;  /* 0x000000ff0a00728c */ /* 0x000fe2000bf05270 */
[----:B------:R-:W-:Y:S01]  /*50f0*/  PLOP3.LUT P1, PT, PT, PT, PT, 0x80, 0x8 ;  /* 0x000000000008781c */ /* 0x000fe20003f2f070 */
[----:B------:R-:W-:Y:S02]  /*5100*/  UIADD3 UR5, UPT, UPT, UR4, 0x1, URZ ;  /* 0x0000000104057890 */ /* 0x000fe4000fffe0ff */
[----:B------:R-:W-:Y:S02]  /*5110*/  ULEA UR8, UR4, UR17, 0x7 ;  /* 0x0000001104087291 */ /* 0x000fe4000f8e38ff */
[----:B------:R-:W-:Y:S01]  /*5120*/  UISETP.NE.AND UP1, UPT, UR5, 0x20, UPT ;  /* 0x000000200500788c */ /* 0x000fe2000bf25270 */
[----:B------:R-:W-:Y:S01]  /*5130*/  PLOP3.LUT P0, PT, PT, PT, UP0, 0x80, 0x8 ;  /* 0x000000000008781c */ /* 0x000fe20003f0f008 */
[----:B------:R-:W-:Y:S01]  /*5140*/  UMOV UR9, 0xc0004010 ;  /* 0xc000401000097882 */ /* 0x000fe20000000000 */
[----:B------:R-:W-:Y:S01]  /*5150*/  UMOV UR7, 0xc0004010 ;  /* 0xc000401000077882 */ /* 0x000fe20000000000 */
[----:B------:R-:W-:Y:S02]  /*5160*/  USEL UR6, URZ, 0x1, UP1 ;  /* 0x00000001ff067887 */ /* 0x000fe40008800000 */
[----:B------:R-:W-:Y:S04]  /*5170*/  USEL UR13, UR5, URZ, UP1 ;  /* 0x000000ff050d7287 */ /* 0x000fe80008800000 */
[----:B------:R-:W-:Y:S01]  /*5180*/  @UP0 ULEA UR5, UR13, UR14, 0x3 ;  /* 0x0000000e0d050291 */ /* 0x000fe2000f8e18ff */
[----:B------:R-:W-:Y:S01]  /*5190*/  LOP3.LUT R0, R0, UR6, RZ, 0x3c, !PT ;  /* 0x0000000600007c12 */ /* 0x000fe2000f8e3cff */
[----:B------:R-:W-:Y:S02]  /*51a0*/  ULEA UR6, UR4, UR16, 0x8 ;  /* 0x0000001004067291 */ /* 0x000fe4000f8e40ff */
[----:B------:R-:W-:Y:S01]  /*51b0*/  UIADD3 UR4, UPT, UPT, UR10, 0x1, URZ ;  /* 0x000000010a047890 */ /* 0x000fe2000fffe0ff */
[----:B-1----:R-:W-:Y:S01]  /*51c0*/  @P0 SHF.L.U32 R4, R0, 0x1f, RZ ;  /* 0x0000001f00040819 */ /* 0x002fe200000006ff */
[----:B------:R-:W-:Y:S02]  /*51d0*/  UIADD3 UR10, UPT, UPT, UR10, -0x1, URZ ;  /* 0xffffffff0a0a7890 */ /* 0x000fe4000fffe0ff */
[----:B------:R-:W-:Y:S01]  /*51e0*/  UISETP.GT.U32.AND UP0, UPT, UR4, 0x1, UPT ;  /* 0x000000010400788c */ /* 0x000fe2000bf04070 */
[----:B------:R3:W4:Y:S01]  /*51f0*/  @P0 SYNCS.PHASECHK.TRANS64.TRYWAIT P1, [UR5], R4 ;  /* 0x00000004ff0005a7 */ /* 0x0007220008021105 */
[----:B------:R-:W-:Y:S11]  /*5200*/  ELECT P0, URZ, PT ;  /* 0x0000000000ff782f */ /* 0x000ff60003800000 */
[----:B------:R-:W-:Y:S02]  /*5210*/  @!UPT UIADD3 URZ, UPT, UPT, URZ, URZ, URZ ;  /* 0x000000fffffff290 */ /* 0x000fe4000fffe0ff */
[----:B-----5:R-:W-:Y:S01]  /*5220*/  @P0 R2UR.BROADCAST UR12, R5 ;  /* 0x00000000050c02ca */ /* 0x020fe200008e0000 */
[----:B------:R-:W-:Y:S01]  /*5230*/  UIADD3 UR5, UPT, UPT, UR11, 0x100, URZ ;  /* 0x000001000b057890 */ /* 0x000fe2000fffe0ff */
[----:B------:R-:W-:Y:S11]  /*5240*/  UMOV UR4, UR13 ;  /* 0x0000000d00047c82 */ /* 0x000ff60008000000 */
[----:B------:R3:W-:Y:S01]  /*5250*/  UTCQMMA.2CTA gdesc[UR6], gdesc[UR8], tmem[UR12], tmem[UR20], idesc[UR21], UP2 ;  /* 0x00ff1408060075ea */ /* 0x0007e2000920030c */
[----:B------:R-:W-:Y:S01]  /*5260*/  UPLOP3.LUT UP2, UPT, UPT, UPT, UPT, 0x80, 0x8 ;  /* 0x000000000008789c */ /* 0x000fe20003f4f070 */
[----:B------:R3:W-:Y:S01]  /*5270*/  UTCBAR.2CTA.MULTICAST [UR5], URZ, UR15 ;  /* 0x000000ff050073e9 */ /* 0x0007e2000820080f */
[----:B------:R-:W-:Y:S09]  /*5280*/  BRA.U UP0, `(.L_x_97) ;  /* 0xfffffffd00807547 */ /* 0x000ff2000b83ffff */
.L_x_94:
[----:B------:R-:W-:-:S09]  /*5290*/  UIADD3 UR4, UPT, UPT, UR19, 0x240, URZ ;  /* 0x0000024013047890 */ /* 0x000fd2000fffe0ff */
[----:B------:R2:W-:Y:S01]  /*52a0*/  UTCBAR.2CTA.MULTICAST [UR4], URZ, UR23 ;  /* 0x000000ff040073e9 */ /* 0x0005e20008200817 */
[----:B------:R-:W-:Y:S02]  /*52b0*/  NOP ;  /* 0x0000000000007918 */ /* 0x000fe40000000000 */
.L_x_93:
[----:B--2---:R-:W-:Y:S01]  /*52c0*/  UIADD3 UR4, UPT, UPT, UR18, 0x1, URZ ;  /* 0x0000000112047890 */ /* 0x004fe2000fffe0ff */
[----:B------:R-:W-:-:S03]  /*52d0*/  LOP3.LUT R2, R2, 0x1, RZ, 0x3c, !PT ;  /* 0x0000000102027812 */ /* 0x000fc600078e3cff */
[----:B------:R-:W-:-:S04]  /*52e0*/  UISETP.NE.AND UP0, UPT, UR4, 0x2, UPT ;  /* 0x000000020400788c */ /* 0x000fc8000bf05270 */
[----:B---3--:R-:W-:Y:S02]  /*52f0*/  USEL UR5, URZ, 0x1, UP0 ;  /* 0x00000001ff057887 */ /* 0x008fe40008000000 */
[----:B------:R-:W-:-:S04]  /*5300*/  USEL UR18, UR4, URZ, UP0 ;  /* 0x000000ff04127287 */ /* 0x000fc80008000000 */
[----:B------:R-:W-:Y:S01]  /*5310*/  LOP3.LUT R8, R8, UR5, RZ, 0x3c, !PT ;  /* 0x0000000508087c12 */ /* 0x000fe2000f8e3cff */
[----:B------:R-:W-:Y:S07]  /*5320*/  @P2 BRA `(.L_x_98) ;  /* 0xfffffff800ec2947 */ /* 0x000fee000383ffff */
[----:B------:R-:W2:Y:S01]  /*5330*/  S2UR UR8, SR_CgaCtaId ;  /* 0x00000000000879c3 */ /* 0x000ea20000008800 */
[----:B------:R-:W-:Y:S01]  /*5340*/  ELECT P0, URZ, PT ;  /* 0x0000000000ff782f */ /* 0x000fe20003800000 */
[----:B------:R-:W-:Y:S01]  /*5350*/  HFMA2 R0, -RZ, RZ, 0, 5.9604644775390625e-08 ;  /* 0x00000001ff007431 */ /* 0x000fe200000001ff */
[----:B------:R-:W-:-:S05]  /*5360*/  UMOV UR4, 0x40 ;  /* 0x0000004000047882 */ /* 0x000fca0000000000 */
[----:B------:R-:W-:Y:S01]  /*5370*/  UVIRTCOUNT.DEALLOC.SMPOOL 0x80 ;  /* 0x000000800000784c */ /* 0x000fe20000000000 */
[----:B------:R-:W-:Y:S02]  /*5380*/  UISETP.NE.AND UP0, UPT, UR26, URZ, UPT ;  /* 0x000000ff1a00728c */ /* 0x000fe4000bf05270 */
[----:B--2---:R-:W-:-:S09]  /*5390*/  ULEA UR8, UR8, UR4, 0x18 ;  /* 0x0000000408087291 */ /* 0x004fd2000f8ec0ff */
[----:B------:R2:W-:Y:S01]  /*53a0*/  @P0 STS.U8 [UR8+0x1c], R0 ;  /* 0x00001c00ff000988 */ /* 0x0005e20008000008 */
[----:B------:R-:W-:Y:S05]  /*53b0*/  BRA.U UP0, `(.L_x_99) ;  /* 0x0000000100587547 */ /* 0x000fea000b800000 */
[----:B------:R-:W-:Y:S01]  /*53c0*/  UIADD3 UR5, UPT, UPT, UR14, 0x250, URZ ;  /* 0x000002500e057890 */ /* 0x000fe2000fffe0ff */
[----:B-1----:R-:W-:-:S03]  /*53d0*/  SHF.L.U32 R5, R8, 0x1f, RZ ;  /* 0x0000001f08057819 */ /* 0x002fc600000006ff */
[----:B------:R-:W-:-:S09]  /*53e0*/  ULEA UR4, UR18, UR5, 0x3 ;  /* 0x0000000512047291 */ /* 0x000fd2000f8e18ff */
[----:B------:R-:W1:Y:S02]  /*53f0*/  SYNCS.PHASECHK.TRANS64.TRYWAIT P0, [UR4], R5 ;  /* 0x00000005ff0075a7 */ /* 0x000e640008001104 */
[----:B-1----:R-:W-:Y:S05]  /*5400*/  @!P0 BRA `(.L_x_100) ;  /* 0x0000006400008947 */ /* 0x002fea0003800000 */
.L_x_224:
[----:B------:R-:W-:-:S04]  /*5410*/  UIADD3 UR18, UPT, UPT, UR18, 0x1, URZ ;  /* 0x0000000112127890 */ /* 0x000fc8000fffe0ff */
[----:B------:R-:W-:-:S04]  /*5420*/  UISETP.NE.AND UP1, UPT, UR18, 0x2, UPT ;  /* 0x000000021200788c */ /* 0x000fc8000bf25270 */
[----:B------:R-:W-:Y:S02]  /*5430*/  USEL UR6, URZ, 0x1, UP1 ;  /* 0x00000001ff067887 */ /* 0x000fe40008800000 */
[----:B------:R-:W-:-:S04]  /*5440*/  USEL UR4, UR18, URZ, UP1 ;  /* 0x000000ff12047287 */ /* 0x000fc80008800000 */
[----:B------:R-:W-:Y:S01]  /*5450*/  ULEA UR4, UR4, UR5, 0x3 ;  /* 0x0000000504047291 */ /* 0x000fe2000f8e18ff */
[----:B-1----:R-:W-:-:S04]  /*5460*/  LOP3.LUT R5, R8, UR6, RZ, 0x3c, !PT ;  /* 0x0000000608057c12 */ /* 0x002fc8000f8e3cff */
[----:B------:R-:W-:Y:S01]  /*5470*/  SHF.L.U32 R5, R5, 0x1f, RZ ;  /* 0x0000001f05057819 */ /* 0x000fe200000006ff */
[----:B--2---:R-:W-:-:S04]  /*5480*/  IMAD.U32 R0, RZ, RZ, UR4 ;  /* 0x00000004ff007e24 */ /* 0x004fc8000f8e00ff */
[----:B------:R1:W2:Y:S03]  /*5490*/  SYNCS.PHASECHK.TRANS64.TRYWAIT P0, [R0+URZ], R5 ;  /* 0x00000005000075a7 */ /* 0x0002a600080011ff */
[----:B--2---:R-:W-:Y:S05]  /*54a0*/  @!P0 NANOSLEEP.SYNCS 0x989680 ;  /* 0x009896800000895d */ /* 0x004fea0003900000 */
[----:B------:R-:W2:Y:S02]  /*54b0*/  @!P0 SYNCS.PHASECHK.TRANS64 P0, [R0+URZ], R5 ;  /* 0x00000005000085a7 */ /* 0x000ea400080010ff */
[----:B--2---:R-:W-:Y:S05]  /*54c0*/  @P0 BRA `(.L_x_101) ;  /* 0x0000000000200947 */ /* 0x004fea0003800000 */
.L_x_102:
[----:B--2---:R2:W3:Y:S02]  /*54d0*/  SYNCS.PHASECHK.TRANS64.TRYWAIT P0, [R0+URZ], R5 ;  /* 0x00000005000075a7 */ /* 0x0044e400080011ff */
[----:B---3--:R-:W-:Y:S05]  /*54e0*/  @!P0 NANOSLEEP.SYNCS 0x989680 ;  /* 0x009896800000895d */ /* 0x008fea0003900000 */
[----:B------:R-:W3:Y:S02]  /*54f0*/  @!P0 SYNCS.PHASECHK.TRANS64 P0, [R0+URZ], R5 ;  /* 0x00000005000085a7 */ /* 0x000ee400080010ff */
[----:B---3--:R-:W-:Y:S05]  /*5500*/  @!P0 BRA `(.L_x_102) ;  /* 0xfffffffc00f08947 */ /* 0x008fea000383ffff */
[----:B------:R-:W-:Y:S05]  /*5510*/  BRA `(.L_x_101) ;  /* 0x00000000000c7947 */ /* 0x000fea0003800000 */
.L_x_99:
[----:B------:R-:W-:-:S04]  /*5520*/  UIADD3 UR4, UPT, UPT, UR14, 0x260, URZ ;  /* 0x000002600e047890 */ /* 0x000fc8000fffe0ff */
[----:B------:R-:W-:-:S09]  /*5530*/  UPRMT UR4, UR25, 0x654, UR4 ;  /* 0x0000065419047896 */ /* 0x000fd20008000004 */
[----:B------:R-:W-:Y:S03]  /*5540*/  SYNCS.ARRIVE.TRANS64.RED.A1T0 RZ, [UR4], RZ ;  /* 0x000000ffffff79a7 */ /* 0x000fe60008100404 */
.L_x_101:
[----:B-12---:R-:W-:Y:S01]  /*5550*/  SHF.L.U32 R5, RZ, 0x1f, RZ ;  /* 0x0000001fff057819 */ /* 0x006fe200000006ff */
[----:B------:R-:W-:Y:S01]  /*5560*/  UIADD3 UR4, UPT, UPT, UR14, 0x260, URZ ;  /* 0x000002600e047890 */ /* 0x000fe2000fffe0ff */
[----:B------:R-:W-:Y:S02]  /*5570*/  PLOP3.LUT P0, PT, PT, PT, UP0, 0x80, 0x8 ;  /* 0x000000000008781c */ /* 0x000fe40003f0f008 */
[----:B----4-:R-:W1:Y:S02]  /*5580*/  SYNCS.PHASECHK.TRANS64.TRYWAIT P1, [UR14+0x260], R5 ;  /* 0x00026005ff0075a7 */ /* 0x010e64000802110e */
[----:B-1----:R-:W-:Y:S09]  /*5590*/  @!P1 BRA `(.L_x_103) ;  /* 0x0000006000b49947 */ /* 0x002ff20003800000 */
.L_x_226:
[----:B------:R-:W-:Y:S01]  /*55a0*/  @!UP0 UPRMT UR4, UR25, 0x654, UR4 ;  /* 0x0000065419048896 */ /* 0x000fe20008000004 */
[----:B------:R-:W-:Y:S01]  /*55b0*/  LOP3.LUT R2, R3, 0xffff, RZ, 0xc0, !PT ;  /* 0x0000ffff03027812 */ /* 0x000fe200078ec0ff */
[----:B------:R-:W-:Y:S02]  /*55c0*/  IMAD.MOV.U32 R3, RZ, RZ, 0xffff ;  /* 0x0000ffffff037424 */ /* 0x000fe400078e00ff */
[----:B-1----:R-:W-:Y:S01]  /*55d0*/  IMAD.MOV.U32 R5, RZ, RZ, 0x1 ;  /* 0x00000001ff057424 */ /* 0x002fe200078e00ff */
[----:B------:R-:W-:-:S04]  /*55e0*/  SHF.R.U32.HI R2, RZ, 0x5, R2 ;  /* 0x00000005ff027819 */ /* 0x000fc80000011602 */
[----:B------:R-:W-:Y:S01]  /*55f0*/  @!P0 SYNCS.ARRIVE.TRANS64.RED.A1T0 RZ, [UR4], RZ ;  /* 0x000000ffffff89a7 */ /* 0x000fe20008100404 */
[----:B------:R-:W-:Y:S01]  /*5600*/  NOP ;  /* 0x0000000000007918 */ /* 0x000fe20000000000 */
[----:B------:R-:W1:Y:S01]  /*5610*/  LDS R0, [UR8+0x14] ;  /* 0x00001408ff007984 */ /* 0x000e620008000800 */
[-C--:B------:R-:W-:Y:S02]  /*5620*/  SHF.L.U32 R3, R3, R2.reuse, RZ ;  /* 0x0000000203037219 */ /* 0x080fe400000006ff */
[----:B------:R-:W-:Y:S02]  /*5630*/  SHF.L.U32 R5, R5, R2, RZ ;  /* 0x0000000205057219 */ /* 0x000fe400000006ff */
[----:B-1----:R-:W-:-:S04]  /*5640*/  LOP3.LUT R0, R0, R3, RZ, 0xc0, !PT ;  /* 0x0000000300007212 */ /* 0x002fc800078ec0ff */
[----:B------:R-:W-:-:S13]  /*5650*/  ISETP.NE.AND P0, PT, R0, R3, PT ;  /* 0x000000030000720c */ /* 0x000fda0003f05270 */
[----:B------:R-:W-:Y:S05]  /*5660*/  @P0 BRA `(.L_x_104) ;  /* 0x00000000005c0947 */ /* 0x000fea0003800000 */
[----:B------:R-:W1:Y:S02]  /*5670*/  LDS R0, [UR8+0x18] ;  /* 0x00001808ff007984 */ /* 0x000e640008000800 */
[----:B-1----:R-:W-:-:S04]  /*5680*/  LOP3.LUT R0, R0, R5, RZ, 0xc0, !PT ;  /* 0x0000000500007212 */ /* 0x002fc800078ec0ff */
[----:B------:R-:W-:-:S13]  /*5690*/  ISETP.NE.AND P0, PT, R0, R5, PT ;  /* 0x000000050000720c */ /* 0x000fda0003f05270 */
[----:B------:R-:W-:Y:S05]  /*56a0*/  @P0 BRA `(.L_x_105) ;  /* 0x0000000000400947 */ /* 0x000fea0003800000 */
[----:B------:R-:W-:Y:S01]  /*56b0*/  R2UR UR4, R3 ;  /* 0x00000000030472ca */ /* 0x000fe200000e0000 */
[----:B------:R-:W1:Y:S01]  /*56c0*/  S2R R2, SR_LANEID ;  /* 0x0000000000027919 */ /* 0x000e620000000000 */
[----:B------:R-:W-:-:S04]  /*56d0*/  LOP3.LUT R5, RZ, R5, RZ, 0x33, !PT ;  /* 0x00000005ff057212 */ /* 0x000fc800078e33ff */
[----:B------:R-:W2:Y:S07]  /*56e0*/  REDUX UR6, R5 ;  /* 0x00000000050673c4 */ /* 0x000eae0000000000 */
[----:B------:R-:W-:-:S03]  /*56f0*/  ULOP3.LUT UR5, URZ, UR4, URZ, 0x33, !UPT ;  /* 0x00000004ff057292 */ /* 0x000fc6000f8e33ff */
[----:B------:R-:W-:Y:S02]  /*5700*/  VOTEU.ANY UR4, UPT, PT ;  /* 0x0000000000047886 */ /* 0x000fe400038e0100 */
[----:B------:R-:W-:Y:S01]  /*5710*/  UFLO.U32 UR4, UR4 ;  /* 0x00000004000472bd */ /* 0x000fe200080e0000 */
[----:B------:R-:W-:-:S04]  /*5720*/  IMAD.U32 R0, RZ, RZ, UR5 ;  /* 0x00000005ff007e24 */ /* 0x000fc8000f8e00ff */
[----:B------:R-:W3:Y:S02]  /*5730*/  REDUX UR7, R0 ;  /* 0x00000000000773c4 */ /* 0x000ee40000000000 */
[----:B------:R4:W-:Y:S01]  /*5740*/  UTCATOMSWS.AND URZ, UR5 ;  /* 0x0000000500ff79e3 */ /* 0x0009e20008000000 */
[----:B-1----:R-:W-:Y:S01]  /*5750*/  ISETP.EQ.U32.AND P0, PT, R2, UR4, PT ;  /* 0x0000000402007c0c */ /* 0x002fe2000bf02070 */
[----:B--2---:R-:W-:Y:S02]  /*5760*/  IMAD.U32 R2, RZ, RZ, UR6 ;  /* 0x00000006ff027e24 */ /* 0x004fe4000f8e00ff */
[----:B---3--:R-:W-:-:S10]  /*5770*/  IMAD.U32 R3, RZ, RZ, UR7 ;  /* 0x00000007ff037e24 */ /* 0x008fd4000f8e00ff */
[----:B------:R4:W-:Y:S04]  /*5780*/  @P0 ATOMS.AND RZ, [UR8+0x14], R3 ;  /* 0x00001403ffff098c */ /* 0x0009e8000a800008 */
[----:B------:R4:W-:Y:S01]  /*5790*/  @P0 ATOMS.AND RZ, [UR8+0x18], R2 ;  /* 0x00001802ffff098c */ /* 0x0009e2000a800008 */
[----:B------:R-:W-:Y:S05]  /*57a0*/  BRA `(.L_x_106) ;  /* 0x0000000000147947 */ /* 0x000fea0003800000 */
.L_x_105:
[----:B------:R-:W-:Y:S02]  /*57b0*/  MOV R2, 0x57d0 ;  /* 0x000057d000027802 */ /* 0x000fe40000000f00 */
[----:B-----5:R-:W-:Y:S05]  /*57c0*/  CALL.REL.NOINC `($__internal_0_$__cuda_sm10x_tcgen05_guardrail_trap_col_being_dealloced_not_returned_by_alloc) ;  /* 0x00000064000c7944 */ /* 0x020fea0003c00000 */
[----:B------:R-:W-:Y:S05]  /*57d0*/  BRA `(.L_x_106) ;  /* 0x0000000000087947 */ /* 0x000fea0003800000 */
.L_x_104:
[----:B------:R-:W-:Y:S02]  /*57e0*/  MOV R2, 0x5800 ;  /* 0x0000580000027802 */ /* 0x000fe40000000f00 */
[----:B-----5:R-:W-:Y:S05]  /*57f0*/  CALL.REL.NOINC `($__internal_2_$__cuda_sm10x_tcgen05_guardrail_trap_unallocated_columns_being_dealloced) ;  /* 0x0000006400187944 */ /* 0x020fea0003c00000 */
.L_x_106:
[----:B------:R-:W-:Y:S01]  /*5800*/  NOP ;  /* 0x0000000000007918 */ /* 0x000fe20000000000 */
[----:B----4-:R-:W-:Y:S05]  /*5810*/  EXIT ;  /* 0x000000000000794d */ /* 0x010fea0003800000 */
.L_x_78:
[----:B------:R-:W-:-:S09]  /*5820*/  UISETP.NE.OR UP0, UPT, UR18, 0x3, !UP3 ;  /* 0x000000031200788c */ /* 0x000fd2000df05670 */
[----:B------:R-:W-:Y:S05]  /*5830*/  BRA.U UP0, `(.L_x_107) ;  /* 0x0000001100007547 */ /* 0x000fea000b800000 */
[----:B------:R-:W2:Y:S01]  /*5840*/  LDCU.64 UR4, c[0x0][0x988] ;  /* 0x00013100ff0477ac */ /* 0x000ea20008000a00 */
[----:B------:R-:W3:Y:S01]  /*5850*/  LDC.64 R12, c[0x0][0x348] ;  /* 0x0000d200ff0c7b82 */ /* 0x000ee20000000a00 */
[----:B------:R-:W-:Y:S01]  /*5860*/  HFMA2 R10, -RZ, RZ, 0, 5.9604644775390625e-08 ;  /* 0x00000001ff0a7431 */ /* 0x000fe200000001ff */
[----:B------:R-:W-:Y:S01]  /*5870*/  MOV R8, RZ ;  /* 0x000000ff00087202 */ /* 0x000fe20000000f00 */
[----:B------:R-:W4:Y:S01]  /*5880*/  LDCU UR37, c[0x0][0x370] ;  /* 0x00006e00ff2577ac */ /* 0x000f220008000800 */
[----:B------:R-:W-:Y:S01]  /*5890*/  HFMA2 R3, -RZ, RZ, 0, 0.0078125 ;  /* 0x00002000ff037431 */ /* 0x000fe200000001ff */
[----:B------:R-:W4:Y:S01]  /*58a0*/  LDCU.128 UR28, c[0x0][0xc10] ;  /* 0x00018200ff1c77ac */ /* 0x000f220008000c00 */
[----:B------:R-:W1:Y:S01]  /*58b0*/  LDCU UR36, c[0x0][0x374] ;  /* 0x00006e80ff2477ac */ /* 0x000e620008000800 */
[----:B------:R-:W1:Y:S01]  /*58c0*/  LDCU.64 UR26, c[0x0][0x990] ;  /* 0x00013200ff1a77ac */ /* 0x000e620008000a00 */
[----:B------:R-:W1:Y:S01]  /*58d0*/  LDCU UR17, c[0x0][0xc0c] ;  /* 0x00018180ff1177ac */ /* 0x000e620008000800 */
[----:B--2---:R-:W-:Y:S01]  /*58e0*/  UISETP.NE.U32.AND UP0, UPT, UR4, URZ, UPT ;  /* 0x000000ff0400728c */ /* 0x004fe2000bf05070 */
[----:B------:R-:W2:Y:S01]  /*58f0*/  LDCU.128 UR32, c[0x0][0xa80] ;  /* 0x00015000ff2077ac */ /* 0x000ea20008000c00 */
[----:B------:R-:W3:Y:S01]  /*5900*/  LDCU UR49, c[0x0][0xc20] ;  /* 0x00018400ff3177ac */ /* 0x000ee20008000800 */
[----:B------:R-:W3:Y:S01]  /*5910*/  LDCU UR4, c[0x0][0xc30] ;  /* 0x00018600ff0477ac */ /* 0x000ee20008000800 */
[----:B------:R-:W3:Y:S01]  /*5920*/  LDCU.128 UR40, c[0x0][0xa90] ;  /* 0x00015200ff2877ac */ /* 0x000ee20008000c00 */
[----:B------:R-:W-:Y:S01]  /*5930*/  UMOV UR22, 0x400 ;  /* 0x0000040000167882 */ /* 0x000fe20000000000 */
[----:B----4-:R-:W-:-:S02]  /*5940*/  UIMAD.WIDE.U32 UR6, UR37, UR28, URZ ;  /* 0x0000001c250672a5 */ /* 0x010fc4000f8e00ff */
[----:B------:R-:W-:Y:S02]  /*5950*/  ULEA UR22, UR45, UR22, 0x18 ;  /* 0x000000162d167291 */ /* 0x000fe4000f8ec0ff */
[----:B-1----:R-:W-:Y:S02]  /*5960*/  UIMAD.WIDE.U32 UR8, UR36, UR31, URZ ;  /* 0x0000001f240872a5 */ /* 0x002fe4000f8e00ff */
[----:B------:R-:W-:Y:S02]  /*5970*/  UIADD3 UR44, UPT, UPT, UR22, 0x208, URZ ;  /* 0x00000208162c7890 */ /* 0x000fe4000fffe0ff */
[----:B------:R-:W-:Y:S02]  /*5980*/  UISETP.NE.AND.EX UP5, UPT, UR5, URZ, UPT, UP0 ;  /* 0x000000ff0500728c */ /* 0x000fe4000bfa5300 */
[----:B------:R-:W-:Y:S02]  /*5990*/  UISETP.NE.U32.AND UP6, UPT, UR26, URZ, UPT ;  /* 0x000000ff1a00728c */ /* 0x000fe4000bfc5070 */
[----:B------:R-:W-:-:S02]  /*59a0*/  UIADD3 UR38, UPT, UPT, UR22, 0x238, URZ ;  /* 0x0000023816267890 */ /* 0x000fc4000fffe0ff */
[----:B------:R-:W-:Y:S02]  /*59b0*/  UIADD3 UR25, UPT, UPT, UR22, 0x200, URZ ;  /* 0x0000020016197890 */ /* 0x000fe4000fffe0ff */
[----:B------:R-:W-:Y:S02]  /*59c0*/  UISETP.NE.AND UP0, UPT, UR39, 0x1, UPT ;  /* 0x000000012700788c */ /* 0x000fe4000bf05270 */
[----:B------:R-:W-:Y:S02]  /*59d0*/  UISETP.GE.AND UP2, UPT, UR39, 0x1, UPT ;  /* 0x000000012700788c */ /* 0x000fe4000bf46270 */
[----:B------:R-:W-:Y:S01]  /*59e0*/  UISETP.NE.AND UP0, UPT, UR17, 0x1, UPT ;  /* 0x000000011100788c */ /* 0x000fe2000bf05270 */
[----:B------:R-:W-:Y:S01]  /*59f0*/  UMOV UR47, UR7 ;  /* 0x00000007002f7c82 */ /* 0x000fe20008000000 */
[----:B------:R-:W-:Y:S01]  /*5a00*/  UMOV UR46, UR9 ;  /* 0x00000009002e7c82 */ /* 0x000fe20008000000 */
[----:B------:R-:W-:Y:S02]  /*5a10*/  UPRMT UR44, UR45, 0x654, UR44 ;  /* 0x000006542d2c7896 */ /* 0x000fe4000800002c */
[----:B------:R-:W-:-:S02]  /*5a20*/  UISETP.NE.AND UP2, UPT, UR30, 0x1, UPT ;  /* 0x000000011e00788c */ /* 0x000fc4000bf45270 */
[----:B--2---:R-:W-:Y:S01]  /*5a30*/  UISETP.NE.AND UP0, UPT, UR32, 0x1, UPT ;  /* 0x000000012000788c */ /* 0x004fe2000bf05270 */
[----:B------:R-:W1:Y:S01]  /*5a40*/  LDCU UR50, c[0x0][0xaa0] ;  /* 0x00015400ff3277ac */ /* 0x000e620008000800 */
[----:B------:R-:W-:Y:S01]  /*5a50*/  UPLOP3.LUT UP4, UPT, UPT, UPT, UPT, 0x40, 0x4 ;  /* 0x000000000004789c */ /* 0x000fe20003f8e870 */
[----:B------:R-:W2:Y:S01]  /*5a60*/  LDCU.64 UR18, c[0x0][0xc28] ;  /* 0x00018500ff1277ac */ /* 0x000ea20008000a00 */
[----:B------:R-:W-:Y:S02]  /*5a70*/  UISETP.NE.AND.EX UP6, UPT, UR27, URZ, UPT, UP6 ;  /* 0x000000ff1b00728c */ /* 0x000fe4000bfc5360 */
[----:B------:R-:W-:Y:S02]  /*5a80*/  UPRMT UR38, URZ, 0x654, UR38 ;  /* 0x00000654ff267896 */ /* 0x000fe40008000026 */
[----:B------:R-:W-:Y:S02]  /*5a90*/  UPRMT UR45, UR45, 0x654, UR25 ;  /* 0x000006542d2d7896 */ /* 0x000fe40008000019 */
[----:B------:R-:W-:-:S02]  /*5aa0*/  USHF.R.U32.HI UR47, URZ, UR29, UR47 ;  /* 0x0000001dff2f7299 */ /* 0x000fc4000801162f */
[----:B---3--:R-:W-:Y:S02]  /*5ab0*/  USHF.R.U32.HI UR46, URZ, UR49, UR46 ;  /* 0x00000031ff2e7299 */ /* 0x008fe4000801162e */
[----:B------:R-:W-:Y:S02]  /*5ac0*/  UISETP.NE.AND UP3, UPT, UR4, 0x1, UPT ;  /* 0x000000010400788c */ /* 0x000fe4000bf65270 */
[----:B------:R-:W-:Y:S02]  /*5ad0*/  UISETP.NE.AND UP2, UPT, UR35, 0x1, UPT ;  /* 0x000000012300788c */ /* 0x000fe4000bf45270 */
[----:B------:R-:W-:-:S11]  /*5ae0*/  UISETP.NE.AND UP0, UPT, UR42, 0x1, UPT ;  /* 0x000000012a00788c */ /* 0x000fd6000bf05270 */
.L_x_116:
[----:B------:R-:W-:Y:S04]  /*5af0*/  SHF.L.U32 R5, R8, 0x1f, RZ ;  /* 0x0000001f08057819 */ /* 0x000fe800000006ff */
[----:B---3--:R-:W3:Y:S02]  /*5b00*/  SYNCS.PHASECHK.TRANS64.TRYWAIT P0, [UR22+0x230], R5 ;  /* 0x00023005ff0075a7 */ /* 0x008ee40008001116 */
[----:B---3--:R-:W-:Y:S05]  /*5b10*/  @!P0 BRA `(.L_x_108) ;  /* 0x0000005c006c8947 */ /* 0x008fea0003800000 */
.L_x_228:
[----:B---3--:R-:W3:Y:S01]  /*5b20*/  LDS.128 R4, [UR22+0x270] ;  /* 0x00027016ff047984 */ /* 0x008ee20008000c00 */
[----:B------:R-:W-:Y:S01]  /*5b30*/  UISETP.GE.AND UP0, UPT, UR39, 0x1, UPT ;  /* 0x000000012700788c */ /* 0x000fe2000bf06270 */
[----:B------:R-:W-:Y:S01]  /*5b40*/  @!PT LDS RZ, [RZ] ;  /* 0x00000000fffff984 */ /* 0x000fe20000000800 */
[----:B------:R-:W-:Y:S01]  /*5b50*/  @!PT LDS RZ, [RZ] ;  /* 0x00000000fffff984 */ /* 0x000fe20000000800 */
[----:B------:R-:W-:Y:S01]  /*5b60*/  @!PT LDS RZ, [RZ] ;  /* 0x00000000fffff984 */ /* 0x000fe20000000800 */
[----:B------:R-:W-:Y:S01]  /*5b70*/  @!PT LDS RZ, [RZ] ;  /* 0x00000000fffff984 */ /* 0x000fe20000000800 */
[----:B------:R4:W-:Y:S06]  /*5b80*/  MEMBAR.ALL.CTA ;  /* 0x0000000000007992 */ /* 0x0009ec0000008000 */
[----:B----4-:R-:W4:Y:S02]  /*5b90*/  FENCE.VIEW.ASYNC.S ;  /* 0x00000000000073c6 */ /* 0x010f240000000000 */
[----:B----4-:R-:W-:Y:S01]  /*5ba0*/  SYNCS.ARRIVE.TRANS64.RED.A1T0 RZ, [UR38], RZ ;  /* 0x000000ffffff79a7 */ /* 0x010fe20008100426 */
[----:B---3--:R-:W-:Y:S11]  /*5bb0*/  LOP3.LUT P0, RZ, R6, 0x1, RZ, 0xc0, !PT ;  /* 0x0000000106ff7812 */ /* 0x008ff6000780c0ff */
[----:B------:R-:W-:Y:S02]  /*5bc0*/  @!UPT UIADD3 URZ, UPT, UPT, URZ, URZ, URZ ;  /* 0x000000fffffff290 */ /* 0x000fe4000fffe0ff */
[----:B------:R-:W-:Y:S01]  /*5bd0*/  VOTEU.ANY UP2, P0 ;  /* 0x0000000000ff7886 */ /* 0x000fe20000040100 */
[----:B------:R-:W-:Y:S11]  /*5be0*/  PLOP3.LUT P0, PT, PT, PT, UP2, 0x80, 0x8 ;  /* 0x000000000008781c */ /* 0x000ff60003f0f028 */
[----:B------:R-:W-:Y:S02]  /*5bf0*/  @!UPT UIADD3 URZ, UPT, UPT, URZ, URZ, URZ ;  /* 0x000000fffffff290 */ /* 0x000fe4000fffe0ff */
[----:B------:R-:W-:Y:S02]  /*5c00*/  @P0 MOV R2, R4 ;  /* 0x0000000400020202 */ /* 0x000fe40000000f00 */
[----:B------:R-:W-:Y:S02]  /*5c10*/  @P0 LOP3.LUT R0, R5, 0xffff, RZ, 0xc0, !PT ;  /* 0x0000ffff05000812 */ /* 0x000fe400078ec0ff */
[----:B------:R-:W-:Y:S02]  /*5c20*/  @P0 R2UR UR5, R2 ;  /* 0x00000000020502ca */ /* 0x000fe400000e0000 */
[----:B------:R-:W-:Y:S11]  /*5c30*/  @P0 R2UR UR4, R0 ;  /* 0x00000000000402ca */ /* 0x000ff600000e0000 */
[----:B------:R-:W-:Y:S02]  /*5c40*/  @UP2 UMOV UR16, UR5 ;  /* 0x0000000500102c82 */ /* 0x000fe40008000000 */
[----:B------:R-:W-:Y:S01]  /*5c50*/  @UP2 UMOV UR15, UR4 ;  /* 0x00000004000f2c82 */ /* 0x000fe20008000000 */
[----:B------:R-:W-:Y:S05]  /*5c60*/  BRA.U !UP0, `(.L_x_109) ;  /* 0x0000000108c07547 */ /* 0x000fea000b800000 */
[----:B------:R-:W-:Y:S02]  /*5c70*/  UIMAD.WIDE.U32 UR8, UR15, UR31, URZ ;  /* 0x0000001f0f0872a5 */ /* 0x000fe4000f8e00ff */
[----:B------:R-:W-:Y:S02]  /*5c80*/  UP2UR UR14, UPR, URZ, 0x4 ;  /* 0x00000004ff0e7883 */ /* 0x000fe40008000000 */
[----:B------:R-:W-:Y:S02]  /*5c90*/  UISETP.NE.AND UP2, UPT, UR30, 0x1, UPT ;  /* 0x000000011e00788c */ /* 0x000fe4000bf45270 */
[----:B------:R-:W-:Y:S02]  /*5ca0*/  UIMAD.WIDE.U32 UR10, UR16, UR28, URZ ;  /* 0x0000001c100a72a5 */ /* 0x000fe4000f8e00ff */
[----:B------:R-:W-:Y:S02]  /*5cb0*/  USEL UR4, UR36, UR46, !UP2 ;  /* 0x0000002e24047287 */ /* 0x000fe4000d000000 */
[----:B------:R-:W-:Y:S02]  /*5cc0*/  UISETP.NE.AND UP0, UPT, UR17, 0x1, UPT ;  /* 0x000000011100788c */ /* 0x000fe4000bf05270 */
[----:B------:R-:W-:Y:S02]  /*5cd0*/  UP2UR UR23, UPR, URZ, 0x2 ;  /* 0x00000002ff177883 */ /* 0x000fe40008000000 */
[----:B------:R-:W-:Y:S02]  /*5ce0*/  UISETP.NE.AND UP1, UPT, UR39, 0x1, UPT ;  /* 0x000000012700788c */ /* 0x000fe4000bf25270 */
[----:B--2---:R-:W-:Y:S02]  /*5cf0*/  UIMAD.WIDE.U32 UR12, UR4, UR18, URZ ;  /* 0x00000012040c72a5 */ /* 0x004fe4000f8e00ff */
[----:B------:R-:W-:Y:S01]  /*5d00*/  USEL UR7, UR37, UR47, !UP0 ;  /* 0x0000002f25077287 */ /* 0x000fe2000c000000 */
[----:B------:R-:W-:Y:S02]  /*5d10*/  UMOV UR5, UR9 ;  /* 0x0000000900057c82 */ /* 0x000fe40008000000 */
[----:B------:R-:W-:Y:S02]  /*5d20*/  USHF.R.U32.HI UR6, URZ, UR49, UR5 ;  /* 0x00000031ff067299 */ /* 0x000fe40008011605 */
[----:B------:R-:W-:Y:S02]  /*5d30*/  UIMAD.WIDE.U32 UR20, UR7, UR18, URZ ;  /* 0x00000012071472a5 */ /* 0x000fe4000f8e00ff */
[----:B------:R-:W-:Y:S02]  /*5d40*/  USEL UR6, UR15, UR6, !UP2 ;  /* 0x000000060f067287 */ /* 0x000fe4000d000000 */
[----:B------:R-:W-:Y:S01]  /*5d50*/  UISETP.NE.AND UP2, UPT, UR14, URZ, UPT ;  /* 0x000000ff0e00728c */ /* 0x000fe2000bf45270 */
[----:B------:R-:W-:Y:S01]  /*5d60*/  UMOV UR5, UR11 ;  /* 0x0000000b00057c82 */ /* 0x000fe20008000000 */
[----:B------:R-:W-:Y:S02]  /*5d70*/  UIMAD.WIDE.U32 UR10, UR6, UR18, URZ ;  /* 0x00000012060a72a5 */ /* 0x000fe4000f8e00ff */
[----:B------:R-:W-:Y:S03]  /*5d80*/  USHF.R.U32.HI UR8, URZ, UR29, UR5 ;  /* 0x0000001dff087299 */ /* 0x000fe60008011605 */
[----:B------:R-:W-:Y:S02]  /*5d90*/  UMOV UR5, UR13 ;  /* 0x0000000d00057c82 */ /* 0x000fe40008000000 */
[----:B------:R-:W-:Y:S03]  /*5da0*/  @UP1 USHF.R.U32.HI UR4, URZ, UR19, UR5 ;  /* 0x00000013ff041299 */ /* 0x000fe60008011605 */
[----:B------:R-:W-:Y:S01]  /*5db0*/  UMOV UR5, UR21 ;  /* 0x0000001500057c82 */ /* 0x000fe20008000000 */
[----:B------:R-:W-:Y:S02]  /*5dc0*/  UIMAD UR4, UR39, UR4, URZ ;  /* 0x00000004270472a4 */ /* 0x000fe4000f8e02ff */
[----:B------:R-:W-:Y:S02]  /*5dd0*/  @UP1 USHF.R.U32.HI UR7, URZ, UR19, UR5 ;  /* 0x00000013ff071299 */ /* 0x000fe40008011605 */
[----:B------:R-:W-:Y:S02]  /*5de0*/  USEL UR5, UR16, UR8, !UP0 ;  /* 0x0000000810057287 */ /* 0x000fe4000c000000 */
[----:B------:R-:W-:Y:S02]  /*5df0*/  UIMAD UR8, UR39, UR7, URZ ;  /* 0x00000007270872a4 */ /* 0x000fe4000f8e02ff */
[----:B------:R-:W-:Y:S03]  /*5e00*/  UISETP.GE.AND UP0, UPT, UR6, UR4, UPT ;  /* 0x000000040600728c */ /* 0x000fe6000bf06270 */
[----:B------:R-:W-:Y:S01]  /*5e10*/  UMOV UR4, UR11 ;  /* 0x0000000b00047c82 */ /* 0x000fe20008000000 */
[----:B------:R-:W-:Y:S02]  /*5e20*/  UISETP.GE.OR UP0, UPT, UR5, UR8, UP0 ;  /* 0x000000080500728c */ /* 0x000fe40008706670 */
[----:B------:R-:W-:Y:S02]  /*5e30*/  USHF.R.U32.HI UR4, URZ, UR19, UR4 ;  /* 0x00000013ff047299 */ /* 0x000fe40008011604 */
[----:B------:R-:W-:Y:S02]  /*5e40*/  UIMAD.WIDE.U32 UR8, UR5, UR18, URZ ;  /* 0x00000012050872a5 */ /* 0x000fe4000f8e00ff */
[----:B------:R-:W-:Y:S04]  /*5e50*/  USEL UR10, UR6, UR4, !UP1 ;  /* 0x00000004060a7287 */ /* 0x000fe8000c800000 */
[----:B------:R-:W-:Y:S01]  /*5e60*/  UIADD3 UR11, UPT, UPT, -UR10, URZ, URZ ;  /* 0x000000ff0a0b7290 */ /* 0x000fe2000fffe1ff */
[----:B------:R-:W-:Y:S02]  /*5e70*/  @!UP0 UMOV UR4, UR9 ;  /* 0x0000000900048c82 */ /* 0x000fe40008000000 */
[----:B------:R-:W-:Y:S02]  /*5e80*/  @!UP0 USHF.R.U32.HI UR4, URZ, UR19, UR4 ;  /* 0x00000013ff048299 */ /* 0x000fe40008011604 */
[----:B------:R-:W-:Y:S02]  /*5e90*/  UIMAD UR8, UR39, UR11, UR6 ;  /* 0x0000000b270872a4 */ /* 0x000fe4000f8e0206 */
[----:B------:R-:W-:Y:S02]  /*5ea0*/  @!UP0 USEL UR4, UR5, UR4, !UP1 ;  /* 0x0000000405048287 */ /* 0x000fe4000c800000 */
[----:B------:R-:W-:Y:S02]  /*5eb0*/  UISETP.NE.AND UP1, UPT, UR23, URZ, UPT ;  /* 0x000000ff1700728c */ /* 0x000fe4000bf25270 */
[----:B------:R-:W-:Y:S02]  /*5ec0*/  @!UP0 UIMAD UR8, UR7, UR8, UR4 ;  /* 0x00000008070882a4 */ /* 0x000fe4000f8e0204 */
[----:B------:R-:W-:Y:S02]  /*5ed0*/  @!UP0 UIADD3 UR9, UPT, UPT, UR10, -UR4, URZ ;  /* 0x800000040a098290 */ /* 0x000fe4000fffe0ff */
[----:B------:R-:W-:Y:S02]  /*5ee0*/  UIADD3 UR4, UPT, UPT, -UR5, URZ, URZ ;  /* 0x000000ff05047290 */ /* 0x000fe4000fffe1ff */
[----:B------:R-:W-:Y:S02]  /*5ef0*/  UIADD3 UR7, UPT, UPT, -UR6, URZ, URZ ;  /* 0x000000ff06077290 */ /* 0x000fe4000fffe1ff */
[----:B------:R-:W-:Y:S02]  /*5f00*/  @!UP0 UIMAD UR6, UR9, UR39, UR5 ;  /* 0x00000027090682a4 */ /* 0x000fe4000f8e0205 */
[----:B------:R-:W-:Y:S02]  /*5f10*/  UIMAD UR16, UR17, UR4, UR16 ;  /* 0x00000004111072a4 */ /* 0x000fe4000f8e0210 */
[----:B------:R-:W-:Y:S01]  /*5f20*/  UIMAD UR15, UR30, UR7, UR15 ;  /* 0x000000071e0f72a4 */ /* 0x000fe2000f8e020f */
[----:B------:R-:W-:Y:S02]  /*5f30*/  @!UP0 UMOV UR5, UR8 ;  /* 0x0000000800058c82 */ /* 0x000fe40008000000 */
[----:B------:R-:W-:Y:S02]  /*5f40*/  UIMAD UR16, UR5, UR17, UR16 ;  /* 0x00000011051072a4 */ /* 0x000fe4000f8e0210 */
[----:B------:R-:W-:Y:S11]  /*5f50*/  UIMAD UR15, UR6, UR30, UR15 ;  /* 0x0000001e060f72a4 */ /* 0x000ff6000f8e020f */
[----:B------:R-:W-:Y:S01]  /*5f60*/  @!UPT UIADD3 URZ, UPT, UPT, URZ, URZ, URZ ;  /* 0x000000fffffff290 */ /* 0x000fe2000fffe0ff */
.L_x_109:
[----:B------:R-:W3:Y:S01]  /*5f70*/  @!UP3 LDCU.128 UR8, c[0x0][0xc10] ;  /* 0x00018200ff08b7ac */ /* 0x000ee20008000c00 */
[----:B------:R-:W-:Y:S02]  /*5f80*/  ISETP.NE.U32.AND P1, PT, RZ, UR26, PT ;  /* 0x0000001aff007c0c */ /* 0x000fe4000bf25070 */
[----:B------:R-:W-:Y:S02]  /*5f90*/  SHF.L.U32 R9, R10, 0x1f, RZ ;  /* 0x0000001f0a097819 */ /* 0x000fe400000006ff */
[----:B------:R-:W-:Y:S01]  /*5fa0*/  ISETP.NE.AND.EX P1, PT, RZ, UR27, PT, P1 ;  /* 0x0000001bff007c0c */ /* 0x000fe2000bf25310 */
[----:B------:R-:W4:Y:S01]  /*5fb0*/  @!UP3 LDCU UR5, c[0x0][0xc0c] ;  /* 0x00018180ff05b7ac */ /* 0x000f220008000800 */
[----:B---3--:R-:W-:Y:S07]  /*5fc0*/  UIMAD.WIDE.U32 UR6, UR16, UR8, URZ ;  /* 0x00000008100672a5 */ /* 0x008fee000f8e00ff */
[----:B------:R-:W-:Y:S01]  /*5fd0*/  @!UP3 UMOV UR4, UR7 ;  /* 0x000000070004bc82 */ /* 0x000fe20008000000 */
[----:B----4-:R-:W-:Y:S02]  /*5fe0*/  @!UP3 UISETP.NE.AND UP0, UPT, UR5, 0x1, UPT ;  /* 0x000000010500b88c */ /* 0x010fe4000bf05270 */
[----:B------:R-:W-:Y:S02]  /*5ff0*/  @!UP3 USHF.R.U32.HI UR4, URZ, UR9, UR4 ;  /* 0x00000009ff04b299 */ /* 0x000fe40008011604 */
[----:B------:R-:W-:Y:S02]  /*6000*/  UIMAD.WIDE.U32 UR6, UR15, UR11, URZ ;  /* 0x0000000b0f0672a5 */ /* 0x000fe4000f8e00ff */
[----:B------:R-:W-:Y:S02]  /*6010*/  @!UP3 USEL UR8, UR16, UR4, !UP0 ;  /* 0x000000041008b287 */ /* 0x000fe4000c000000 */
[----:B------:R-:W-:Y:S03]  /*6020*/  @!UP3 UISETP.NE.AND UP0, UPT, UR10, 0x1, UPT ;  /* 0x000000010a00b88c */ /* 0x000fe6000bf05270 */
[----:B------:R-:W-:Y:S01]  /*6030*/  @!UP3 UMOV UR6, UR7 ;  /* 0x000000070006bc82 */ /* 0x000fe20008000000 */
[----:B------:R-:W-:Y:S01]  /*6040*/  USHF.L.U32 UR7, UR24, 0x7, URZ ;  /* 0x0000000718077899 */ /* 0x000fe200080006ff */
[----:B------:R-:W3:Y:S02]  /*6050*/  @!UP3 LDCU UR4, c[0x0][0xc20] ;  /* 0x00018400ff04b7ac */ /* 0x000ee40008000800 */
[----:B---3--:R-:W-:Y:S04]  /*6060*/  @!UP3 USHF.R.U32.HI UR6, URZ, UR4, UR6 ;  /* 0x00000004ff06b299 */ /* 0x008fe80008011606 */
[----:B------:R-:W-:Y:S04]  /*6070*/  @!UP3 USEL UR6, UR15, UR6, !UP0 ;  /* 0x000000060f06b287 */ /* 0x000fe8000c000000 */
[----:B------:R-:W-:Y:S02]  /*6080*/  @!UP3 UIADD3 UR4, UPT, UPT, -UR8, UR6, URZ ;  /* 0x000000060804b290 */ /* 0x000fe4000fffe1ff */
[----:B------:R-:W-:Y:S02]  /*6090*/  @!UP3 UIADD3 UR6, UPT, UPT, UR8, -UR6, URZ ;  /* 0x800000060806b290 */ /* 0x000fe4000fffe0ff */
[----:B------:R-:W-:Y:S02]  /*60a0*/  @!UP3 UIMAD UR16, UR4, UR5, UR16 ;  /* 0x000000050410b2a4 */ /* 0x000fe4000f8e0210 */
[----:B------:R-:W-:Y:S01]  /*60b0*/  @!UP3 UIMAD UR15, UR6, UR10, UR15 ;  /* 0x0000000a060fb2a4 */ /* 0x000fe2000f8e020f */
[----:B------:R-:W-:Y:S11]  /*60c0*/  BRA.U UP4, `(.L_x_110) ;  /* 0x0000000104107547 */ /* 0x000ff6000b800000 */
[----:B------:R-:W-:Y:S04]  /*60d0*/  MOV R0, UR48 ;  /* 0x0000003000007c02 */ /* 0x000fe80008000f00 */
[----:B------:R-:W-:Y:S04]  /*60e0*/  SHF.L.U32 R11, R0, 0x1f, RZ ;  /* 0x0000001f000b7819 */ /* 0x000fe800000006ff */
[----:B------:R-:W3:Y:S02]  /*60f0*/  SYNCS.PHASECHK.TRANS64.TRYWAIT P2, [UR22+0x228], R11 ;  /* 0x0002280bff0075a7 */ /* 0x000ee40008041116 */
[----:B---3--:R-:W-:Y:S05]  /*6100*/  @!P2 BRA `(.L_x_111) ;  /* 0x000000580008a947 */ /* 0x008fea0003800000 */
.L_x_110:
[----:B------:R-:W-:Y:S05]  /*6110*/  BRA.U !UP6, `(.L_x_112) ;  /* 0x000000010e387547 */ /* 0x000fea000b800000 */
[----:B------:R-:W-:Y:S01]  /*6120*/  UPLOP3.LUT UP1, UPT, UPT, UPT, UP5, 0x80, 0x8 ;  /* 0x000000000008789c */ /* 0x000fe20003f2f050 */
[----:B---3--:R-:W-:Y:S01]  /*6130*/  HFMA2 R0, -RZ, RZ, 0, 5.9604644775390625e-08 ;  /* 0x00000001ff007431 */ /* 0x008fe200000001ff */
[----:B------:R-:W3:Y:S01]  /*6140*/  LDCU.64 UR8, c[0x0][0x358] ;  /* 0x00006b00ff0877ac */ /* 0x000ee20008000a00 */
[----:B------:R-:W-:Y:S03]  /*6150*/  IMAD.MOV.U32 R167, RZ, RZ, 0x1 ;  /* 0x00000001ffa77424 */ /* 0x000fe600078e00ff */
[----:B------:R-:W-:Y:S05]  /*6160*/  PLOP3.LUT P2, PT, PT, PT, UP1, 0x80, 0x8 ;  /* 0x000000000008781c */ /* 0x000fea0003f4f018 */
[----:B------:R-:W4:Y:S01]  /*6170*/  @UP1 LDCU.64 UR4, c[0x0][0x988] ;  /* 0x00013100ff0417ac */ /* 0x000f220008000a00 */
[----:B------:R-:W-:Y:S07]  /*6180*/  @UP1 UIMAD UR6, UR52, UR26, URZ ;  /* 0x0000001a340612a4 */ /* 0x000fee000f8e02ff */
[----:B------:R-:W-:Y:S01]  /*6190*/  @!P2 PRMT R167, R0, 0x7610, R167 ;  /* 0x0000761000a7a816 */ /* 0x000fe200000000a7 */
[----:B----4-:R-:W-:Y:S06]  /*61a0*/  @UP1 UIMAD.WIDE UR4, UR6, 0x4, UR4 ;  /* 0x00000004060418a5 */ /* 0x010fec000f8e0204 */
[----:B------:R-:W-:Y:S01]  /*61b0*/  IMAD.U32 R14, RZ, RZ, UR4 ;  /* 0x00000004ff0e7e24 */ /* 0x000fe2000f8e00ff */
[----:B------:R-:W-:Y:S04]  /*61c0*/  MOV R15, UR5 ;  /* 0x00000005000f7c02 */ /* 0x000fe80008000f00 */
[----:B------:R-:W4:Y:S01]  /*61d0*/  @!UP1 LDCU UR4, c[0x0][0x980] ;  /* 0x00013000ff0497ac */ /* 0x000f220008000800 */
[----:B---3-5:R3:W5:Y:S02]  /*61e0*/  @P2 LDG.E R73, desc[UR8][R14.64] ;  /* 0x000000080e492981 */ /* 0x028764000c1e1900 */
[----:B---34-:R-:W-:Y:S07]  /*61f0*/  @!P2 IMAD.U32 R73, RZ, RZ, UR4 ;  /* 0x00000004ff49ae24 */ /* 0x018fee000f8e00ff */
.L_x_112:
[----:B-----5:R-:W-:Y:S01]  /*6200*/  @!P1 FSETP.EQ.AND P3, PT, R73, RZ, PT ;  /* 0x000000ff4900920b */ /* 0x020fe20003f62000 */
[----:B------:R-:W-:Y:S01]  /*6210*/  @!UPT UIADD3 URZ, UPT, UPT, URZ, URZ, URZ ;  /* 0x000000fffffff290 */ /* 0x000fe2000fffe0ff */
[----:B------:R-:W-:Y:S11]  /*6220*/  @!P1 BRA `(.L_x_113) ;  /* 0x0000000000149947 */ /* 0x000ff60003800000 */
[----:B------:R-:W-:Y:S02]  /*6230*/  LOP3.LUT P1, RZ, R167, 0xff, RZ, 0xc0, !PT ;  /* 0x000000ffa7ff7812 */ /* 0x000fe4000782c0ff */
[----:B------:R-:W-:Y:S04]  /*6240*/  PLOP3.LUT P3, PT, PT, PT, UP1, 0x80, 0x8 ;  /* 0x000000000008781c */ /* 0x000fe80003f6f018 */
[----:B------:R-:W-:Y:S07]  /*6250*/  PLOP3.LUT P3, PT, P3, PT, PT, 0x8, 0x80 ;  /* 0x000000000080781c */ /* 0x000fee0001f6e170 */
[----:B------:R-:W-:Y:S11]  /*6260*/  @P1 FSETP.EQ.AND P3, PT, R73, RZ, PT ;  /* 0x000000ff4900120b */ /* 0x000ff60003f62000 */
[----:B------:R-:W-:Y:S02]  /*6270*/  @!UPT UIADD3 URZ, UPT, UPT, URZ, URZ, URZ ;  /* 0x000000fffffff290 */ /* 0x000fe4000fffe0ff */
.L_x_113:
[----:B------:R-:W-:Y:S01]  /*6280*/  USHF.L.U32 UR11, UR51, 0x7, URZ ;  /* 0x00000007330b7899 */ /* 0x000fe200080006ff */
[----:B------:R-:W4:Y:S01]  /*6290*/  SYNCS.PHASECHK.TRANS64.TRYWAIT P1, [UR22+0x210], R9 ;  /* 0x00021009ff0075a7 */ /* 0x000f220008021116 */
[----:B------:R-:W-:Y:S02]  /*62a0*/  UISETP.NE.AND UP0, UPT, UR32, 0x1, UPT ;  /* 0x000000012000788c */ /* 0x000fe4000bf05270 */
[----:B------:R-:W-:Y:S01]  /*62b0*/  UIMAD.WIDE.U32 UR4, UR11, UR33, URZ ;  /* 0x000000210b0472a5 */ /* 0x000fe2000f8e00ff */
[----:B------:R-:W-:Y:S04]  /*62c0*/  ELECT P2, URZ, PT ;  /* 0x0000000000ff782f */ /* 0x000fe80003840000 */
[----:B------:R-:W-:Y:S02]  /*62d0*/  PLOP3.LUT P2, PT, P3, P2, PT, 0xf2, 0x2f ;  /* 0x00000000002f781c */ /* 0x000fe40001f45e72 */
[----:B------:R-:W-:Y:S02]  /*62e0*/  UMOV UR4, UR5 ;  /* 0x0000000500047c82 */ /* 0x000fe40008000000 */
[----:B------:R-:W-:Y:S04]  /*62f0*/  USHF.R.U32.HI UR4, URZ, UR34, UR4 ;  /* 0x00000022ff047299 */ /* 0x000fe80008011604 */
[----:B------:R-:W-:Y:S02]  /*6300*/  USEL UR12, UR11, UR4, !UP0 ;  /* 0x000000040b0c7287 */ /* 0x000fe4000c000000 */
[----:B------:R-:W-:Y:S02]  /*6310*/  UISETP.NE.AND UP0, UPT, UR35, 0x1, UPT ;  /* 0x000000012300788c */ /* 0x000fe4000bf05270 */
[----:B------:R-:W-:Y:S02]  /*6320*/  UIMAD.WIDE.U32 UR4, UR12, UR40, URZ ;  /* 0x000000280c0472a5 */ /* 0x000fe4000f8e00ff */
[----:B------:R-:W-:Y:S01]  /*6330*/  UIADD3 UR6, UPT, UPT, -UR12, URZ, URZ ;  /* 0x000000ff0c067290 */ /* 0x000fe2000fffe1ff */
[----:B---3--:R-:W-:Y:S03]  /*6340*/  @!P2 IMAD.MOV.U32 R0, RZ, 0x20, RZ ;  /* 0x00000020ff00a824 */ /* 0x008fe600078e00ff */
[----:B------:R-:W-:Y:S01]  /*6350*/  UIMAD UR11, UR32, UR6, UR11 ;  /* 0x00000006200b72a4 */ /* 0x000fe2000f8e020b */
[----:B------:R-:W-:Y:S01]  /*6360*/  @!P2 IMAD.MOV.U32 R0, RZ, 0x400, R0 ;  /* 0x00000400ff00a824 */ /* 0x000fe200078e0000 */
[----:B------:R-:W-:Y:S02]  /*6370*/  UMOV UR4, UR5 ;  /* 0x0000000500047c82 */ /* 0x000fe40008000000 */
[----:B------:R-:W-:Y:S04]  /*6380*/  USHF.R.U32.HI UR4, URZ, UR41, UR4 ;  /* 0x00000029ff047299 */ /* 0x000fe80008011604 */
[----:B------:R-:W-:Y:S02]  /*6390*/  USEL UR13, UR12, UR4, !UP0 ;  /* 0x000000040c0d7287 */ /* 0x000fe4000c000000 */
[----:B------:R-:W-:Y:S02]  /*63a0*/  UISETP.NE.AND UP0, UPT, UR42, 0x1, UPT ;  /* 0x000000012a00788c */ /* 0x000fe4000bf05270 */
[----:B------:R-:W-:Y:S07]  /*63b0*/  UIMAD.WIDE.U32 UR4, UR13, UR43, URZ ;  /* 0x0000002b0d0472a5 */ /* 0x000fee000f8e00ff */
[----:B------:R-:W-:Y:S02]  /*63c0*/  UMOV UR4, UR5 ;  /* 0x0000000500047c82 */ /* 0x000fe40008000000 */
[----:B-1----:R-:W-:Y:S04]  /*63d0*/  USHF.R.U32.HI UR4, URZ, UR50, UR4 ;  /* 0x00000032ff047299 */ /* 0x002fe80008011604 */
[----:B------:R-:W-:Y:S02]  /*63e0*/  USEL UR14, UR13, UR4, !UP0 ;  /* 0x000000040d0e7287 */ /* 0x000fe4000c000000 */
[----:B------:R-:W-:Y:S02]  /*63f0*/  UIADD3 UR4, UPT, UPT, -UR13, URZ, URZ ;  /* 0x000000ff0d047290 */ /* 0x000fe4000fffe1ff */
[----:B------:R-:W-:Y:S02]  /*6400*/  UIADD3 UR5, UPT, UPT, -UR14, URZ, URZ ;  /* 0x000000ff0e057290 */ /* 0x000fe4000fffe1ff */
[----:B------:R-:W-:Y:S02]  /*6410*/  UIMAD UR12, UR35, UR4, UR12 ;  /* 0x00000004230c72a4 */ /* 0x000fe4000f8e020c */
[----:B------:R-:W-:Y:S01]  /*6420*/  UIMAD UR13, UR42, UR5, UR13 ;  /* 0x000000052a0d72a4 */ /* 0x000fe2000f8e020d */
[----:B----4-:R-:W-:Y:S11]  /*6430*/  @!P1 BRA `(.L_x_114) ;  /* 0x0000005400549947 */ /* 0x010ff60003800000 */
.L_x_231:
[----:B------:R-:W-:Y:S01]  /*6440*/  @!P2 R2UR UR4, R0 ;  /* 0x000000000004a2ca */ /* 0x000fe200000e0000 */
[----:B------:R-:W-:Y:S01]  /*6450*/  VOTEU.ALL UP0, P2 ;  /* 0x0000000000ff7886 */ /* 0x000fe20001000000 */
[----:B-1----:R-:W-:Y:S02]  /*6460*/  @!P2 IADD3 R2, P1, PT, R12, 0x680, RZ ;  /* 0x000006800c02a810 */ /* 0x002fe40007f3e0ff */
[----:B------:R-:W-:Y:S02]  /*6470*/  @P0 SHF.R.U32.HI R4, RZ, 0x10, R5 ;  /* 0x00000010ff040819 */ /* 0x000fe40000011605 */
[----:B------:R-:W-:Y:S01]  /*6480*/  @!P2 R2UR UR5, R2 ;  /* 0x000000000205a2ca */ /* 0x000fe200000e0000 */
[----:B------:R-:W-:Y:S01]  /*6490*/  @!P2 IMAD.X R0, RZ, RZ, R13, P1 ;  /* 0x000000ffff00a224 */ /* 0x000fe200008e060d */
[----:B------:R-:W-:Y:S01]  /*64a0*/  @!UP0 UIADD3 UR8, UPT, UPT, UR22, 0x400, URZ ;  /* 0x0000040016088890 */ /* 0x000fe2000fffe0ff */
[----:B------:R-:W-:Y:S04]  /*64b0*/  @P0 R2UR UR52, R4 ;  /* 0x00000000043402ca */ /* 0x000fe800000e0000 */
[----:B------:R-:W-:Y:S01]  /*64c0*/  @!UP0 UPRMT UR6, UR4, 0x5410, URZ ;  /* 0x0000541004068896 */ /* 0x000fe200080000ff */
[----:B------:R-:W-:Y:S01]  /*64d0*/  @!P2 R2UR UR4, R0 ;  /* 0x000000000004a2ca */ /* 0x000fe200000e0000 */
[----:B------:R-:W-:Y:S01]  /*64e0*/  VOTEU.ALL UP0, P2 ;  /* 0x0000000000ff7886 */ /* 0x000fe20001000000 */
[----:B------:R-:W-:Y:S03]  /*64f0*/  @!P2 IMAD.MOV.U32 R0, RZ, RZ, 0x2000 ;  /* 0x00002000ff00a424 */ /* 0x000fe600078e00ff */
[----:B------:R-:W-:Y:S01]  /*6500*/  IMAD.U32 R14, RZ, RZ, UR5 ;  /* 0x00000005ff0e7e24 */ /* 0x000fe2000f8e00ff */
[----:B------:R-:W-:Y:S01]  /*6510*/  @!UP0 UMOV UR9, UR25 ;  /* 0x0000001900098c82 */ /* 0x000fe20008000000 */
[----:B------:R-:W-:Y:S06]  /*6520*/  @!UP0 UMOV UR10, UR7 ;  /* 0x00000007000a8c82 */ /* 0x000fec0008000000 */
[----:B------:R-:W-:Y:S01]  /*6530*/  IMAD.U32 R15, RZ, RZ, UR4 ;  /* 0x00000004ff0f7e24 */ /* 0x000fe2000f8e00ff */
[----:B------:R-:W-:Y:S04]  /*6540*/  @!P2 R2UR UR4, R14 ;  /* 0x000000000e04a2ca */ /* 0x000fe800000e0000 */
[----:B------:R-:W-:Y:S11]  /*6550*/  @!P2 R2UR UR5, R15 ;  /* 0x000000000f05a2ca */ /* 0x000ff600000e0000 */
[----:B------:R-:W-:Y:S02]  /*6560*/  @!UPT UIADD3 URZ, UPT, UPT, URZ, URZ, URZ ;  /* 0x000000fffffff290 */ /* 0x000fe4000fffe0ff */
[----:B------:R1:W-:Y:S01]  /*6570*/  @!UP0 UTMALDG.5D.IM2COL [UR8], [UR4], UR6 ;  /* 0x00000008040083b4 */ /* 0x0003e20008060006 */
[----:B------:R1:W-:Y:S01]  /*6580*/  @!P2 SYNCS.ARRIVE.TRANS64.RED.A0TR RZ, [UR22+0x200], R0 ;  /* 0x00020000ffffa9a7 */ /* 0x0003e20008300416 */
[----:B------:R-:W-:Y:S01]  /*6590*/  SYNCS.ARRIVE.TRANS64.RED.A1T0 RZ, [UR45], RZ ;  /* 0x000000ffffff79a7 */ /* 0x000fe2000810042d */
[----:B------:R-:W3:Y:S02]  /*65a0*/  SYNCS.PHASECHK.TRANS64.TRYWAIT P1, [UR22+0x218], R9 ;  /* 0x00021809ff0075a7 */ /* 0x000ee40008021116 */
[----:B-1-3--:R-:W-:Y:S05]  /*65b0*/  @!P1 BRA `(.L_x_115) ;  /* 0x00000054000c9947 */ /* 0x00afea0003800000 */
.L_x_233:
[----:B-1----:R-:W-:Y:S01]  /*65c0*/  @!P2 IMAD.MOV.U32 R0, RZ, 0x20, RZ ;  /* 0x00000020ff00a824 */ /* 0x002fe200078e00ff */
[----:B------:R-:W-:Y:S01]  /*65d0*/  @!P2 IADD3 R2, P0, PT, R12, 0x680, RZ ;  /* 0x000006800c02a810 */ /* 0x000fe20007f1e0ff */
[----:B------:R-:W-:Y:S01]  /*65e0*/  VOTEU.ALL UP0, P2 ;  /* 0x0000000000ff7886 */ /* 0x000fe20001000000 */
[----:B------:R-:W-:Y:S01]  /*65f0*/  R2UR UR21, R175 ;  /* 0x00000000af1572ca */ /* 0x000fe200000e0000 */
[----:B------:R-:W-:Y:S01]  /*6600*/  @!P2 IMAD.MOV.U32 R0, RZ, 0x400, R0 ;  /* 0x00000400ff00a824 */ /* 0x000fe200078e0000 */
[----:B------:R-:W-:Y:S01]  /*6610*/  @!P2 R2UR UR5, R2 ;  /* 0x000000000205a2ca */ /* 0x000fe200000e0000 */
[----:B------:R-:W-:Y:S01]  /*6620*/  UPLOP3.LUT UP4, UPT, UPT, UPT, UPT, 0x80, 0x8 ;  /* 0x000000000008789c */ /* 0x000fe20003f8f070 */
[----:B------:R-:W-:Y:S01]  /*6630*/  R2UR UR20, R176 ;  /* 0x00000000b01472ca */ /* 0x000fe200000e0000 */
[----:B------:R-:W-:Y:S01]  /*6640*/  @!UP0 UIADD3 UR8, UPT, UPT, UR22, 0x2400, URZ ;  /* 0x0000240016088890 */ /* 0x000fe2000fffe0ff */
[----:B------:R-:W-:Y:S01]  /*6650*/  @!P2 R2UR UR4, R0 ;  /* 0x000000000004a2ca */ /* 0x000fe200000e0000 */
[----:B------:R-:W-:Y:S01]  /*6660*/  @!P2 IMAD.X R0, RZ, RZ, R13, P0 ;  /* 0x000000ffff00a224 */ /* 0x000fe200000e060d */
[----:B------:R-:W-:Y:S01]  /*6670*/  @!UP0 UIADD3 UR10, UPT, UPT, UR7, 0x40, URZ ;  /* 0x00000040070a8890 */ /* 0x000fe2000fffe0ff */
[----:B------:R-:W-:Y:S01]  /*6680*/  LOP3.LUT R10, R10, 0x1, RZ, 0x3c, !PT ;  /* 0x000000010a0a7812 */ /* 0x000fe200078e3cff */
[----:B------:R-:W-:Y:S01]  /*6690*/  @!UP0 UIADD3 UR9, UPT, UPT, UR22, 0x208, URZ ;  /* 0x0000020816098890 */ /* 0x000fe2000fffe0ff */
[----:B------:R-:W-:Y:S02]  /*66a0*/  LOP3.LUT R8, R8, 0x1, RZ, 0x3c, !PT ;  /* 0x0000000108087812 */ /* 0x000fe400078e3cff */
[----:B------:R-:W-:Y:S02]  /*66b0*/  UIADD3 UR24, UPT, UPT, UR15, UR21, URZ ;  /* 0x000000150f187290 */ /* 0x000fe4000fffe0ff */
[----:B------:R-:W-:Y:S02]  /*66c0*/  IMAD.U32 R4, RZ, RZ, UR5 ;  /* 0x00000005ff047e24 */ /* 0x000fe4000f8e00ff */
[----:B------:R-:W-:Y:S02]  /*66d0*/  UIADD3 UR51, UPT, UPT, UR16, UR20, URZ ;  /* 0x0000001410337290 */ /* 0x000fe4000fffe0ff */
[----:B------:R-:W-:Y:S01]  /*66e0*/  @!UP0 UPRMT UR6, UR4, 0x5410, URZ ;  /* 0x0000541004068896 */ /* 0x000fe200080000ff */
[----:B------:R-:W-:Y:S01]  /*66f0*/  @!P2 R2UR UR4, R0 ;  /* 0x000000000004a2ca */ /* 0x000fe200000e0000 */
[----:B------:R-:W-:Y:S11]  /*6700*/  VOTEU.ALL UP0, P2 ;  /* 0x0000000000ff7886 */ /* 0x000ff60001000000 */
[----:B------:R-:W-:Y:S01]  /*6710*/  @!UPT UIADD3 URZ, UPT, UPT, URZ, URZ, URZ ;  /* 0x000000fffffff290 */ /* 0x000fe2000fffe0ff */
[----:B------:R-:W-:Y:S01]  /*6720*/  IMAD.U32 R5, RZ, RZ, UR4 ;  /* 0x00000004ff057e24 */ /* 0x000fe2000f8e00ff */
[----:B------:R-:W-:Y:S04]  /*6730*/  @!P2 R2UR UR4, R4 ;  /* 0x000000000404a2ca */ /* 0x000fe800000e0000 */
[----:B------:R-:W-:Y:S11]  /*6740*/  @!P2 R2UR UR5, R5 ;  /* 0x000000000505a2ca */ /* 0x000ff600000e0000 */
[----:B------:R-:W-:Y:S02]  /*6750*/  @!UPT UIADD3 URZ, UPT, UPT, URZ, URZ, URZ ;  /* 0x000000fffffff290 */ /* 0x000fe4000fffe0ff */
[----:B------:R3:W-:Y:S01]  /*6760*/  @!UP0 UTMALDG.5D.IM2COL [UR8], [UR4], UR6 ;  /* 0x00000008040083b4 */ /* 0x0007e20008060006 */
[----:B------:R3:W-:Y:S01]  /*6770*/  @!P2 SYNCS.ARRIVE.TRANS64.RED.A0TR RZ, [UR22+0x208], R3 ;  /* 0x00020803ffffa9a7 */ /* 0x0007e20008300416 */
[----:B------:R-:W-:Y:S01]  /*6780*/  SYNCS.ARRIVE.TRANS64.RED.A1T0 RZ, [UR44], RZ ;  /* 0x000000ffffff79a7 */ /* 0x000fe2000810042c */
[----:B------:R-:W-:Y:S05]  /*6790*/  BRA.U UP2, `(.L_x_116) ;  /* 0xfffffff102d47547 */ /* 0x000fea000b83ffff */
[----:B---3--:R-:W-:-:S04]  /*67a0*/  SHF.L.U32 R3, R10, 0x1f, RZ ;  /* 0x0000001f0a037819 */ /* 0x008fc800000006ff */
[----:B------:R-:W1:Y:S02]  /*67b0*/  SYNCS.PHASECHK.TRANS64.TRYWAIT P0, [UR22+0x210], R3 ;  /* 0x00021003ff0075a7 */ /* 0x000e640008001116 */
[----:B-1----:R-:W-:Y:S05]  /*67c0*/  @!P0 BRA `(.L_x_117) ;  /* 0x0000005000a08947 */ /* 0x002fea0003800000 */
.L_x_235:
[----:B-1----:R-:W-:-:S07]  /*67d0*/  MOV R0, UR22 ;  /* 0x0000001600007c02 */ /* 0x002fce0008000f00 */
.L_x_118:
[----:B-1----:R-:W-:-:S04]  /*67e0*/  SHF.L.U32 R3, R10, 0x1f, RZ ;  /* 0x0000001f0a037819 */ /* 0x002fc800000006ff */
[----:B------:R1:W3:Y:S03]  /*67f0*/  SYNCS.PHASECHK.TRANS64.TRYWAIT P0, [R0+URZ+0x218], R3 ;  /* 0x00021803000075a7 */ /* 0x0002e600080011ff */
[----:B---3--:R-:W-:Y:S05]  /*6800*/  @!P0 NANOSLEEP.SYNCS 0x989680 ;  /* 0x009896800000895d */ /* 0x008fea0003900000 */
[----:B------:R-:W3:Y:S02]  /*6810*/  @!P0 SYNCS.PHASECHK.TRANS64 P0, [R0+URZ+0x218], R3 ;  /* 0x00021803000085a7 */ /* 0x000ee400080010ff */
[----:B--23--:R-:W-:Y:S05]  /*6820*/  @P0 EXIT ;  /* 0x000000000000094d */ /* 0x00cfea0003800000 */
[----:B------:R-:W-:Y:S05]  /*6830*/  BRA `(.L_x_118) ;  /* 0xfffffffc00e87947 */ /* 0x000fea000383ffff */
.L_x_107:
[----:B------:R-:W-:-:S06]  /*6840*/  UISETP.GE.AND UP0, UPT, UR18, 0x4, UPT ;  /* 0x000000041200788c */ /* 0x000fcc000bf06270 */
[----:B------:R-:W-:-:S13]  /*6850*/  PLOP3.LUT P0, PT, PT, PT, UP0, 0x80, 0x8 ;  /* 0x000000000008781c */ /* 0x000fda0003f0f008 */
[----:B-1----:R-:W-:Y:S05]  /*6860*/  @!P0 EXIT ;  /* 0x000000000000894d */ /* 0x002fea0003800000 */
[----:B------:R-:W-:Y:S01]  /*6870*/  BAR.SYNC.DEFER_BLOCKING 0x6, 0xa0 ;  /* 0x0182800000007b1d */ /* 0x000fe20000010000 */
[C---:B------:R-:W-:Y:S01]  /*6880*/  IMAD.SHL.U32 R4, R164.reuse, 0x40, RZ ;  /* 0x00000040a4047824 */ /* 0x040fe200078e00ff */
[C---:B------:R-:W-:Y:S01]  /*6890*/  SHF.L.U32 R69, R164.reuse, 0x10, RZ ;  /* 0x00000010a4457819 */ /* 0x040fe200000006ff */
[C---:B------:R-:W-:Y:S01]  /*68a0*/  IMAD.SHL.U32 R163, R164.reuse, 0x8, RZ ;  /* 0x00000008a4a37824 */ /* 0x040fe200078e00ff */
[----:B------:R-:W-:Y:S01]  /*68b0*/  LOP3.LUT R166, R164, 0x60, RZ, 0xc0, !PT ;  /* 0x00000060a4a67812 */ /* 0x000fe200078ec0ff */
[----:B------:R-:W-:Y:S01]  /*68c0*/  HFMA2 R162, -RZ, RZ, 0, 0 ;  /* 0x00000000ffa27431 */ /* 0x000fe200000001ff */
[----:B------:R-:W-:Y:S01]  /*68d0*/  UMOV UR50, 0x400 ;  /* 0x0000040000327882 */ /* 0x000fe20000000000 */
[----:B------:R-:W1:Y:S01]  /*68e0*/  LDCU.64 UR4, c[0x0][0x990] ;  /* 0x00013200ff0477ac */ /* 0x000e620008000a00 */
[----:B------:R-:W2:Y:S01]  /*68f0*/  LDC.64 R154, c[0x0][0x9b0] ;  /* 0x00026c00ff9a7b82 */ /* 0x000ea20000000a00 */
[----:B------:R-:W-:Y:S01]  /*6900*/  LOP3.LUT R6, R4, 0x180, RZ, 0xc0, !PT ;  /* 0x0000018004067812 */ /* 0x000fe200078ec0ff */
[----:B------:R-:W-:Y:S01]  /*6910*/  IMAD.MOV.U32 R68, RZ, RZ, RZ ;  /* 0x000000ffff447224 */ /* 0x000fe200078e00ff */
[----:B------:R-:W-:Y:S01]  /*6920*/  ULEA UR50, UR45, UR50, 0x18 ;  /* 0x000000322d327291 */ /* 0x000fe2000f8ec0ff */
[----:B------:R-:W-:-:S02]  /*6930*/  LOP3.LUT R165, R164, 0x2, RZ, 0xc0, !PT ;  /* 0x00000002a4a57812 */ /* 0x000fc400078ec0ff */
[----:B------:R-:W-:Y:S02]  /*6940*/  CS2R R160, SRZ ;  /* 0x0000000000a07805 */ /* 0x000fe4000001ff00 */
[----:B------:R-:W-:Y:S01]  /*6950*/  LOP3.LUT R163, R6, 0x30, R163, 0xf8, !PT ;  /* 0x0000003006a37812 */ /* 0x000fe200078ef8a3 */
[----:B------:R-:W-:Y:S01]  /*6960*/  IMAD.MOV.U32 R135, RZ, RZ, RZ ;  /* 0x000000ffff877224 */ /* 0x000fe200078e00ff */
[----:B------:R-:W3:Y:S01]  /*6970*/  LDC.64 R152, c[0x0][0x9a8] ;  /* 0x00026a00ff987b82 */ /* 0x000ee20000000a00 */
[----:B------:R-:W-:Y:S01]  /*6980*/  LOP3.LUT R164, R164, 0x4, RZ, 0xc0, !PT ;  /* 0x00000004a4a47812 */ /* 0x000fe200078ec0ff */
[----:B------:R-:W-:Y:S01]  /*6990*/  IMAD.MOV R179, RZ, RZ, -R165 ;  /* 0x000000ffffb37224 */ /* 0x000fe200078e0aa5 */
[----:B------:R-:W-:Y:S01]  /*69a0*/  LOP3.LUT R163, R163, 0x1e40, R4, 0xf8, !PT ;  /* 0x00001e40a3a37812 */ /* 0x000fe200078ef804 */
[----:B------:R-:W4:Y:S01]  /*69b0*/  LDCU UR61, c[0x0][0x370] ;  /* 0x00006e00ff3d77ac */ /* 0x000f220008000800 */
[----:B------:R-:W-:Y:S01]  /*69c0*/  LOP3.LUT R69, R69, 0x600000, RZ, 0xc0, !PT ;  /* 0x0060000045457812 */ /* 0x000fe200078ec0ff */
[----:B------:R-:W-:Y:S01]  /*69d0*/  IMAD.MOV R178, RZ, RZ, -R164 ;  /* 0x000000ffffb27224 */ /* 0x000fe200078e0aa4 */
[----:B------:R-:W-:Y:S01]  /*69e0*/  IADD3 R181, PT, PT, R163, UR50, RZ ;  /* 0x00000032a3b57c10 */ /* 0x000fe2000fffe0ff */
[----:B------:R-:W4:Y:S01]  /*69f0*/  LDS R2, [UR50+0x280] ;  /* 0x00028032ff027984 */ /* 0x000f220008000800 */
[----:B-1----:R-:W-:Y:S01]  /*6a00*/  IMAD.U32 R170, RZ, RZ, UR4 ;  /* 0x00000004ffaa7e24 */ /* 0x002fe2000f8e00ff */
[----:B------:R-:W-:Y:S01]  /*6a10*/  IADD3 R180, PT, PT, -R164, 0x2, RZ ;  /* 0x00000002a4b47810 */ /* 0x000fe20007ffe1ff */
[----:B------:R-:W-:Y:S01]  /*6a20*/  IMAD.U32 R169, RZ, RZ, UR5 ;  /* 0x00000005ffa97e24 */ /* 0x000fe2000f8e00ff */
[----:B------:R-:W1:Y:S01]  /*6a30*/  LDCU.128 UR4, c[0x0][0xb80] ;  /* 0x00017000ff0477ac */ /* 0x000e620008000c00 */
[----:B------:R-:W-:Y:S01]  /*6a40*/  VIADD R181, R181, 0x400 ;  /* 0x00000400b5b57836 */ /* 0x000fe20000000000 */
[----:B------:R-:W2:Y:S01]  /*6a50*/  LDCU UR48, c[0x0][0xc0c] ;  /* 0x00018180ff3077ac */ /* 0x000ea20008000800 */
[----:B------:R-:W2:Y:S01]  /*6a60*/  LDCU UR38, c[0x0][0xc30] ;  /* 0x00018600ff2677ac */ /* 0x000ea20008000800 */
[----:B------:R-:W2:Y:S01]  /*6a70*/  LDCU.64 UR54, c[0x0][0x988] ;  /* 0x00013100ff3677ac */ /* 0x000ea20008000a00 */
[----:B------:R-:W2:Y:S01]  /*6a80*/  LDCU.64 UR46, c[0x0][0xc28] ;  /* 0x00018500ff2e77ac */ /* 0x000ea20008000a00 */
[----:B-1----:R-:W-:Y:S01]  /*6a90*/  IMAD.U32 R174, RZ, RZ, UR4 ;  /* 0x00000004ffae7e24 */ /* 0x002fe2000f8e00ff */
[----:B------:R-:W-:Y:S01]  /*6aa0*/  MOV R172, UR6 ;  /* 0x0000000600ac7c02 */ /* 0x000fe20008000f00 */
[----:B------:R-:W-:Y:S01]  /*6ab0*/  UIADD3 UR4, UPT, UPT, UR50, 0x4400, URZ ;  /* 0x0000440032047890 */ /* 0x000fe2000fffe0ff */
[----:B------:R-:W-:Y:S01]  /*6ac0*/  IMAD.U32 R173, RZ, RZ, UR5 ;  /* 0x00000005ffad7e24 */ /* 0x000fe2000f8e00ff */
[----:B------:R-:W1:Y:S01]  /*6ad0*/  LDCU.128 UR56, c[0x0][0xc10] ;  /* 0x00018200ff3877ac */ /* 0x000e620008000c00 */
[----:B------:R-:W-:-:S03]  /*6ae0*/  IMAD.U32 R171, RZ, RZ, UR7 ;  /* 0x00000007ffab7e24 */ /* 0x000fc6000f8e00ff */
[----:B------:R-:W-:Y:S01]  /*6af0*/  MOV R182, UR4 ;  /* 0x0000000400b67c02 */ /* 0x000fe20008000f00 */
[----:B------:R-:W1:Y:S01]  /*6b00*/  LDCU UR60, c[0x0][0x374] ;  /* 0x00006e80ff3c77ac */ /* 0x000e620008000800 */
[----:B------:R-:W-:Y:S01]  /*6b10*/  UIADD3 UR63, UPT, UPT, UR50, 0x400, URZ ;  /* 0x00000400323f7890 */ /* 0x000fe2000fffe0ff */
[C---:B----4-:R-:W-:Y:S01]  /*6b20*/  VIADD R3, R2.reuse, 0x80 ;  /* 0x0000008002037836 */ /* 0x050fe20000000000 */
[----:B------:R-:W-:-:S04]  /*6b30*/  LOP3.LUT R2, R2, 0xffff, RZ, 0xc0, !PT ;  /* 0x0000ffff02027812 */ /* 0x000fc800078ec0ff */
[----:B------:R-:W-:-:S05]  /*6b40*/  LOP3.LUT R3, R3, 0xffff, RZ, 0xc0, !PT ;  /* 0x0000ffff03037812 */ /* 0x000fca00078ec0ff */
[----:B-123--:R4:W-:Y:S02]  /*6b50*/  STL.64 [R1], R2 ;  /* 0x0000000201007387 */ /* 0x00e9e40000100a00 */
.L_x_145:
[----:B----4-:R-:W-:Y:S04]  /*6b60*/  SHF.L.U32 R3, R161, 0x1f, RZ ;  /* 0x0000001fa1037819 */ /* 0x010fe800000006ff */
[----:B-1----:R-:W1:Y:S02]  /*6b70*/  SYNCS.PHASECHK.TRANS64.TRYWAIT P0, [UR50+0x230], R3 ;  /* 0x00023003ff0075a7 */ /* 0x002e640008001132 */
[----:B-1----:R-:W-:Y:S05]  /*6b80*/  @!P0 BRA `(.L_x_119) ;  /* 0x0000004c00c88947 */ /* 0x002fea0003800000 */
.L_x_237:
[----:B------:R-:W-:Y:S01]  /*6b90*/  LEA R2, R68, UR49, 0x2 ;  /* 0x0000003144027c11 */ /* 0x000fe2000f8e10ff */
        /* <DEDUP_REMOVED lines=9> */
[----:B------:R-:W-:Y:S09]  /*6c30*/  UPRMT UR4, URZ, 0x654, UR4 ;  /* 0x00000654ff047896 */ /* 0x000ff20008000004 */
[----:B---3--:R-:W-:Y:S01]  /*6c40*/  SYNCS.ARRIVE.TRANS64.RED.A1T0 RZ, [UR4], RZ ;  /* 0x000000ffffff79a7 */ /* 0x008fe20008100404 */
[----:B------:R-:W5:Y:S01]  /*6c50*/  LDL R2, [R2] ;  /* 0x0000000002027983 */ /* 0x000f620000100800 */
[----:B--2---:R-:W-:Y:S11]  /*6c60*/  LOP3.LUT P0, RZ, R6, 0x1, RZ, 0xc0, !PT ;  /* 0x0000000106ff7812 */ /* 0x004ff6000780c0ff */
[----:B------:R-:W-:Y:S02]  /*6c70*/  @!UPT UIADD3 URZ, UPT, UPT, URZ, URZ, URZ ;  /* 0x000000fffffff290 */ /* 0x000fe4000fffe0ff */
[----:B------:R-:W-:Y:S01]  /*6c80*/  VOTEU.ANY UP1, P0 ;  /* 0x0000000000ff7886 */ /* 0x000fe20000020100 */
[----:B------:R-:W-:Y:S01]  /*6c90*/  PLOP3.LUT P0, PT, PT, PT, UP1, 0x80, 0x8 ;  /* 0x000000000008781c */ /* 0x000fe20003f0f018 */
[----:B------:R-:W-:Y:S11]  /*6ca0*/  UP2UR UR53, UPR, URZ, 0x2 ;  /* 0x00000002ff357883 */ /* 0x000ff60008000000 */
[----:B------:R-:W-:Y:S01]  /*6cb0*/  @!UPT UIADD3 URZ, UPT, UPT, URZ, URZ, URZ ;  /* 0x000000fffffff290 */ /* 0x000fe2000fffe0ff */
[----:B-1----:R-:W-:Y:S02]  /*6cc0*/  @P0 MOV R3, R4 ;  /* 0x0000000400030202 */ /* 0x002fe40000000f00 */
[----:B------:R-:W-:Y:S02]  /*6cd0*/  @P0 LOP3.LUT R0, R5, 0xffff, RZ, 0xc0, !PT ;  /* 0x0000ffff05000812 */ /* 0x000fe400078ec0ff */
[----:B------:R-:W-:Y:S02]  /*6ce0*/  @P0 R2UR UR5, R3 ;  /* 0x00000000030502ca */ /* 0x000fe400000e0000 */
[----:B------:R-:W-:Y:S11]  /*6cf0*/  @P0 R2UR UR4, R0 ;  /* 0x00000000000402ca */ /* 0x000ff600000e0000 */
[----:B------:R-:W-:Y:S02]  /*6d00*/  @UP1 UMOV UR37, UR5 ;  /* 0x0000000500251c82 */ /* 0x000fe40008000000 */
[----:B------:R-:W-:Y:S01]  /*6d10*/  @UP1 UMOV UR36, UR4 ;  /* 0x0000000400241c82 */ /* 0x000fe20008000000 */
[----:B------:R-:W-:Y:S05]  /*6d20*/  BRA.U !UP0, `(.L_x_120) ;  /* 0x0000000108cc7547 */ /* 0x000fea000b800000 */
[----:B------:R-:W1:Y:S01]  /*6d30*/  LDCU UR9, c[0x0][0xc20] ;  /* 0x00018400ff0977ac */ /* 0x000e620008000800 */
[----:B------:R-:W-:Y:S02]  /*6d40*/  UIMAD.WIDE.U32 UR4, UR60, UR59, URZ ;  /* 0x0000003b3c0472a5 */ /* 0x000fe4000f8e00ff */
[----:B------:R-:W-:Y:S02]  /*6d50*/  UIMAD.WIDE.U32 UR6, UR61, UR56, URZ ;  /* 0x000000383d0672a5 */ /* 0x000fe4000f8e00ff */
[----:B------:R-:W-:Y:S02]  /*6d60*/  UIMAD.WIDE.U32 UR10, UR36, UR59, URZ ;  /* 0x0000003b240a72a5 */ /* 0x000fe4000f8e00ff */
[----:B------:R-:W-:Y:S02]  /*6d70*/  UISETP.NE.AND UP0, UPT, UR58, 0x1, UPT ;  /* 0x000000013a00788c */ /* 0x000fe4000bf05270 */
[----:B------:R-:W-:Y:S02]  /*6d80*/  UISETP.NE.AND UP1, UPT, UR48, 0x1, UPT ;  /* 0x000000013000788c */ /* 0x000fe4000bf25270 */
[----:B------:R-:W-:Y:S02]  /*6d90*/  UISETP.NE.AND UP2, UPT, UR39, 0x1, UPT ;  /* 0x000000012700788c */ /* 0x000fe4000bf45270 */
[----:B------:R-:W-:Y:S01]  /*6da0*/  UIMAD.WIDE.U32 UR12, UR37, UR56, URZ ;  /* 0x00000038250c72a5 */ /* 0x000fe2000f8e00ff */
[----:B------:R-:W-:Y:S01]  /*6db0*/  UMOV UR4, UR5 ;  /* 0x0000000500047c82 */ /* 0x000fe20008000000 */
[----:B------:R-:W-:Y:S01]  /*6dc0*/  UMOV UR6, UR11 ;  /* 0x0000000b00067c82 */ /* 0x000fe20008000000 */
[----:B-1----:R-:W-:Y:S03]  /*6dd0*/  USHF.R.U32.HI UR8, URZ, UR9, UR4 ;  /* 0x00000009ff087299 */ /* 0x002fe60008011604 */
[----:B------:R-:W-:Y:S02]  /*6de0*/  UMOV UR4, UR7 ;  /* 0x0000000700047c82 */ /* 0x000fe40008000000 */
[----:B------:R-:W-:Y:S02]  /*6df0*/  USHF.R.U32.HI UR5, URZ, UR57, UR4 ;  /* 0x00000039ff057299 */ /* 0x000fe40008011604 */
[----:B------:R-:W-:Y:S02]  /*6e00*/  USEL UR4, UR60, UR8, !UP0 ;  /* 0x000000083c047287 */ /* 0x000fe4000c000000 */
[----:B------:R-:W-:Y:S02]  /*6e10*/  USHF.R.U32.HI UR8, URZ, UR9, UR6 ;  /* 0x00000009ff087299 */ /* 0x000fe40008011606 */
[----:B------:R-:W-:Y:S02]  /*6e20*/  UIMAD.WIDE.U32 UR6, UR4, UR46, URZ ;  /* 0x0000002e040672a5 */ /* 0x000fe4000f8e00ff */
[----:B------:R-:W-:Y:S02]  /*6e30*/  USEL UR9, UR61, UR5, !UP1 ;  /* 0x000000053d097287 */ /* 0x000fe4000c800000 */
[----:B------:R-:W-:Y:S02]  /*6e40*/  USEL UR8, UR36, UR8, !UP0 ;  /* 0x0000000824087287 */ /* 0x000fe4000c000000 */
[----:B------:R-:W-:Y:S01]  /*6e50*/  UIMAD.WIDE.U32 UR10, UR9, UR46, URZ ;  /* 0x0000002e090a72a5 */ /* 0x000fe2000f8e00ff */
[----:B------:R-:W-:Y:S01]  /*6e60*/  UMOV UR6, UR7 ;  /* 0x0000000700067c82 */ /* 0x000fe20008000000 */
[----:B------:R-:W-:Y:S01]  /*6e70*/  UMOV UR5, UR13 ;  /* 0x0000000d00057c82 */ /* 0x000fe20008000000 */
[----:B------:R-:W-:Y:S02]  /*6e80*/  @UP2 USHF.R.U32.HI UR4, URZ, UR47, UR6 ;  /* 0x0000002fff042299 */ /* 0x000fe40008011606 */
[----:B------:R-:W-:Y:S02]  /*6e90*/  USHF.R.U32.HI UR5, URZ, UR57, UR5 ;  /* 0x00000039ff057299 */ /* 0x000fe40008011605 */
[----:B------:R-:W-:Y:S02]  /*6ea0*/  UIMAD UR4, UR39, UR4, URZ ;  /* 0x00000004270472a4 */ /* 0x000fe4000f8e02ff */
[----:B------:R-:W-:Y:S02]  /*6eb0*/  USEL UR5, UR37, UR5, !UP1 ;  /* 0x0000000525057287 */ /* 0x000fe4000c800000 */
[----:B------:R-:W-:Y:S01]  /*6ec0*/  UISETP.GE.AND UP0, UPT, UR8, UR4, UPT ;  /* 0x000000040800728c */ /* 0x000fe2000bf06270 */
[----:B------:R-:W-:Y:S01]  /*6ed0*/  UMOV UR6, UR11 ;  /* 0x0000000b00067c82 */ /* 0x000fe20008000000 */
[----:B------:R-:W-:Y:S02]  /*6ee0*/  UIMAD.WIDE.U32 UR10, UR8, UR46, URZ ;  /* 0x0000002e080a72a5 */ /* 0x000fe4000f8e00ff */
[----:B------:R-:W-:Y:S04]  /*6ef0*/  @UP2 USHF.R.U32.HI UR9, URZ, UR47, UR6 ;  /* 0x0000002fff092299 */ /* 0x000fe80008011606 */
[----:B------:R-:W-:Y:S01]  /*6f00*/  UIMAD UR6, UR39, UR9, URZ ;  /* 0x00000009270672a4 */ /* 0x000fe2000f8e02ff */
[----:B------:R-:W-:Y:S03]  /*6f10*/  UMOV UR4, UR11 ;  /* 0x0000000b00047c82 */ /* 0x000fe60008000000 */
[----:B------:R-:W-:Y:S02]  /*6f20*/  UISETP.GE.OR UP0, UPT, UR5, UR6, UP0 ;  /* 0x000000060500728c */ /* 0x000fe40008706670 */
[----:B------:R-:W-:Y:S02]  /*6f30*/  USHF.R.U32.HI UR4, URZ, UR47, UR4 ;  /* 0x0000002fff047299 */ /* 0x000fe40008011604 */
[----:B------:R-:W-:Y:S02]  /*6f40*/  UIMAD.WIDE.U32 UR6, UR5, UR46, URZ ;  /* 0x0000002e050672a5 */ /* 0x000fe4000f8e00ff */
[----:B------:R-:W-:Y:S02]  /*6f50*/  USEL UR11, UR8, UR4, !UP2 ;  /* 0x00000004080b7287 */ /* 0x000fe4000d000000 */
[----:B------:R-:W-:Y:S02]  /*6f60*/  UIADD3 UR6, UPT, UPT, -UR5, URZ, URZ ;  /* 0x000000ff05067290 */ /* 0x000fe4000fffe1ff */
[----:B------:R-:W-:Y:S02]  /*6f70*/  UIADD3 UR10, UPT, UPT, -UR11, URZ, URZ ;  /* 0x000000ff0b0a7290 */ /* 0x000fe4000fffe1ff */
[----:B------:R-:W-:Y:S02]  /*6f80*/  UIMAD UR6, UR48, UR6, UR37 ;  /* 0x00000006300672a4 */ /* 0x000fe4000f8e0225 */
[----:B------:R-:W-:Y:S01]  /*6f90*/  UIMAD UR10, UR39, UR10, UR8 ;  /* 0x0000000a270a72a4 */ /* 0x000fe2000f8e0208 */
[----:B------:R-:W-:Y:S01]  /*6fa0*/  @!UP0 UMOV UR4, UR7 ;  /* 0x0000000700048c82 */ /* 0x000fe20008000000 */
[----:B------:R-:W-:Y:S02]  /*6fb0*/  UIADD3 UR7, UPT, UPT, -UR8, URZ, URZ ;  /* 0x000000ff08077290 */ /* 0x000fe4000fffe1ff */
[----:B------:R-:W-:Y:S04]  /*6fc0*/  @!UP0 USHF.R.U32.HI UR4, URZ, UR47, UR4 ;  /* 0x0000002fff048299 */ /* 0x000fe80008011604 */
[----:B------:R-:W-:Y:S04]  /*6fd0*/  @!UP0 USEL UR4, UR5, UR4, !UP2 ;  /* 0x0000000405048287 */ /* 0x000fe8000d000000 */
[----:B------:R-:W-:Y:S02]  /*6fe0*/  @!UP0 UIMAD UR9, UR9, UR10, UR4 ;  /* 0x0000000a090982a4 */ /* 0x000fe4000f8e0204 */
[----:B------:R-:W-:Y:S02]  /*6ff0*/  @!UP0 UIADD3 UR10, UPT, UPT, UR11, -UR4, URZ ;  /* 0x800000040b0a8290 */ /* 0x000fe4000fffe0ff */
[----:B------:R-:W-:Y:S02]  /*7000*/  UIMAD UR4, UR58, UR7, UR36 ;  /* 0x000000073a0472a4 */ /* 0x000fe4000f8e0224 */
[----:B------:R-:W-:Y:S03]  /*7010*/  @!UP0 UIMAD UR8, UR10, UR39, UR5 ;  /* 0x000000270a0882a4 */ /* 0x000fe6000f8e0205 */
[----:B------:R-:W-:Y:S02]  /*7020*/  @!UP0 UMOV UR5, UR9 ;  /* 0x0000000900058c82 */ /* 0x000fe40008000000 */
[----:B------:R-:W-:Y:S02]  /*7030*/  UIMAD UR37, UR5, UR48, UR6 ;  /* 0x00000030052572a4 */ /* 0x000fe4000f8e0206 */
[----:B------:R-:W-:Y:S11]  /*7040*/  UIMAD UR36, UR8, UR58, UR4 ;  /* 0x0000003a082472a4 */ /* 0x000ff6000f8e0204 */
[----:B------:R-:W-:Y:S01]  /*7050*/  @!UPT UIADD3 URZ, UPT, UPT, URZ, URZ, URZ ;  /* 0x000000fffffff290 */ /* 0x000fe2000fffe0ff */
.L_x_120:
[----:B------:R-:W-:Y:S01]  /*7060*/  UISETP.NE.AND UP0, UPT, UR38, 0x1, UPT ;  /* 0x000000012600788c */ /* 0x000fe2000bf05270 */
[----:B------:R-:W-:Y:S01]  /*7070*/  @P0 SHF.R.U32.HI R4, RZ, 0x10, R5 ;  /* 0x00000010ff040819 */ /* 0x000fe20000011605 */
[----:B------:R-:W-:Y:S03]  /*7080*/  USHF.L.U32 UR41, UR24, 0x7, URZ ;  /* 0x0000000718297899 */ /* 0x000fe600080006ff */
[----:B------:R-:W-:Y:S06]  /*7090*/  @P0 R2UR UR62, R4 ;  /* 0x00000000043e02ca */ /* 0x000fec00000e0000 */
[----:B------:R-:W1:Y:S01]  /*70a0*/  @!UP0 LDCU.128 UR12, c[0x0][0xc10] ;  /* 0x00018200ff0c87ac */ /* 0x000e620008000c00 */
[----:B------:R-:W2:Y:S01]  /*70b0*/  @!UP0 LDCU UR5, c[0x0][0xc0c] ;  /* 0x00018180ff0587ac */ /* 0x000ea20008000800 */
[----:B------:R-:W3:Y:S01]  /*70c0*/  @!UP0 LDCU UR10, c[0x0][0xc20] ;  /* 0x00018400ff0a87ac */ /* 0x000ee20008000800 */
[----:B-1----:R-:W-:Y:S02]  /*70d0*/  UIMAD.WIDE.U32 UR8, UR37, UR12, URZ ;  /* 0x0000000c250872a5 */ /* 0x002fe4000f8e00ff */
[----:B------:R-:W-:Y:S02]  /*70e0*/  UIMAD.WIDE.U32 UR6, UR36, UR15, URZ ;  /* 0x0000000f240672a5 */ /* 0x000fe4000f8e00ff */
[----:B------:R-:W-:Y:S03]  /*70f0*/  @!UP0 UISETP.NE.AND UP1, UPT, UR14, 0x1, UPT ;  /* 0x000000010e00888c */ /* 0x000fe6000bf25270 */
[----:B------:R-:W-:Y:S01]  /*7100*/  @!UP0 UMOV UR4, UR9 ;  /* 0x0000000900048c82 */ /* 0x000fe20008000000 */
[----:B--2---:R-:W-:Y:S02]  /*7110*/  @!UP0 UISETP.NE.AND UP2, UPT, UR5, 0x1, UPT ;  /* 0x000000010500888c */ /* 0x004fe4000bf45270 */
[----:B------:R-:W-:Y:S01]  /*7120*/  @!UP0 USHF.R.U32.HI UR4, URZ, UR13, UR4 ;  /* 0x0000000dff048299 */ /* 0x000fe20008011604 */
[----:B------:R-:W-:Y:S02]  /*7130*/  @!UP0 UMOV UR6, UR7 ;  /* 0x0000000700068c82 */ /* 0x000fe40008000000 */
[----:B---3--:R-:W-:Y:S02]  /*7140*/  @!UP0 USHF.R.U32.HI UR6, URZ, UR10, UR6 ;  /* 0x0000000aff068299 */ /* 0x008fe40008011606 */
[----:B------:R-:W-:Y:S02]  /*7150*/  @!UP0 USEL UR7, UR37, UR4, !UP2 ;  /* 0x0000000425078287 */ /* 0x000fe4000d000000 */
[----:B------:R-:W-:Y:S04]  /*7160*/  @!UP0 USEL UR6, UR36, UR6, !UP1 ;  /* 0x0000000624068287 */ /* 0x000fe8000c800000 */
[----:B------:R-:W-:Y:S02]  /*7170*/  @!UP0 UIADD3 UR4, UPT, UPT, -UR7, UR6, URZ ;  /* 0x0000000607048290 */ /* 0x000fe4000fffe1ff */
[----:B------:R-:W-:Y:S02]  /*7180*/  @!UP0 UIADD3 UR6, UPT, UPT, UR7, -UR6, URZ ;  /* 0x8000000607068290 */ /* 0x000fe4000fffe0ff */
[----:B------:R-:W-:Y:S02]  /*7190*/  @!UP0 UIMAD UR37, UR4, UR5, UR37 ;  /* 0x00000005042582a4 */ /* 0x000fe4000f8e0225 */
[----:B------:R-:W-:Y:S02]  /*71a0*/  @!UP0 UIMAD UR36, UR6, UR14, UR36 ;  /* 0x0000000e062482a4 */ /* 0x000fe4000f8e0224 */
[----:B------:R-:W-:Y:S09]  /*71b0*/  ULOP3.LUT UP0, URZ, UR63, 0x1b0, URZ, 0xc0, !UPT ;  /* 0x000001b03fff7892 */ /* 0x000ff2000f80c0ff */
[----:B------:R-:W-:Y:S05]  /*71c0*/  BRA.U !UP0, `(.L_x_121) ;  /* 0x0000000108407547 */ /* 0x000fea000b800000 */
[----:B------:R-:W1:Y:S01]  /*71d0*/  LDCU.64 UR8, c[0x4][0x80] ;  /* 0x01001000ff0877ac */ /* 0x000e620008000a00 */
[----:B------:R-:W-:Y:S01]  /*71e0*/  MOV R15, 0x0 ;  /* 0x00000000000f7802 */ /* 0x000fe20000000f00 */
[----:B------:R-:W-:Y:S02]  /*71f0*/  HFMA2 R12, -RZ, RZ, 0, 5.9604644775390625e-08 ;  /* 0x00000001ff0c7431 */ /* 0x000fe400000001ff */
[----:B------:R-:W-:Y:S02]  /*7200*/  IMAD.MOV.U32 R8, RZ, RZ, 0x70 ;  /* 0x00000070ff087424 */ /* 0x000fe400078e00ff */
[----:B------:R-:W-:Y:S01]  /*7210*/  IMAD.MOV.U32 R13, RZ, RZ, RZ ;  /* 0x000000ffff0d7224 */ /* 0x000fe200078e00ff */
[----:B------:R-:W2:Y:S01]  /*7220*/  LDCU.64 UR6, c[0x4][0x88] ;  /* 0x01001100ff0677ac */ /* 0x000ea20008000a00 */
[----:B------:R-:W3:Y:S01]  /*7230*/  LDC.64 R14, c[0x4][R15] ;  /* 0x010000000f0e7b82 */ /* 0x000ee20000000a00 */
[----:B------:R-:W4:Y:S01]  /*7240*/  LDCU.64 UR4, c[0x4][0x8] ;  /* 0x01000100ff0477ac */ /* 0x000f220008000a00 */
[----:B-1----:R-:W-:Y:S01]  /*7250*/  MOV R5, UR9 ;  /* 0x0000000900057c02 */ /* 0x002fe20008000f00 */
[----:B------:R-:W-:Y:S01]  /*7260*/  IMAD.U32 R4, RZ, RZ, UR8 ;  /* 0x00000008ff047e24 */ /* 0x000fe2000f8e00ff */
[----:B--2---:R-:W-:Y:S01]  /*7270*/  MOV R7, UR7 ;  /* 0x0000000700077c02 */ /* 0x004fe20008000f00 */
[----:B------:R-:W-:Y:S01]  /*7280*/  IMAD.U32 R6, RZ, RZ, UR6 ;  /* 0x00000006ff067e24 */ /* 0x000fe2000f8e00ff */
[----:B----4-:R-:W-:Y:S01]  /*7290*/  MOV R11, UR5 ;  /* 0x00000005000b7c02 */ /* 0x010fe20008000f00 */
[----:B------:R-:W-:Y:S02]  /*72a0*/  IMAD.U32 R10, RZ, RZ, UR4 ;  /* 0x00000004ff0a7e24 */ /* 0x000fe4000f8e00ff */
[----:B------:R-:W-:Y:S07]  /*72b0*/  LEPC R20, `(.L_x_121) ;  /* 0x000000001014794e */ /* 0x000fee0000000000 */
[----:B---3-5:R-:W-:Y:S05]  /*72c0*/  CALL.ABS.NOINC R14 ;  /* 0x000000000e007343 */ /* 0x028fea0003c00000 */
.L_x_121:
[----:B------:R-:W-:Y:S01]  /*72d0*/  LOP3.LUT P0, RZ, R182, 0x1b0, RZ, 0xc0, !PT ;  /* 0x000001b0b6ff7812 */ /* 0x000fe2000780c0ff */
[----:B------:R-:W-:Y:S11]  /*72e0*/  BSSY.RECONVERGENT B6, `(.L_x_122) ;  /* 0x0000013000067945 */ /* 0x000ff60003800200 */
[----:B------:R-:W-:Y:S01]  /*72f0*/  @!UPT UIADD3 URZ, UPT, UPT, URZ, URZ, URZ ;  /* 0x000000fffffff290 */ /* 0x000fe2000fffe0ff */
[----:B------:R-:W-:Y:S05]  /*7300*/  @!P0 BRA `(.L_x_123) ;  /* 0x0000000000408947 */ /* 0x000fea0003800000 */
        /* <DEDUP_REMOVED lines=16> */
.L_x_123:
[----:B------:R-:W-:Y:S05]  /*7410*/  BSYNC.RECONVERGENT B6 ;  /* 0x0000000000067941 */ /* 0x000fea0003800200 */
.L_x_122:
[----:B------:R-:W-:Y:S02]  /*7420*/  R2UR UR6, R177 ;  /* 0x00000000b10672ca */ /* 0x000fe400000e0000 */
[----:B------:R-:W-:Y:S02]  /*7430*/  R2UR UR5, R170 ;  /* 0x00000000aa0572ca */ /* 0x000fe400000e0000 */
[----:B------:R-:W-:Y:S02]  /*7440*/  R2UR UR4, R169 ;  /* 0x00000000a90472ca */ /* 0x000fe400000e0000 */
[----:B------:R-:W-:Y:S02]  /*7450*/  ISETP.NE.U32.AND P4, PT, R154, RZ, PT ;  /* 0x000000ff9a00720c */ /* 0x000fe40003f85070 */
[----:B------:R-:W-:Y:S02]  /*7460*/  ISETP.NE.U32.AND P2, PT, RZ, UR54, PT ;  /* 0x00000036ff007c0c */ /* 0x000fe4000bf45070 */
[----:B------:R-:W-:Y:S02]  /*7470*/  ISETP.NE.AND.EX P4, PT, R155, RZ, PT, P4 ;  /* 0x000000ff9b00720c */ /* 0x000fe40003f85340 */
[----:B------:R-:W-:Y:S01]  /*7480*/  ISETP.NE.AND.EX P2, PT, RZ, UR55, PT, P2 ;  /* 0x00000037ff007c0c */ /* 0x000fe2000bf45320 */
[----:B------:R-:W-:Y:S02]  /*7490*/  UISETP.NE.AND UP2, UPT, UR6, URZ, UPT ;  /* 0x000000ff0600728c */ /* 0x000fe4000bf45270 */
[----:B------:R-:W-:Y:S04]  /*74a0*/  UISETP.NE.U32.AND UP0, UPT, UR5, URZ, UPT ;  /* 0x000000ff0500728c */ /* 0x000fe8000bf05070 */
[----:B------:R-:W-:Y:S01]  /*74b0*/  UISETP.NE.AND.EX UP1, UPT, UR4, URZ, UPT, UP0 ;  /* 0x000000ff0400728c */ /* 0x000fe2000bf25300 */
[----:B------:R-:W-:Y:S01]  /*74c0*/  PLOP3.LUT P1, PT, PT, PT, UP2, 0x80, 0x8 ;  /* 0x000000000008781c */ /* 0x000fe20003f2f028 */
[----:B------:R-:W-:Y:S03]  /*74d0*/  UPLOP3.LUT UP0, UPT, UPT, UPT, UPT, 0x40, 0x4 ;  /* 0x000000000004789c */ /* 0x000fe60003f0e870 */
[----:B------:R-:W-:Y:S06]  /*74e0*/  @UP2 UPLOP3.LUT UP0, UPT, UPT, UPT, UP1, 0x80, 0x8 ;  /* 0x000000000008289c */ /* 0x000fec0003f0f010 */
[----:B------:R-:W-:Y:S01]  /*74f0*/  PLOP3.LUT P0, PT, PT, PT, UP0, 0x80, 0x8 ;  /* 0x000000000008781c */ /* 0x000fe20003f0f008 */
[----:B------:R-:W-:Y:S01]  /*7500*/  @!UPT UIADD3 URZ, UPT, UPT, URZ, URZ, URZ ;  /* 0x000000fffffff290 */ /* 0x000fe2000fffe0ff */
[----:B------:R-:W-:Y:S11]  /*7510*/  BRA.U !UP1, `(.L_x_124) ;  /* 0x0000000109407547 */ /* 0x000ff6000b800000 */
[----:B------:R-:W-:Y:S01]  /*7520*/  UISETP.NE.U32.AND UP0, UPT, UR54, URZ, UPT ;  /* 0x000000ff3600728c */ /* 0x000fe2000bf05070 */
[----:B------:R-:W-:Y:S01]  /*7530*/  R2UR UR6, R170 ;  /* 0x00000000aa0672ca */ /* 0x000fe200000e0000 */
[----:B------:R-:W1:Y:S01]  /*7540*/  LDCU.64 UR8, c[0x0][0x358] ;  /* 0x00006b00ff0877ac */ /* 0x000e620008000a00 */
[----:B------:R-:W-:Y:S02]  /*7550*/  HFMA2 R167, -RZ, RZ, 0, 5.9604644775390625e-08 ;  /* 0x00000001ffa77431 */ /* 0x000fe400000001ff */
[----:B------:R-:W-:Y:S01]  /*7560*/  IMAD.MOV.U32 R0, RZ, RZ, 0x1 ;  /* 0x00000001ff007424 */ /* 0x000fe200078e00ff */
[----:B------:R-:W-:Y:S06]  /*7570*/  UISETP.NE.AND.EX UP0, UPT, UR55, URZ, UPT, UP0 ;  /* 0x000000ff3700728c */ /* 0x000fec000bf05300 */
[----:B------:R-:W-:Y:S05]  /*7580*/  PLOP3.LUT P3, PT, PT, PT, UP0, 0x80, 0x8 ;  /* 0x000000000008781c */ /* 0x000fea0003f6f008 */
[----:B------:R-:W2:Y:S01]  /*7590*/  @UP0 LDCU.64 UR4, c[0x0][0x988] ;  /* 0x00013100ff0407ac */ /* 0x000ea20008000a00 */
[----:B------:R-:W-:Y:S07]  /*75a0*/  @UP0 UIMAD UR6, UR52, UR6, URZ ;  /* 0x00000006340602a4 */ /* 0x000fee000f8e02ff */
[----:B------:R-:W-:Y:S01]  /*75b0*/  @!P3 PRMT R167, R0, 0x7610, R167 ;  /* 0x0000761000a7b816 */ /* 0x000fe200000000a7 */
[----:B--2---:R-:W-:Y:S06]  /*75c0*/  @UP0 UIMAD.WIDE UR4, UR6, 0x4, UR4 ;  /* 0x00000004060408a5 */ /* 0x004fec000f8e0204 */
[----:B------:R-:W-:Y:S02]  /*75d0*/  IMAD.U32 R4, RZ, RZ, UR4 ;  /* 0x00000004ff047e24 */ /* 0x000fe4000f8e00ff */
[----:B------:R-:W-:Y:S03]  /*75e0*/  IMAD.U32 R5, RZ, RZ, UR5 ;  /* 0x00000005ff057e24 */ /* 0x000fe6000f8e00ff */
[----:B------:R-:W2:Y:S02]  /*75f0*/  @!UP0 LDCU UR4, c[0x0][0x980] ;  /* 0x00013000ff0487ac */ /* 0x000ea40008000800 */
[----:B-1---5:R1:W5:Y:S02]  /*7600*/  @P3 LDG.E R73, desc[UR8][R4.64] ;  /* 0x0000000804493981 */ /* 0x022364000c1e1900 */
[----:B-12---:R-:W-:Y:S02]  /*7610*/  @!P3 MOV R73, UR4 ;  /* 0x000000040049bc02 */ /* 0x006fe40008000f00 */
.L_x_124:
[----:B------:R-:W-:Y:S05]  /*7620*/  @!P4 BRA `(.L_x_125) ;  /* 0x000000000024c947 */ /* 0x000fea0003800000 */
[----:B------:R-:W-:Y:S01]  /*7630*/  ISETP.NE.U32.AND P3, PT, R152, RZ, PT ;  /* 0x000000ff9800720c */ /* 0x000fe20003f65070 */
[----:B------:R-:W1:Y:S03]  /*7640*/  LDCU.64 UR4, c[0x0][0x358] ;  /* 0x00006b00ff0477ac */ /* 0x000e660008000a00 */
[----:B------:R-:W-:Y:S11]  /*7650*/  ISETP.NE.AND.EX P3, PT, R153, RZ, PT, P3 ;  /* 0x000000ff9900720c */ /* 0x000ff60003f65330 */
[----:B------:R-:W-:Y:S02]  /*7660*/  @!UPT UIADD3 URZ, UPT, UPT, URZ, URZ, URZ ;  /* 0x000000fffffff290 */ /* 0x000fe4000fffe0ff */
[----:B------:R-:W2:Y:S01]  /*7670*/  @P3 LDC.64 R4, c[0x0][0x9a8] ;  /* 0x00026a00ff043b82 */ /* 0x000ea20000000a00 */
[----:B------:R-:W-:Y:S04]  /*7680*/  @P3 IMAD R0, R154, UR52, RZ ;  /* 0x000000349a003c24 */ /* 0x000fe8000f8e02ff */
[----:B--2---:R-:W-:Y:S05]  /*7690*/  @P3 IMAD.WIDE R4, R0, 0x4, R4 ;  /* 0x0000000400043825 */ /* 0x004fea00078e0204 */
[----:B-1---5:R1:W5:Y:S02]  /*76a0*/  @P3 LDG.E R70, desc[UR4][R4.64] ;  /* 0x0000000404463981 */ /* 0x022364000c1e1900 */
[----:B-1----:R-:W2:Y:S02]  /*76b0*/  @!P3 LDC R70, c[0x0][0x9a0] ;  /* 0x00026800ff46bb82 */ /* 0x002ea40000000800 */
.L_x_125:
[----:B-----5:R-:W-:Y:S01]  /*76c0*/  FSETP.NEU.AND P4, PT, R73, RZ, PT ;  /* 0x000000ff4900720b */ /* 0x020fe20003f8d000 */
[----:B------:R-:W1:Y:S01]  /*76d0*/  LDCU.128 UR12, c[0x0][0xb90] ;  /* 0x00017200ff0c77ac */ /* 0x000e620008000c00 */
[----:B------:R-:W-:Y:S01]  /*76e0*/  SEL R6, RZ, 0xffffffff, P2 ;  /* 0xffffffffff067807 */ /* 0x000fe20001000000 */
[----:B------:R-:W-:Y:S01]  /*76f0*/  BSSY B1, `(.L_x_126) ;  /* 0x0000065000017945 */ /* 0x000fe20003800000 */
[----:B------:R-:W-:Y:S01]  /*7700*/  LOP3.LUT P3, RZ, R167, 0xff, RZ, 0xc0, !PT ;  /* 0x000000ffa7ff7812 */ /* 0x000fe2000786c0ff */
[----:B------:R-:W-:Y:S01]  /*7710*/  IMAD.MOV.U32 R195, RZ, RZ, 0x1 ;  /* 0x00000001ffc37424 */ /* 0x000fe200078e00ff */
[----:B------:R-:W-:Y:S01]  /*7720*/  @P1 SEL R3, RZ, 0xffffffff, P4 ;  /* 0xffffffffff031807 */ /* 0x000fe20002000000 */
[----:B------:R-:W-:Y:S01]  /*7730*/  IMAD.IADD R71, R69, 0x1, R2 ;  /* 0x0000000145477824 */ /* 0x000fe200078e0202 */
[----:B------:R-:W-:Y:S01]  /*7740*/  LEA R0, R160, UR50, 0x3 ;  /* 0x00000032a0007c11 */ /* 0x000fe2000f8e18ff */
[----:B------:R-:W3:Y:S01]  /*7750*/  LDCU UR11, c[0x0][0xba0] ;  /* 0x00017400ff0b77ac */ /* 0x000ee20008000800 */
[----:B------:R-:W-:Y:S02]  /*7760*/  @P0 SEL R3, R6, R3, !P3 ;  /* 0x0000000306030207 */ /* 0x000fe40005800000 */
[----:B------:R-:W-:Y:S02]  /*7770*/  CS2R R150, SRZ ;  /* 0x0000000000967805 */ /* 0x000fe4000001ff00 */
[----:B------:R-:W-:Y:S01]  /*7780*/  LEA R187, R68, UR50, 0x3 ;  /* 0x0000003244bb7c11 */ /* 0x000fe2000f8e18ff */
[----:B------:R-:W-:Y:S01]  /*7790*/  USHF.L.U32 UR8, UR51, 0x7, URZ ;  /* 0x0000000733087899 */ /* 0x000fe200080006ff */
[----:B------:R-:W-:Y:S02]  /*77a0*/  @P1 LOP3.LUT R3, R3, 0x1, RZ, 0xc0, !PT ;  /* 0x0000000103031812 */ /* 0x000fe400078ec0ff */
[----:B------:R-:W-:Y:S02]  /*77b0*/  CS2R R148, SRZ ;  /* 0x0000000000947805 */ /* 0x000fe4000001ff00 */
[----:B------:R-:W-:Y:S02]  /*77c0*/  SHF.L.U32 R4, R162, 0x1f, RZ ;  /* 0x0000001fa2047819 */ /* 0x000fe400000006ff */
[----:B------:R-:W-:Y:S02]  /*77d0*/  CS2R R146, SRZ ;  /* 0x0000000000927805 */ /* 0x000fe4000001ff00 */
[----:B------:R-:W-:Y:S01]  /*77e0*/  ISETP.NE.U32.OR P6, PT, R3, 0x1, !P1 ;  /* 0x000000010300780c */ /* 0x000fe20004fc5470 */
[----:B------:R-:W-:Y:S01]  /*77f0*/  IMAD.U32 R186, RZ, RZ, UR8 ;  /* 0x00000008ffba7e24 */ /* 0x000fe2000f8e00ff */
[----:B------:R-:W-:Y:S02]  /*7800*/  R2UR UR4, R173 ;  /* 0x00000000ad0472ca */ /* 0x000fe400000e0000 */
[----:B------:R-:W-:Y:S02]  /*7810*/  CS2R R144, SRZ ;  /* 0x0000000000907805 */ /* 0x000fe4000001ff00 */
[----:B------:R-:W-:Y:S02]  /*7820*/  R2UR UR6, R172 ;  /* 0x00000000ac0672ca */ /* 0x000fe400000e0000 */
[----:B------:R-:W-:Y:S02]  /*7830*/  CS2R R142, SRZ ;  /* 0x00000000008e7805 */ /* 0x000fe4000001ff00 */
[----:B------:R-:W-:Y:S02]  /*7840*/  R2UR UR10, R174 ;  /* 0x00000000ae0a72ca */ /* 0x000fe400000e0000 */
[----:B------:R-:W-:Y:S02]  /*7850*/  CS2R R140, SRZ ;  /* 0x00000000008c7805 */ /* 0x000fe4000001ff00 */
[----:B------:R-:W-:Y:S02]  /*7860*/  R2UR UR9, R171 ;  /* 0x00000000ab0972ca */ /* 0x000fe400000e0000 */
[----:B------:R-:W-:Y:S02]  /*7870*/  CS2R R138, SRZ ;  /* 0x00000000008a7805 */ /* 0x000fe4000001ff00 */
[----:B------:R-:W-:Y:S02]  /*7880*/  PLOP3.LUT P2, PT, PT, PT, UP1, 0x80, 0x8 ;  /* 0x000000000008781c */ /* 0x000fe40003f4f018 */
[----:B------:R-:W-:Y:S02]  /*7890*/  CS2R R136, SRZ ;  /* 0x0000000000887805 */ /* 0x000fe4000001ff00 */
[----:B------:R-:W-:Y:S02]  /*78a0*/  SEL R3, RZ, 0xffffffff, P4 ;  /* 0xffffffffff037807 */ /* 0x000fe40002000000 */
[----:B------:R-:W-:Y:S01]  /*78b0*/  @P6 SHF.L.U32 R7, R135, 0x1f, RZ ;  /* 0x0000001f87076819 */ /* 0x000fe200000006ff */
[----:B------:R-:W-:Y:S01]  /*78c0*/  UIMAD.WIDE.U32 UR4, UR8, UR4, URZ ;  /* 0x00000004080472a5 */ /* 0x000fe2000f8e00ff */
[----:B------:R-:W-:Y:S02]  /*78d0*/  P2R R156, PR, RZ, 0x40 ;  /* 0x00000040ff9c7803 */ /* 0x000fe40000000000 */
[----:B------:R-:W4:Y:S01]  /*78e0*/  @P6 SYNCS.PHASECHK.TRANS64.TRYWAIT P1, [R0+URZ+0x200], R7 ;  /* 0x00020007000065a7 */ /* 0x000f2200080211ff */
[----:B------:R-:W-:Y:S02]  /*78f0*/  UISETP.NE.AND UP0, UPT, UR10, 0x1, UPT ;  /* 0x000000010a00788c */ /* 0x000fe4000bf05270 */
[----:B------:R-:W-:Y:S01]  /*7900*/  USHF.R.U32.HI UR5, URZ, UR6, UR5 ;  /* 0x00000006ff057299 */ /* 0x000fe20008011605 */
[----:B------:R-:W-:Y:S03]  /*7910*/  @P2 SEL R3, R6, R3, !P3 ;  /* 0x0000000306032207 */ /* 0x000fe60005800000 */
[----:B------:R-:W-:Y:S02]  /*7920*/  USEL UR5, UR8, UR5, !UP0 ;  /* 0x0000000508057287 */ /* 0x000fe4000c000000 */
[----:B------:R-:W-:Y:S01]  /*7930*/  UISETP.NE.AND UP0, UPT, UR9, 0x1, UPT ;  /* 0x000000010900788c */ /* 0x000fe2000bf05270 */
[----:B------:R-:W-:Y:S03]  /*7940*/  LOP3.LUT R3, R3, 0x1, RZ, 0xc0, !PT ;  /* 0x0000000103037812 */ /* 0x000fe600078ec0ff */
[----:B------:R-:W-:Y:S01]  /*7950*/  IMAD R5, RZ, RZ, -UR5 ;  /* 0x80000005ff057e24 */ /* 0x000fe2000f8e02ff */
[----:B------:R-:W-:Y:S01]  /*7960*/  ISETP.NE.U32.AND P5, PT, R3, 0x1, PT ;  /* 0x000000010300780c */ /* 0x000fe20003fa5070 */
[----:B------:R-:W-:Y:S01]  /*7970*/  IMAD.U32 R185, RZ, RZ, UR5 ;  /* 0x00000005ffb97e24 */ /* 0x000fe2000f8e00ff */
[----:B------:R2:W2:Y:S01]  /*7980*/  SYNCS.PHASECHK.TRANS64.TRYWAIT P0, [R187+URZ+0x240], R4 ;  /* 0x00024004bb0075a7 */ /* 0x0004a200080011ff */
[----:B-1----:R-:W-:Y:S01]  /*7990*/  UIMAD.WIDE.U32 UR6, UR5, UR12, URZ ;  /* 0x0000000c050672a5 */ /* 0x002fe2000f8e00ff */
[----:B------:R-:W-:Y:S01]  /*79a0*/  IMAD R186, R5, UR10, R186 ;  /* 0x0000000a05ba7c24 */ /* 0x000fe2000f8e02ba */
[----:B------:R-:W-:Y:S05]  /*79b0*/  P2R R196, PR, RZ, 0x20 ;  /* 0x00000020ffc47803 */ /* 0x000fea0000000000 */
[----:B------:R-:W-:Y:S02]  /*79c0*/  UMOV UR4, UR7 ;  /* 0x0000000700047c82 */ /* 0x000fe40008000000 */
[----:B------:R-:W-:Y:S04]  /*79d0*/  USHF.R.U32.HI UR4, URZ, UR13, UR4 ;  /* 0x0000000dff047299 */ /* 0x000fe80008011604 */
[----:B------:R-:W-:Y:S02]  /*79e0*/  USEL UR4, UR5, UR4, !UP0 ;  /* 0x0000000405047287 */ /* 0x000fe4000c000000 */
[----:B------:R-:W-:Y:S02]  /*79f0*/  UISETP.NE.AND UP0, UPT, UR14, 0x1, UPT ;  /* 0x000000010e00788c */ /* 0x000fe4000bf05270 */
[----:B------:R-:W-:Y:S02]  /*7a00*/  UIMAD.WIDE.U32 UR6, UR4, UR15, URZ ;  /* 0x0000000f040672a5 */ /* 0x000fe4000f8e00ff */
[----:B------:R-:W-:Y:S02]  /*7a10*/  IMAD.U32 R184, RZ, RZ, UR4 ;  /* 0x00000004ffb87e24 */ /* 0x000fe4000f8e00ff */
[----:B------:R-:W-:Y:S01]  /*7a20*/  IMAD R8, RZ, RZ, -UR4 ;  /* 0x80000004ff087e24 */ /* 0x000fe2000f8e02ff */
[----:B------:R-:W-:Y:S01]  /*7a30*/  PLOP3.LUT P2, PT, PT, PT, UP0, 0x80, 0x8 ;  /* 0x000000000008781c */ /* 0x000fe20003f4f008 */
[----:B------:R-:W-:Y:S01]  /*7a40*/  IMAD.U32 R183, RZ, RZ, UR4 ;  /* 0x00000004ffb77e24 */ /* 0x000fe2000f8e00ff */
[----:B------:R-:W-:Y:S01]  /*7a50*/  UMOV UR6, UR7 ;  /* 0x0000000700067c82 */ /* 0x000fe20008000000 */
[----:B------:R-:W-:Y:S01]  /*7a60*/  IMAD R185, R8, UR9, R185 ;  /* 0x0000000908b97c24 */ /* 0x000fe2000f8e02b9 */
[----:B---3--:R-:W-:Y:S06]  /*7a70*/  USHF.R.U32.HI UR6, URZ, UR11, UR6 ;  /* 0x0000000bff067299 */ /* 0x008fec0008011606 */
[----:B------:R-:W-:Y:S05]  /*7a80*/  SEL R184, R184, UR6, !P2 ;  /* 0x00000006b8b87c07 */ /* 0x000fea000d000000 */
[----:B------:R-:W-:Y:S04]  /*7a90*/  IMAD.MOV R6, RZ, RZ, -R184 ;  /* 0x000000ffff067224 */ /* 0x000fe800078e0ab8 */
[----:B------:R-:W-:Y:S01]  /*7aa0*/  IMAD R183, R6, UR14, R183 ;  /* 0x0000000e06b77c24 */ /* 0x000fe2000f8e02b7 */
[----:B----4-:R-:W-:Y:S01]  /*7ab0*/  @P6 SEL R195, RZ, 0x1, !P1 ;  /* 0x00000001ffc36807 */ /* 0x010fe20004800000 */
[----:B------:R-:W-:Y:S06]  /*7ac0*/  @!P6 BRA `(.L_x_127) ;  /* 0x00000000009ce947 */ /* 0x000fec0003800000 */
[----:B------:R-:W-:Y:S01]  /*7ad0*/  @P5 IMAD R8, R160, 0x2000, R181 ;  /* 0x00002000a0085824 */ /* 0x000fe200078e02b5 */
[----:B------:R-:W1:Y:S01]  /*7ae0*/  S2R R2, SR_CgaCtaId ;  /* 0x0000000000027919 */ /* 0x000e620000008800 */
[----:B------:R-:W-:Y:S01]  /*7af0*/  ISETP.NE.AND P1, PT, R195, RZ, PT ;  /* 0x000000ffc300720c */ /* 0x000fe20003f25270 */
[----:B------:R-:W-:Y:S01]  /*7b00*/  BSSY B0, `(.L_x_128) ;  /* 0x0000010000007945 */ /* 0x000fe20003800000 */
[--C-:B------:R-:W-:Y:S01]  /*7b10*/  @P5 IMAD R7, R165, -0x10, R8.reuse ;  /* 0xfffffff0a5075824 */ /* 0x100fe200078e0208 */
[----:B------:R-:W-:Y:S01]  /*7b20*/  CS2R R138, SRZ ;  /* 0x00000000008a7805 */ /* 0x000fe2000001ff00 */
[----:B------:R-:W-:Y:S01]  /*7b30*/  @P5 IMAD R6, R164, -0x10, R8 ;  /* 0xfffffff0a4065824 */ /* 0x000fe200078e0208 */
[----:B------:R-:W-:Y:S01]  /*7b40*/  CS2R R136, SRZ ;  /* 0x0000000000887805 */ /* 0x000fe2000001ff00 */
[----:B------:R-:W-:Y:S01]  /*7b50*/  @P5 IMAD R5, R180, 0x10, R7 ;  /* 0x00000010b4055824 */ /* 0x000fe200078e0207 */
[----:B------:R-:W-:Y:S02]  /*7b60*/  CS2R R146, SRZ ;  /* 0x0000000000927805 */ /* 0x000fe4000001ff00 */
[----:B------:R-:W-:Y:S02]  /*7b70*/  CS2R R144, SRZ ;  /* 0x0000000000907805 */ /* 0x000fe4000001ff00 */
[----:B------:R-:W-:Y:S02]  /*7b80*/  CS2R R142, SRZ ;  /* 0x00000000008e7805 */ /* 0x000fe4000001ff00 */
[----:B------:R-:W-:Y:S02]  /*7b90*/  CS2R R140, SRZ ;  /* 0x00000000008c7805 */ /* 0x000fe4000001ff00 */
[----:B------:R-:W-:Y:S02]  /*7ba0*/  CS2R R150, SRZ ;  /* 0x0000000000967805 */ /* 0x000fe4000001ff00 */
[----:B------:R-:W-:Y:S01]  /*7bb0*/  CS2R R148, SRZ ;  /* 0x0000000000947805 */ /* 0x000fe2000001ff00 */
[----:B------:R-:W-:Y:S06]  /*7bc0*/  @P1 BRA `(.L_x_129) ;  /* 0x00000000000c1947 */ /* 0x000fec0003800000 */
[----:B------:R-:W-:Y:S04]  /*7bd0*/  SHF.L.U32 R3, R135, 0x1f, RZ ;  /* 0x0000001f87037819 */ /* 0x000fe800000006ff */
[----:B------:R-:W3:Y:S02]  /*7be0*/  SYNCS.PHASECHK.TRANS64.TRYWAIT P1, [R0+URZ+0x200], R3 ;  /* 0x00020003000075a7 */ /* 0x000ee400080211ff */
[----:B---3--:R-:W-:Y:S05]  /*7bf0*/  @!P1 BRA `(.L_x_130) ;  /* 0x0000003c00c49947 */ /* 0x008fea0003800000 */
.L_x_129:
[----:B------:R-:W-:Y:S05]  /*7c00*/  BSYNC B0 ;  /* 0x0000000000007941 */ /* 0x000fea0003800000 */
.L_x_128:
[----:B------:R-:W-:Y:S01]  /*7c10*/  ISETP.NE.AND P1, PT, R196, RZ, PT ;  /* 0x000000ffc400720c */ /* 0x000fe20003f25270 */
[----:B---3--:R-:W-:Y:S02]  /*7c20*/  VIADD R3, R0, 0x210 ;  /* 0x0000021000037836 */ /* 0x008fe40000000000 */
[----:B------:R-:W-:Y:S03]  /*7c30*/  VIADD R160, R160, 0x1 ;  /* 0x00000001a0a07836 */ /* 0x000fe60000000000 */
[----:B-1----:R-:W-:Y:S07]  /*7c40*/  PRMT R2, R2, 0x654, R3 ;  /* 0x0000065402027816 */ /* 0x002fee0000000003 */
[----:B------:R1:W3:Y:S04]  /*7c50*/  @P1 LDS.128 R136, [R8] ;  /* 0x0000000008881984 */ /* 0x0002e80000000c00 */
[----:B------:R1:W4:Y:S04]  /*7c60*/  @P1 LDS.128 R144, [R6+0x20] ;  /* 0x0000200006901984 */ /* 0x0003280000000c00 */
[----:B------:R1:W1:Y:S04]  /*7c70*/  @P1 LDS.128 R140, [R7+0x10] ;  /* 0x00001000078c1984 */ /* 0x0002680000000c00 */
[----:B------:R1:W1:Y:S01]  /*7c80*/  @P1 LDS.128 R148, [R5+0x10] ;  /* 0x0000100005941984 */ /* 0x0002620000000c00 */
[C---:B------:R-:W-:Y:S01]  /*7c90*/  ISETP.NE.AND P1, PT, R160.reuse, 0x2, PT ;  /* 0x00000002a000780c */ /* 0x040fe20003f25270 */
[----:B------:R-:W-:Y:S01]  /*7ca0*/  @!PT LDS RZ, [RZ] ;  /* 0x00000000fffff984 */ /* 0x000fe20000000800 */
[----:B------:R-:W-:Y:S01]  /*7cb0*/  @!PT LDS RZ, [RZ] ;  /* 0x00000000fffff984 */ /* 0x000fe20000000800 */
[----:B------:R-:W-:Y:S01]  /*7cc0*/  @!PT LDS RZ, [RZ] ;  /* 0x00000000fffff984 */ /* 0x000fe20000000800 */
[----:B------:R-:W-:Y:S01]  /*7cd0*/  @!PT LDS RZ, [RZ] ;  /* 0x00000000fffff984 */ /* 0x000fe20000000800 */
[----:B------:R5:W-:Y:S06]  /*7ce0*/  MEMBAR.ALL.CTA ;  /* 0x0000000000007992 */ /* 0x000bec0000008000 */
[----:B-----5:R-:W5:Y:S01]  /*7cf0*/  FENCE.VIEW.ASYNC.S ;  /* 0x00000000000073c6 */ /* 0x020f620000000000 */
[----:B------:R-:W-:Y:S02]  /*7d00*/  SEL R0, RZ, 0x1, P1 ;  /* 0x00000001ff007807 */ /* 0x000fe40000800000 */
[----:B------:R-:W-:Y:S02]  /*7d10*/  SEL R160, R160, RZ, P1 ;  /* 0x000000ffa0a07207 */ /* 0x000fe40000800000 */
[----:B------:R-:W-:Y:S01]  /*7d20*/  LOP3.LUT R135, R135, R0, RZ, 0x3c, !PT ;  /* 0x0000000087877212 */ /* 0x000fe200078e3cff */
[----:B-----5:R1:W-:Y:S06]  /*7d30*/  SYNCS.ARRIVE.TRANS64.RED.A1T0 RZ, [R2+URZ], RZ ;  /* 0x000000ff02ff79a7 */ /* 0x0203ec00081004ff */
.L_x_127:
[----:B------:R-:W-:Y:S05]  /*7d40*/  BSYNC B1 ;  /* 0x0000000000017941 */ /* 0x000fea0003800000 */
.L_x_126:
[----:B------:R-:W-:Y:S04]  /*7d50*/  SHF.R.U32.HI R3, RZ, 0x15, R71 ;  /* 0x00000015ff037819 */ /* 0x000fe80000011647 */
[----:B------:R-:W-:Y:S01]  /*7d60*/  LOP3.LUT P1, RZ, R3, 0x3, R168, 0x48, !PT ;  /* 0x0000000303ff7812 */ /* 0x000fe200078248a8 */
[----:B------:R-:W-:Y:S01]  /*7d70*/  @!UPT UIADD3 URZ, UPT, UPT, URZ, URZ, URZ ;  /* 0x000000fffffff290 */ /* 0x000fe2000fffe0ff */
[----:B--2---:R-:W-:Y:S11]  /*7d80*/  @P0 BRA `(.L_x_131) ;  /* 0x0000000000080947 */ /* 0x004ff60003800000 */
[----:B------:R-:W2:Y:S02]  /*7d90*/  SYNCS.PHASECHK.TRANS64.TRYWAIT P0, [R187+URZ+0x240], R4 ;  /* 0x00024004bb0075a7 */ /* 0x000ea400080011ff */
[----:B--2---:R-:W-:Y:S05]  /*7da0*/  @!P0 BRA `(.L_x_132) ;  /* 0x0000003c006c8947 */ /* 0x004fea0003800000 */
.L_x_131:
[----:B------:R-:W-:Y:S04]  /*7db0*/  BSSY.RECONVERGENT B6, `(.L_x_133) ;  /* 0x0000012000067945 */ /* 0x000fe80003800200 */
[----:B------:R-:W-:Y:S05]  /*7dc0*/  @!P1 BRA `(.L_x_134) ;  /* 0x0000000000409947 */ /* 0x000fea0003800000 */
[----:B------:R-:W5:Y:S01]  /*7dd0*/  LDCU.64 UR8, c[0x4][0x70] ;  /* 0x01000e00ff0877ac */ /* 0x000f620008000a00 */
[----:B------:R-:W-:Y:S01]  /*7de0*/  MOV R3, 0x0 ;  /* 0x0000000000037802 */ /* 0x000fe20000000f00 */
[----:B------:R-:W-:Y:S02]  /*7df0*/  HFMA2 R12, -RZ, RZ, 0, 5.9604644775390625e-08 ;  /* 0x00000001ff0c7431 */ /* 0x000fe400000001ff */
[----:B-1----:R-:W-:Y:S02]  /*7e00*/  IMAD.MOV.U32 R8, RZ, RZ, 0x192 ;  /* 0x00000192ff087424 */ /* 0x002fe400078e00ff */
[----:B------:R-:W-:Y:S01]  /*7e10*/  IMAD.MOV.U32 R13, RZ, RZ, RZ ;  /* 0x000000ffff0d7224 */ /* 0x000fe200078e00ff */
[----:B------:R-:W1:Y:S01]  /*7e20*/  LDCU.64 UR6, c[0x4][0x78] ;  /* 0x01000f00ff0677ac */ /* 0x000e620008000a00 */
[----:B------:R-:W3:Y:S01]  /*7e30*/  LDC.64 R2, c[0x4][R3] ;  /* 0x0100000003027b82 */ /* 0x000ee20000000a00 */
[----:B------:R-:W4:Y:S01]  /*7e40*/  LDCU.64 UR4, c[0x4][0x10] ;  /* 0x01000200ff0477ac */ /* 0x000f220008000a00 */
[----:B-----5:R-:W-:Y:S01]  /*7e50*/  MOV R5, UR9 ;  /* 0x0000000900057c02 */ /* 0x020fe20008000f00 */
[----:B--2---:R-:W-:Y:S01]  /*7e60*/  IMAD.U32 R4, RZ, RZ, UR8 ;  /* 0x00000008ff047e24 */ /* 0x004fe2000f8e00ff */
[----:B-1----:R-:W-:Y:S01]  /*7e70*/  MOV R7, UR7 ;  /* 0x0000000700077c02 */ /* 0x002fe20008000f00 */
[----:B------:R-:W-:Y:S01]  /*7e80*/  IMAD.U32 R6, RZ, RZ, UR6 ;  /* 0x00000006ff067e24 */ /* 0x000fe2000f8e00ff */
[----:B----4-:R-:W-:Y:S01]  /*7e90*/  MOV R11, UR5 ;  /* 0x00000005000b7c02 */ /* 0x010fe20008000f00 */
[----:B------:R-:W-:Y:S02]  /*7ea0*/  IMAD.U32 R10, RZ, RZ, UR4 ;  /* 0x00000004ff0a7e24 */ /* 0x000fe4000f8e00ff */
[----:B------:R-:W-:Y:S07]  /*7eb0*/  LEPC R20, `(.L_x_134) ;  /* 0x000000001014794e */ /* 0x000fee0000000000 */
[----:B---3--:R-:W-:Y:S05]  /*7ec0*/  CALL.ABS.NOINC R2 ;  /* 0x0000000002007343 */ /* 0x008fea0003c00000 */
.L_x_134:
[----:B------:R-:W-:Y:S05]  /*7ed0*/  BSYNC.RECONVERGENT B6 ;  /* 0x0000000000067941 */ /* 0x000fea0003800200 */
.L_x_133:
[-C--:B---3--:R-:W-:Y:S01]  /*7ee0*/  F2FP.F16.E4M3.UNPACK_B R74, R136.reuse ;  /* 0x00000088ff4a723e */ /* 0x088fe200020006ff */
[----:B------:R-:W-:Y:S05]  /*7ef0*/  WARPSYNC.ALL ;  /* 0x0000000000007948 */ /* 0x000fea0003800000 */
[----:B------:R-:W-:Y:S01]  /*7f00*/  R2UR UR4, R71 ;  /* 0x00000000470472ca */ /* 0x000fe200000e0000 */
[--C-:B------:R-:W-:Y:S01]  /*7f10*/  HADD2.F32 R72, -RZ, R74.reuse.H0_H0 ;  /* 0x2000004aff487230 */ /* 0x100fe20000004100 */
[----:B------:R-:W-:Y:S01]  /*7f20*/  F2FP.F16.E4M3.UNPACK_B R76, R136.H1 ;  /* 0x00000088ff4c723e */ /* 0x000fe200030006ff */
[----:B------:R-:W-:Y:S01]  /*7f30*/  HADD2.F32 R75, -RZ, R74.H1_H1 ;  /* 0x3000004aff4b7230 */ /* 0x000fe20000004100 */
[-C--:B------:R-:W-:Y:S01]  /*7f40*/  F2FP.F16.E4M3.UNPACK_B R78, R137.reuse ;  /* 0x00000089ff4e723e */ /* 0x080fe200020006ff */
[----:B------:R-:W-:Y:S01]  /*7f50*/  BSSY.RECONVERGENT B0, `(.L_x_135) ;  /* 0x0000120000007945 */ /* 0x000fe20003800200 */
[----:B------:R-:W-:Y:S01]  /*7f60*/  F2FP.F16.E4M3.UNPACK_B R80, R137.H1 ;  /* 0x00000089ff50723e */ /* 0x000fe200030006ff */
[--C-:B------:R-:W-:Y:S01]  /*7f70*/  HADD2.F32 R74, -RZ, R76.reuse.H0_H0 ;  /* 0x2000004cff4a7230 */ /* 0x100fe20000004100 */
[-C--:B------:R-:W-:Y:S01]  /*7f80*/  F2FP.F16.E4M3.UNPACK_B R82, R138.reuse ;  /* 0x0000008aff52723e */ /* 0x080fe200020006ff */
[----:B------:R-:W-:Y:S01]  /*7f90*/  HADD2.F32 R76, -RZ, R76.H1_H1 ;  /* 0x3000004cff4c7230 */ /* 0x000fe20000004100 */
[----:B------:R-:W-:Y:S01]  /*7fa0*/  F2FP.F16.E4M3.UNPACK_B R84, R138.H1 ;  /* 0x0000008aff54723e */ /* 0x000fe200030006ff */
[--C-:B------:R-:W-:Y:S01]  /*7fb0*/  HADD2.F32 R77, -RZ, R78.reuse.H0_H0 ;  /* 0x2000004eff4d7230 */ /* 0x100fe20000004100 */
[-C--:B------:R-:W-:Y:S01]  /*7fc0*/  F2FP.F16.E4M3.UNPACK_B R86, R139.reuse ;  /* 0x0000008bff56723e */ /* 0x080fe200020006ff */
[----:B-12---:R-:W1:Y:S01]  /*7fd0*/  LDTM.x64 R4, tmem[UR4] ;  /* 0x00000004000479ee */ /* 0x006e620008340000 */
[----:B------:R-:W-:Y:S01]  /*7fe0*/  F2FP.F16.E4M3.UNPACK_B R88, R139.H1 ;  /* 0x0000008bff58723e */ /* 0x000fe200030006ff */
[----:B------:R-:W-:Y:S01]  /*7ff0*/  HADD2.F32 R78, -RZ, R78.H1_H1 ;  /* 0x3000004eff4e7230 */ /* 0x000fe20000004100 */
[-C--:B------:R-:W-:Y:S01]  /*8000*/  F2FP.F16.E4M3.UNPACK_B R90, R140.reuse ;  /* 0x0000008cff5a723e */ /* 0x080fe200020006ff */
[----:B------:R-:W-:Y:S01]  /*8010*/  HADD2.F32 R79, -RZ, R80.H0_H0 ;  /* 0x20000050ff4f7230 */ /* 0x000fe20000004100 */
[----:B------:R-:W-:Y:S01]  /*8020*/  F2FP.F16.E4M3.UNPACK_B R92, R140.H1 ;  /* 0x0000008cff5c723e */ /* 0x000fe200030006ff */
[--C-:B------:R-:W-:Y:S01]  /*8030*/  HADD2.F32 R81, -RZ, R82.reuse.H0_H0 ;  /* 0x20000052ff517230 */ /* 0x100fe20000004100 */
[----:B------:R-:W-:Y:S01]  /*8040*/  ISETP.NE.AND P6, PT, R156, RZ, PT ;  /* 0x000000ff9c00720c */ /* 0x000fe20003fc5270 */
[----:B------:R-:W-:Y:S01]  /*8050*/  HADD2.F32 R82, -RZ, R82.H1_H1 ;  /* 0x30000052ff527230 */ /* 0x000fe20000004100 */
[----:B------:R-:W-:Y:S01]  /*8060*/  SHF.L.U32 R198, R179, 0x4, RZ ;  /* 0x00000004b3c67819 */ /* 0x000fe200000006ff */
[--C-:B------:R-:W-:Y:S01]  /*8070*/  HADD2.F32 R85, -RZ, R86.reuse.H0_H0 ;  /* 0x20000056ff557230 */ /* 0x100fe20000004100 */
[----:B------:R-:W-:Y:S01]  /*8080*/  SHF.L.U32 R204, R178, 0x4, RZ ;  /* 0x00000004b2cc7819 */ /* 0x000fe200000006ff */
[----:B------:R-:W-:Y:S01]  /*8090*/  HADD2.F32 R86, -RZ, R86.H1_H1 ;  /* 0x30000056ff567230 */ /* 0x000fe20000004100 */
[C---:B------:R-:W-:Y:S01]  /*80a0*/  IADD3 R192, PT, PT, R181.reuse, R198, RZ ;  /* 0x000000c6b5c07210 */ /* 0x040fe20007ffe0ff */
[--C-:B------:R-:W-:Y:S01]  /*80b0*/  HADD2.F32 R89, -RZ, R90.reuse.H0_H0 ;  /* 0x2000005aff597230 */ /* 0x100fe20000004100 */
[----:B------:R-:W-:Y:S01]  /*80c0*/  IADD3 R193, PT, PT, R181, R204, RZ ;  /* 0x000000ccb5c17210 */ /* 0x000fe20007ffe0ff */
[----:B------:R-:W-:Y:S01]  /*80d0*/  HADD2.F32 R90, -RZ, R90.H1_H1 ;  /* 0x3000005aff5a7230 */ /* 0x000fe20000004100 */
[----:B------:R-:W-:Y:S01]  /*80e0*/  SHF.L.U32 R197, R180, 0x4, RZ ;  /* 0x00000004b4c57819 */ /* 0x000fe200000006ff */
[----:B------:R-:W-:Y:S01]  /*80f0*/  HADD2.F32 R80, -RZ, R80.H1_H1 ;  /* 0x30000050ff507230 */ /* 0x000fe20000004100 */
[----:B------:R-:W-:Y:S01]  /*8100*/  F2FP.F16.E4M3.UNPACK_B R94, R141 ;  /* 0x0000008dff5e723e */ /* 0x000fe200020006ff */
[--C-:B------:R-:W-:Y:S01]  /*8110*/  HADD2.F32 R83, -RZ, R84.reuse.H0_H0 ;  /* 0x20000054ff537230 */ /* 0x100fe20000004100 */
[----:B------:R-:W-:Y:S01]  /*8120*/  IADD3 R194, PT, PT, R197, R192, RZ ;  /* 0x000000c0c5c27210 */ /* 0x000fe20007ffe0ff */
[----:B------:R-:W-:Y:S01]  /*8130*/  HADD2.F32 R84, -RZ, R84.H1_H1 ;  /* 0x30000054ff547230 */ /* 0x000fe20000004100 */
[----:B------:R-:W-:Y:S01]  /*8140*/  F2FP.F16.E4M3.UNPACK_B R98, R142 ;  /* 0x0000008eff62723e */ /* 0x000fe200020006ff */
[C---:B-1----:R-:W-:Y:S01]  /*8150*/  FMUL R0, R70.reuse, R4 ;  /* 0x0000000446007220 */ /* 0x042fe20000400000 */
[C---:B------:R-:W-:Y:S01]  /*8160*/  FMUL R2, R70.reuse, R5 ;  /* 0x0000000546027220 */ /* 0x040fe20000400000 */
[C---:B------:R-:W-:Y:S01]  /*8170*/  FMUL R4, R70.reuse, R8 ;  /* 0x0000000846047220 */ /* 0x040fe20000400000 */
[C---:B------:R-:W-:Y:S01]  /*8180*/  FMUL R5, R70.reuse, R9 ;  /* 0x0000000946057220 */ /* 0x040fe20000400000 */
[C---:B------:R-:W-:Y:S01]  /*8190*/  FFMA R0, R73.reuse, R72, R0 ;  /* 0x0000004849007223 */ /* 0x040fe20000000000 */
[C---:B------:R-:W-:Y:S01]  /*81a0*/  FFMA R2, R73.reuse, R75, R2 ;  /* 0x0000004b49027223 */ /* 0x040fe20000000002 */
[C---:B------:R-:W-:Y:S01]  /*81b0*/  FMUL R8, R70.reuse, R12 ;  /* 0x0000000c46087220 */ /* 0x040fe20000400000 */
[C---:B------:R-:W-:Y:S01]  /*81c0*/  FMUL R9, R70.reuse, R13 ;  /* 0x0000000d46097220 */ /* 0x040fe20000400000 */
[C---:B------:R-:W-:Y:S01]  /*81d0*/  FMUL R12, R70.reuse, R16 ;  /* 0x00000010460c7220 */ /* 0x040fe20000400000 */
[C---:B------:R-:W-:Y:S01]  /*81e0*/  FMUL R13, R70.reuse, R17 ;  /* 0x00000011460d7220 */ /* 0x040fe20000400000 */
[C---:B------:R-:W-:Y:S01]  /*81f0*/  FMUL R16, R70.reuse, R20 ;  /* 0x0000001446107220 */ /* 0x040fe20000400000 */
[C---:B------:R-:W-:Y:S01]  /*8200*/  FMUL R17, R70.reuse, R21 ;  /* 0x0000001546117220 */ /* 0x040fe20000400000 */
[--C-:B------:R-:W-:Y:S02]  /*8210*/  HADD2.F32 R93, -RZ, R94.reuse.H0_H0 ;  /* 0x2000005eff5d7230 */ /* 0x100fe40000004100 */
[C---:B------:R-:W-:Y:S01]  /*8220*/  FMUL R20, R70.reuse, R24 ;  /* 0x0000001846147220 */ /* 0x040fe20000400000 */
[----:B------:R-:W-:Y:S02]  /*8230*/  HADD2.F32 R94, -RZ, R94.H1_H1 ;  /* 0x3000005eff5e7230 */ /* 0x000fe40000004100 */
[C---:B------:R-:W-:Y:S01]  /*8240*/  FMUL R21, R70.reuse, R25 ;  /* 0x0000001946157220 */ /* 0x040fe20000400000 */
[--C-:B------:R-:W-:Y:S02]  /*8250*/  HADD2.F32 R97, -RZ, R98.reuse.H0_H0 ;  /* 0x20000062ff617230 */ /* 0x100fe40000004100 */
[C---:B------:R-:W-:Y:S01]  /*8260*/  FMUL R24, R70.reuse, R28 ;  /* 0x0000001c46187220 */ /* 0x040fe20000400000 */
[----:B------:R-:W-:Y:S02]  /*8270*/  HADD2.F32 R98, -RZ, R98.H1_H1 ;  /* 0x30000062ff627230 */ /* 0x000fe40000004100 */
[C---:B------:R-:W-:Y:S01]  /*8280*/  FMUL R25, R70.reuse, R29 ;  /* 0x0000001d46197220 */ /* 0x040fe20000400000 */
[C---:B------:R-:W-:Y:S01]  /*8290*/  FMUL R28, R70.reuse, R32 ;  /* 0x00000020461c7220 */ /* 0x040fe20000400000 */
[C---:B------:R-:W-:Y:S01]  /*82a0*/  FMUL R29, R70.reuse, R33 ;  /* 0x00000021461d7220 */ /* 0x040fe20000400000 */
[C---:B------:R-:W-:Y:S01]  /*82b0*/  FMUL R32, R70.reuse, R36 ;  /* 0x0000002446207220 */ /* 0x040fe20000400000 */
[----:B------:R-:W-:Y:S01]  /*82c0*/  F2FP.F16.E4M3.UNPACK_B R96, R141.H1 ;  /* 0x0000008dff60723e */ /* 0x000fe200030006ff */
[C---:B------:R-:W-:Y:S01]  /*82d0*/  FMUL R33, R70.reuse, R37 ;  /* 0x0000002546217220 */ /* 0x040fe20000400000 */
[C---:B------:R-:W-:Y:S01]  /*82e0*/  FMUL R36, R70.reuse, R40 ;  /* 0x0000002846247220 */ /* 0x040fe20000400000 */
[----:B------:R-:W-:Y:S01]  /*82f0*/  F2FP.F16.E4M3.UNPACK_B R100, R142.H1 ;  /* 0x0000008eff64723e */ /* 0x000fe200030006ff */
[C---:B------:R-:W-:Y:S01]  /*8300*/  FMUL R37, R70.reuse, R41 ;  /* 0x0000002946257220 */ /* 0x040fe20000400000 */
[C---:B------:R-:W-:Y:S01]  /*8310*/  FMUL R40, R70.reuse, R44 ;  /* 0x0000002c46287220 */ /* 0x040fe20000400000 */
[----:B------:R-:W-:Y:S01]  /*8320*/  F2FP.F16.E4M3.UNPACK_B R102, R143 ;  /* 0x0000008fff66723e */ /* 0x000fe200020006ff */
[C---:B------:R-:W-:Y:S01]  /*8330*/  FMUL R41, R70.reuse, R45 ;  /* 0x0000002d46297220 */ /* 0x040fe20000400000 */
[C---:B------:R-:W-:Y:S01]  /*8340*/  FMUL R44, R70.reuse, R48 ;  /* 0x00000030462c7220 */ /* 0x040fe20000400000 */
[----:B------:R-:W-:Y:S01]  /*8350*/  F2FP.F16.E4M3.UNPACK_B R104, R143.H1 ;  /* 0x0000008fff68723e */ /* 0x000fe200030006ff */
[C---:B------:R-:W-:Y:S01]  /*8360*/  FMUL R45, R70.reuse, R49 ;  /* 0x00000031462d7220 */ /* 0x040fe20000400000 */
[--C-:B------:R-:W-:Y:S02]  /*8370*/  HADD2.F32 R101, -RZ, R102.reuse.H0_H0 ;  /* 0x20000066ff657230 */ /* 0x100fe40000004100 */
[C---:B------:R-:W-:Y:S01]  /*8380*/  FMUL R48, R70.reuse, R52 ;  /* 0x0000003446307220 */ /* 0x040fe20000400000 */
[----:B----4-:R-:W-:Y:S01]  /*8390*/  F2FP.F16.E4M3.UNPACK_B R106, R144 ;  /* 0x00000090ff6a723e */ /* 0x010fe200020006ff */
[----:B------:R-:W-:Y:S02]  /*83a0*/  HADD2.F32 R102, -RZ, R102.H1_H1 ;  /* 0x30000066ff667230 */ /* 0x000fe40000004100 */
[C---:B------:R-:W-:Y:S01]  /*83b0*/  FMUL R49, R70.reuse, R53 ;  /* 0x0000003546317220 */ /* 0x040fe20000400000 */
[C---:B------:R-:W-:Y:S01]  /*83c0*/  FMUL R52, R70.reuse, R56 ;  /* 0x0000003846347220 */ /* 0x040fe20000400000 */
[----:B------:R-:W-:Y:S01]  /*83d0*/  F2FP.F16.E4M3.UNPACK_B R108, R144.H1 ;  /* 0x00000090ff6c723e */ /* 0x000fe200030006ff */
[--C-:B------:R-:W-:Y:S02]  /*83e0*/  HADD2.F32 R105, -RZ, R106.reuse.H0_H0 ;  /* 0x2000006aff697230 */ /* 0x100fe40000004100 */
[C---:B------:R-:W-:Y:S01]  /*83f0*/  FMUL R53, R70.reuse, R57 ;  /* 0x0000003946357220 */ /* 0x040fe20000400000 */
[----:B------:R-:W-:Y:S02]  /*8400*/  HADD2.F32 R106, -RZ, R106.H1_H1 ;  /* 0x3000006aff6a7230 */ /* 0x000fe40000004100 */
        /* <DEDUP_REMOVED lines=8> */
[----:B------:R-:W-:Y:S01]  /*8490*/  F2FP.F16.E4M3.UNPACK_B R114, R146 ;  /* 0x00000092ff72723e */ /* 0x000fe200020006ff */
[----:B------:R-:W-:Y:S02]  /*84a0*/  HADD2.F32 R110, -RZ, R110.H1_H1 ;  /* 0x3000006eff6e7230 */ /* 0x000fe40000004100 */
[C---:B------:R-:W-:Y:S01]  /*84b0*/  FMUL R7, R70.reuse, R7 ;  /* 0x0000000746077220 */ /* 0x040fe20000400000 */
[C---:B------:R-:W-:Y:S01]  /*84c0*/  FFMA R3, R73.reuse, R74, R3 ;  /* 0x0000004a49037223 */ /* 0x040fe20000000003 */
[----:B------:R-:W-:Y:S01]  /*84d0*/  F2FP.F16.E4M3.UNPACK_B R116, R146.H1 ;  /* 0x00000092ff74723e */ /* 0x000fe200030006ff */
[--C-:B------:R-:W-:Y:S02]  /*84e0*/  HADD2.F32 R113, -RZ, R114.reuse.H0_H0 ;  /* 0x20000072ff717230 */ /* 0x100fe40000004100 */
[C---:B------:R-:W-:Y:S01]  /*84f0*/  FFMA R7, R73.reuse, R76, R7 ;  /* 0x0000004c49077223 */ /* 0x040fe20000000007 */
[C---:B------:R-:W-:Y:S01]  /*8500*/  FFMA R4, R73.reuse, R77, R4 ;  /* 0x0000004d49047223 */ /* 0x040fe20000000004 */
[----:B------:R-:W-:Y:S01]  /*8510*/  F2FP.F16.E4M3.UNPACK_B R118, R147 ;  /* 0x00000093ff76723e */ /* 0x000fe200020006ff */
[----:B------:R-:W-:Y:S01]  /*8520*/  FFMA R5, R73, R78, R5 ;  /* 0x0000004e49057223 */ /* 0x000fe20000000005 */
[----:B------:R-:W-:Y:S01]  /*8530*/  HADD2.F32 R114, -RZ, R114.H1_H1 ;  /* 0x30000072ff727230 */ /* 0x000fe20000004100 */
[----:B------:R-:W-:Y:S01]  /*8540*/  F2FP.SATFINITE.E4M3.F32.PACK_AB_MERGE_C R159, R7, R3, RZ ;  /* 0x00000003079f723e */ /* 0x000fe200048070ff */
[C---:B------:R-:W-:Y:S01]  /*8550*/  FMUL R6, R70.reuse, R10 ;  /* 0x0000000a46067220 */ /* 0x040fe20000400000 */
[--C-:B------:R-:W-:Y:S02]  /*8560*/  HADD2.F32 R117, -RZ, R118.reuse.H0_H0 ;  /* 0x20000076ff757230 */ /* 0x100fe40000004100 */
[----:B------:R-:W-:Y:S01]  /*8570*/  FMUL R11, R70, R11 ;  /* 0x0000000b460b7220 */ /* 0x000fe20000400000 */
[----:B------:R-:W-:Y:S01]  /*8580*/  F2FP.SATFINITE.E4M3.F32.PACK_AB_MERGE_C R156, R2, R0, R159 ;  /* 0x00000000029c723e */ /* 0x000fe2000480709f */
[C---:B------:R-:W-:Y:S01]  /*8590*/  FFMA R6, R73.reuse, R79, R6 ;  /* 0x0000004f49067223 */ /* 0x040fe20000000006 */
[----:B------:R-:W-:Y:S02]  /*85a0*/  HADD2.F32 R118, -RZ, R118.H1_H1 ;  /* 0x30000076ff767230 */ /* 0x000fe40000004100 */
[C---:B------:R-:W-:Y:S01]  /*85b0*/  FFMA R11, R73.reuse, R80, R11 ;  /* 0x00000050490b7223 */ /* 0x040fe2000000000b */
[C---:B------:R-:W-:Y:S01]  /*85c0*/  FFMA R8, R73.reuse, R81, R8 ;  /* 0x0000005149087223 */ /* 0x040fe20000000008 */
[----:B------:R-:W-:Y:S01]  /*85d0*/  F2FP.F16.E4M3.UNPACK_B R120, R147.H1 ;  /* 0x00000093ff78723e */ /* 0x000fe200030006ff */
[----:B------:R-:W-:Y:S01]  /*85e0*/  FFMA R9, R73, R82, R9 ;  /* 0x0000005249097223 */ /* 0x000fe20000000009 */
[C---:B------:R-:W-:Y:S01]  /*85f0*/  FMUL R10, R70.reuse, R14 ;  /* 0x0000000e460a7220 */ /* 0x040fe20000400000 */
[----:B------:R-:W-:Y:S01]  /*8600*/  F2FP.SATFINITE.E4M3.F32.PACK_AB_MERGE_C R157, R11, R6, RZ ;  /* 0x000000060b9d723e */ /* 0x000fe200048070ff */
[C---:B------:R-:W-:Y:S01]  /*8610*/  FMUL R15, R70.reuse, R15 ;  /* 0x0000000f460f7220 */ /* 0x040fe20000400000 */
[--C-:B------:R-:W-:Y:S02]  /*8620*/  HADD2.F32 R87, -RZ, R88.reuse.H0_H0 ;  /* 0x20000058ff577230 */ /* 0x100fe40000004100 */
[----:B------:R-:W-:Y:S01]  /*8630*/  FFMA R10, R73, R83, R10 ;  /* 0x00000053490a7223 */ /* 0x000fe2000000000a */
[----:B------:R-:W-:Y:S01]  /*8640*/  F2FP.SATFINITE.E4M3.F32.PACK_AB_MERGE_C R157, R5, R4, R157 ;  /* 0x00000004059d723e */ /* 0x000fe2000480709d */
        /* <DEDUP_REMOVED lines=8> */
[C---:B------:R-:W-:Y:S01]  /*86d0*/  FMUL R19, R70.reuse, R19 ;  /* 0x0000001346137220 */ /* 0x040fe20000400000 */
[----:B------:R-:W-:Y:S01]  /*86e0*/  F2FP.SATFINITE.E4M3.F32.PACK_AB_MERGE_C R158, R9, R8, R158 ;  /* 0x00000008099e723e */ /* 0x000fe2000480709e */
[C---:B------:R-:W-:Y:S01]  /*86f0*/  FFMA R14, R73.reuse, R87, R14 ;  /* 0x00000057490e7223 */ /* 0x040fe2000000000e */
[----:B------:R-:W-:Y:S02]  /*8700*/  HADD2.F32 R122, -RZ, R122.H1_H1 ;  /* 0x3000007aff7a7230 */ /* 0x000fe40000004100 */
[C---:B------:R-:W-:Y:S01]  /*8710*/  FFMA R19, R73.reuse, R88, R19 ;  /* 0x0000005849137223 */ /* 0x040fe20000000013 */
[--C-:B------:R-:W-:Y:S02]  /*8720*/  HADD2.F32 R91, -RZ, R92.reuse.H0_H0 ;  /* 0x2000005cff5b7230 */ /* 0x100fe40000004100 */
[C---:B------:R-:W-:Y:S01]  /*8730*/  FFMA R16, R73.reuse, R89, R16 ;  /* 0x0000005949107223 */ /* 0x040fe20000000010 */
[----:B------:R-:W-:Y:S01]  /*8740*/  F2FP.F16.E4M3.UNPACK_B R124, R148.H1 ;  /* 0x00000094ff7c723e */ /* 0x000fe200030006ff */
[----:B------:R-:W-:Y:S01]  /*8750*/  FFMA R17, R73, R90, R17 ;  /* 0x0000005a49117223 */ /* 0x000fe20000000011 */
[----:B------:R-:W-:Y:S01]  /*8760*/  F2FP.SATFINITE.E4M3.F32.PACK_AB_MERGE_C R159, R19, R14, RZ ;  /* 0x0000000e139f723e */ /* 0x000fe200048070ff */
[----:B------:R-:W-:Y:S02]  /*8770*/  HADD2.F32 R92, -RZ, R92.H1_H1 ;  /* 0x3000005cff5c7230 */ /* 0x000fe40000004100 */
[C---:B------:R-:W-:Y:S01]  /*8780*/  FMUL R18, R70.reuse, R22 ;  /* 0x0000001646127220 */ /* 0x040fe20000400000 */
[C---:B------:R-:W-:Y:S01]  /*8790*/  FMUL R23, R70.reuse, R23 ;  /* 0x0000001746177220 */ /* 0x040fe20000400000 */
[----:B------:R-:W-:Y:S01]  /*87a0*/  F2FP.SATFINITE.E4M3.F32.PACK_AB_MERGE_C R159, R13, R12, R159 ;  /* 0x0000000c0d9f723e */ /* 0x000fe2000480709f */
[--C-:B------:R-:W-:Y:S02]  /*87b0*/  HADD2.F32 R95, -RZ, R96.reuse.H0_H0 ;  /* 0x20000060ff5f7230 */ /* 0x100fe40000004100 */
[C---:B------:R-:W-:Y:S01]  /*87c0*/  FFMA R18, R73.reuse, R91, R18 ;  /* 0x0000005b49127223 */ /* 0x040fe20000000012 */
[C---:B------:R-:W-:Y:S01]  /*87d0*/  FFMA R23, R73.reuse, R92, R23 ;  /* 0x0000005c49177223 */ /* 0x040fe20000000017 */
[C---:B------:R-:W-:Y:S01]  /*87e0*/  FFMA R20, R73.reuse, R93, R20 ;  /* 0x0000005d49147223 */ /* 0x040fe20000000014 */
[----:B------:R-:W-:Y:S01]  /*87f0*/  F2FP.F16.E4M3.UNPACK_B R126, R149 ;  /* 0x00000095ff7e723e */ /* 0x000fe200020006ff */
[----:B------:R1:W-:Y:S01]  /*8800*/  STS.128 [R163+UR50+0x4400], R156 ;  /* 0x0044009ca3007988 */ /* 0x0003e20008000c32 */
[----:B------:R-:W-:Y:S01]  /*8810*/  FFMA R21, R73, R94, R21 ;  /* 0x0000005e49157223 */ /* 0x000fe20000000015 */
[----:B------:R-:W-:Y:S01]  /*8820*/  F2FP.SATFINITE.E4M3.F32.PACK_AB_MERGE_C R188, R23, R18, RZ ;  /* 0x0000001217bc723e */ /* 0x000fe200048070ff */
[----:B------:R-:W-:Y:S02]  /*8830*/  HADD2.F32 R96, -RZ, R96.H1_H1 ;  /* 0x30000060ff607230 */ /* 0x000fe40000004100 */
[C---:B------:R-:W-:Y:S01]  /*8840*/  FMUL R22, R70.reuse, R26 ;  /* 0x0000001a46167220 */ /* 0x040fe20000400000 */
[----:B------:R-:W-:Y:S02]  /*8850*/  HADD2.F32 R125, -RZ, R126.H0_H0 ;  /* 0x2000007eff7d7230 */ /* 0x000fe40000004100 */
[C---:B------:R-:W-:Y:S01]  /*8860*/  FMUL R27, R70.reuse, R27 ;  /* 0x0000001b461b7220 */ /* 0x040fe20000400000 */
[----:B------:R-:W-:Y:S02]  /*8870*/  HADD2.F32 R99, -RZ, R100.H0_H0 ;  /* 0x20000064ff637230 */ /* 0x000fe40000004100 */
[C---:B------:R-:W-:Y:S01]  /*8880*/  FFMA R22, R73.reuse, R95, R22 ;  /* 0x0000005f49167223 */ /* 0x040fe20000000016 */
[----:B------:R-:W-:Y:S01]  /*8890*/  F2FP.F16.E4M3.UNPACK_B R128, R149.H1 ;  /* 0x00000095ff80723e */ /* 0x000fe200030006ff */
[C---:B------:R-:W-:Y:S01]  /*88a0*/  FFMA R27, R73.reuse, R96, R27 ;  /* 0x00000060491b7223 */ /* 0x040fe2000000001b */
[C---:B------:R-:W-:Y:S01]  /*88b0*/  FFMA R24, R73.reuse, R97, R24 ;  /* 0x0000006149187223 */ /* 0x040fe20000000018 */
[----:B------:R-:W-:Y:S01]  /*88c0*/  F2FP.F16.E4M3.UNPACK_B R130, R150 ;  /* 0x00000096ff82723e */ /* 0x000fe200020006ff */
[----:B------:R-:W-:Y:S01]  /*88d0*/  FFMA R25, R73, R98, R25 ;  /* 0x0000006249197223 */ /* 0x000fe20000000019 */
[----:B------:R-:W-:Y:S01]  /*88e0*/  HADD2.F32 R126, -RZ, R126.H1_H1 ;  /* 0x3000007eff7e7230 */ /* 0x000fe20000004100 */
        /* <DEDUP_REMOVED lines=16> */
[----:B-1----:R-:W-:Y:S01]  /*89f0*/  F2FP.SATFINITE.E4M3.F32.PACK_AB_MERGE_C R156, R17, R16, R188 ;  /* 0x00000010119c723e */ /* 0x002fe200048070bc */
[--C-:B------:R-:W-:Y:S01]  /*8a00*/  HADD2.F32 R133, -RZ, R134.reuse.H0_H0 ;  /* 0x20000086ff857230 */ /* 0x100fe20000004100 */
[----:B------:R-:W-:Y:S01]  /*8a10*/  F2FP.SATFINITE.E4M3.F32.PACK_AB_MERGE_C R157, R21, R20, R189 ;  /* 0x00000014159d723e */ /* 0x000fe200048070bd */
[----:B------:R-:W-:Y:S01]  /*8a20*/  FFMA R30, R73, R103, R30 ;  /* 0x00000067491e7223 */ /* 0x000fe2000000001e */
[----:B------:R-:W-:Y:S01]  /*8a30*/  F2FP.SATFINITE.E4M3.F32.PACK_AB_MERGE_C R158, R25, R24, R190 ;  /* 0x00000018199e723e */ /* 0x000fe200048070be */
[----:B------:R-:W-:Y:S02]  /*8a40*/  HADD2.F32 R134, -RZ, R134.H1_H1 ;  /* 0x30000086ff867230 */ /* 0x000fe40000004100 */
[C---:B------:R-:W-:Y:S01]  /*8a50*/  FMUL R35, R70.reuse, R35 ;  /* 0x0000002346237220 */ /* 0x040fe20000400000 */
[--C-:B------:R-:W-:Y:S02]  /*8a60*/  HADD2.F32 R107, -RZ, R108.reuse.H0_H0 ;  /* 0x2000006cff6b7230 */ /* 0x100fe40000004100 */
[C---:B------:R-:W-:Y:S01]  /*8a70*/  FMUL R34, R70.reuse, R38 ;  /* 0x0000002646227220 */ /* 0x040fe20000400000 */
[----:B------:R-:W-:Y:S02]  /*8a80*/  HADD2.F32 R108, -RZ, R108.H1_H1 ;  /* 0x3000006cff6c7230 */ /* 0x000fe40000004100 */
[C---:B------:R-:W-:Y:S01]  /*8a90*/  FFMA R35, R73.reuse, R104, R35 ;  /* 0x0000006849237223 */ /* 0x040fe20000000023 */
[C---:B------:R-:W-:Y:S01]  /*8aa0*/  FFMA R32, R73.reuse, R105, R32 ;  /* 0x0000006949207223 */ /* 0x040fe20000000020 */
[C---:B------:R-:W-:Y:S01]  /*8ab0*/  FFMA R33, R73.reuse, R106, R33 ;  /* 0x0000006a49217223 */ /* 0x040fe20000000021 */
[----:B------:R-:W-:Y:S01]  /*8ac0*/  FFMA R34, R73, R107, R34 ;  /* 0x0000006b49227223 */ /* 0x000fe20000000022 */
[C---:B------:R-:W-:Y:S01]  /*8ad0*/  FMUL R39, R70.reuse, R39 ;  /* 0x0000002746277220 */ /* 0x040fe20000400000 */
[----:B------:R-:W-:Y:S01]  /*8ae0*/  F2FP.F16.E4M3.UNPACK_B R72, R151.H1 ;  /* 0x00000097ff48723e */ /* 0x000fe200030006ff */
[--C-:B------:R-:W-:Y:S01]  /*8af0*/  HADD2.F32 R111, -RZ, R112.reuse.H0_H0 ;  /* 0x20000070ff6f7230 */ /* 0x100fe20000004100 */
[----:B------:R-:W-:Y:S01]  /*8b00*/  F2FP.SATFINITE.E4M3.F32.PACK_AB_MERGE_C R159, R35, R30, RZ ;  /* 0x0000001e239f723e */ /* 0x000fe200048070ff */
[C---:B------:R-:W-:Y:S01]  /*8b10*/  FFMA R39, R73.reuse, R108, R39 ;  /* 0x0000006c49277223 */ /* 0x040fe20000000027 */
[C---:B------:R-:W-:Y:S01]  /*8b20*/  FFMA R36, R73.reuse, R109, R36 ;  /* 0x0000006d49247223 */ /* 0x040fe20000000024 */
[----:B------:R-:W-:Y:S01]  /*8b30*/  FFMA R37, R73, R110, R37 ;  /* 0x0000006e49257223 */ /* 0x000fe20000000025 */
[----:B------:R-:W-:Y:S01]  /*8b40*/  F2FP.SATFINITE.E4M3.F32.PACK_AB_MERGE_C R159, R29, R28, R159 ;  /* 0x0000001c1d9f723e */ /* 0x000fe2000480709f */
[----:B------:R-:W-:Y:S01]  /*8b50*/  HADD2.F32 R112, -RZ, R112.H1_H1 ;  /* 0x30000070ff707230 */ /* 0x000fe20000004100 */
[----:B------:R-:W-:Y:S01]  /*8b60*/  F2FP.SATFINITE.E4M3.F32.PACK_AB_MERGE_C R188, R39, R34, RZ ;  /* 0x0000002227bc723e */ /* 0x000fe200048070ff */
[C---:B------:R-:W-:Y:S01]  /*8b70*/  FMUL R38, R70.reuse, R42 ;  /* 0x0000002a46267220 */ /* 0x040fe20000400000 */
[C---:B------:R-:W-:Y:S01]  /*8b80*/  FMUL R43, R70.reuse, R43 ;  /* 0x0000002b462b7220 */ /* 0x040fe20000400000 */
[--C-:B------:R-:W-:Y:S01]  /*8b90*/  HADD2.F32 R115, -RZ, R116.reuse.H0_H0 ;  /* 0x20000074ff737230 */ /* 0x100fe20000004100 */
[----:B------:R1:W-:Y:S01]  /*8ba0*/  STS.128 [R192+0x4010], R156 ;  /* 0x0040109cc0007388 */ /* 0x0003e20000000c00 */
[----:B------:R-:W-:Y:S01]  /*8bb0*/  F2FP.SATFINITE.E4M3.F32.PACK_AB_MERGE_C R188, R33, R32, R188 ;  /* 0x0000002021bc723e */ /* 0x000fe200048070bc */
[C---:B------:R-:W-:Y:S01]  /*8bc0*/  FFMA R38, R73.reuse, R111, R38 ;  /* 0x0000006f49267223 */ /* 0x040fe20000000026 */
[C---:B------:R-:W-:Y:S01]  /*8bd0*/  FFMA R43, R73.reuse, R112, R43 ;  /* 0x00000070492b7223 */ /* 0x040fe2000000002b */
[C---:B------:R-:W-:Y:S01]  /*8be0*/  FFMA R40, R73.reuse, R113, R40 ;  /* 0x0000007149287223 */ /* 0x040fe20000000028 */
[----:B------:R-:W-:Y:S01]  /*8bf0*/  FFMA R41, R73, R114, R41 ;  /* 0x0000007249297223 */ /* 0x000fe20000000029 */
[----:B------:R-:W-:Y:S02]  /*8c00*/  HADD2.F32 R116, -RZ, R116.H1_H1 ;  /* 0x30000074ff747230 */ /* 0x000fe40000004100 */
[C---:B------:R-:W-:Y:S01]  /*8c10*/  FMUL R42, R70.reuse, R46 ;  /* 0x0000002e462a7220 */ /* 0x040fe20000400000 */
[----:B------:R-:W-:Y:S01]  /*8c20*/  F2FP.SATFINITE.E4M3.F32.PACK_AB_MERGE_C R189, R43, R38, RZ ;  /* 0x000000262bbd723e */ /* 0x000fe200048070ff */
[----:B------:R-:W-:Y:S01]  /*8c30*/  FMUL R47, R70, R47 ;  /* 0x0000002f462f7220 */ /* 0x000fe20000400000 */
[--C-:B------:R-:W-:Y:S02]  /*8c40*/  HADD2.F32 R119, -RZ, R120.reuse.H0_H0 ;  /* 0x20000078ff777230 */ /* 0x100fe40000004100 */
[----:B------:R-:W-:Y:S01]  /*8c50*/  FFMA R42, R73, R115, R42 ;  /* 0x00000073492a7223 */ /* 0x000fe2000000002a */
[----:B------:R-:W-:Y:S01]  /*8c60*/  F2FP.SATFINITE.E4M3.F32.PACK_AB_MERGE_C R189, R37, R36, R189 ;  /* 0x0000002425bd723e */ /* 0x000fe200048070bd */
[C---:B------:R-:W-:Y:S01]  /*8c70*/  FFMA R47, R73.reuse, R116, R47 ;  /* 0x00000074492f7223 */ /* 0x040fe2000000002f */
[C---:B------:R-:W-:Y:S01]  /*8c80*/  FFMA R44, R73.reuse, R117, R44 ;  /* 0x00000075492c7223 */ /* 0x040fe2000000002c */
[----:B------:R-:W-:Y:S01]  /*8c90*/  ISETP.NE.AND P0, PT, R166, RZ, PT ;  /* 0x000000ffa600720c */ /* 0x000fe20003f05270 */
[----:B------:R-:W-:Y:S01]  /*8ca0*/  FFMA R45, R73, R118, R45 ;  /* 0x00000076492d7223 */ /* 0x000fe2000000002d */
[----:B------:R-:W-:Y:S01]  /*8cb0*/  HADD2.F32 R120, -RZ, R120.H1_H1 ;  /* 0x30000078ff787230 */ /* 0x000fe20000004100 */
[----:B------:R-:W-:Y:S01]  /*8cc0*/  F2FP.SATFINITE.E4M3.F32.PACK_AB_MERGE_C R190, R47, R42, RZ ;  /* 0x0000002a2fbe723e */ /* 0x000fe200048070ff */
[C---:B------:R-:W-:Y:S01]  /*8cd0*/  FMUL R46, R70.reuse, R50 ;  /* 0x00000032462e7220 */ /* 0x040fe20000400000 */
[C---:B------:R-:W-:Y:S01]  /*8ce0*/  FMUL R51, R70.reuse, R51 ;  /* 0x0000003346337220 */ /* 0x040fe20000400000 */
[--C-:B------:R-:W-:Y:S02]  /*8cf0*/  HADD2.F32 R123, -RZ, R124.reuse.H0_H0 ;  /* 0x2000007cff7b7230 */ /* 0x100fe40000004100 */
[C---:B------:R-:W-:Y:S01]  /*8d00*/  FMUL R50, R70.reuse, R54 ;  /* 0x0000003646327220 */ /* 0x040fe20000400000 */
[C---:B------:R-:W-:Y:S01]  /*8d10*/  FFMA R46, R73.reuse, R119, R46 ;  /* 0x00000077492e7223 */ /* 0x040fe2000000002e */
[----:B------:R-:W-:Y:S02]  /*8d20*/  HADD2.F32 R124, -RZ, R124.H1_H1 ;  /* 0x3000007cff7c7230 */ /* 0x000fe40000004100 */
[C---:B------:R-:W-:Y:S01]  /*8d30*/  FFMA R51, R73.reuse, R120, R51 ;  /* 0x0000007849337223 */ /* 0x040fe20000000033 */
[C---:B------:R-:W-:Y:S01]  /*8d40*/  FMUL R55, R70.reuse, R55 ;  /* 0x0000003746377220 */ /* 0x040fe20000400000 */
[C---:B------:R-:W-:Y:S01]  /*8d50*/  FFMA R48, R73.reuse, R121, R48 ;  /* 0x0000007949307223 */ /* 0x040fe20000000030 */
[C---:B------:R-:W-:Y:S01]  /*8d60*/  FFMA R49, R73.reuse, R122, R49 ;  /* 0x0000007a49317223 */ /* 0x040fe20000000031 */
[--C-:B------:R-:W-:Y:S02]  /*8d70*/  HADD2.F32 R127, -RZ, R128.reuse.H0_H0 ;  /* 0x20000080ff7f7230 */ /* 0x100fe40000004100 */
[C---:B------:R-:W-:Y:S01]  /*8d80*/  FFMA R50, R73.reuse, R123, R50 ;  /* 0x0000007b49327223 */ /* 0x040fe20000000032 */
[----:B------:R-:W-:Y:S02]  /*8d90*/  HADD2.F32 R128, -RZ, R128.H1_H1 ;  /* 0x30000080ff807230 */ /* 0x000fe40000004100 */
[C---:B------:R-:W-:Y:S01]  /*8da0*/  FMUL R54, R70.reuse, R58 ;  /* 0x0000003a46367220 */ /* 0x040fe20000400000 */
        /* <DEDUP_REMOVED lines=16> */
[----:B------:R-:W-:Y:S01]  /*8eb0*/  FFMA R63, R73, R132, R63 ;  /* 0x00000084493f7223 */ /* 0x000fe2000000003f */
[----:B------:R-:W-:Y:S01]  /*8ec0*/  FMUL R67, R70, R67 ;  /* 0x0000004346437220 */ /* 0x000fe20000400000 */
[----:B------:R-:W-:Y:S01]  /*8ed0*/  F2FP.SATFINITE.E4M3.F32.PACK_AB_MERGE_C R191, R51, R46, RZ ;  /* 0x0000002e33bf723e */ /* 0x000fe200048070ff */
[C---:B------:R-:W-:Y:S01]  /*8ee0*/  FFMA R60, R73.reuse, R133, R60 ;  /* 0x00000085493c7223 */ /* 0x040fe2000000003c */
[C---:B------:R-:W-:Y:S01]  /*8ef0*/  FFMA R61, R73.reuse, R134, R61 ;  /* 0x00000086493d7223 */ /* 0x040fe2000000003d */
[C---:B------:R-:W-:Y:S01]  /*8f00*/  FFMA R62, R73.reuse, R75, R62 ;  /* 0x0000004b493e7223 */ /* 0x040fe2000000003e */
[----:B------:R-:W-:Y:S01]  /*8f10*/  FFMA R67, R73, R72, R67 ;  /* 0x0000004849437223 */ /* 0x000fe20000000043 */
[----:B------:R-:W-:Y:S02]  /*8f20*/  F2FP.SATFINITE.E4M3.F32.PACK_AB_MERGE_C R190, R41, R40, R190 ;  /* 0x0000002829be723e */ /* 0x000fe400048070be */
[----:B------:R-:W-:Y:S02]  /*8f30*/  F2FP.SATFINITE.E4M3.F32.PACK_AB_MERGE_C R191, R45, R44, R191 ;  /* 0x0000002c2dbf723e */ /* 0x000fe400048070bf */
[----:B------:R-:W-:Y:S02]  /*8f40*/  F2FP.SATFINITE.E4M3.F32.PACK_AB_MERGE_C R200, R55, R50, RZ ;  /* 0x0000003237c8723e */ /* 0x000fe400048070ff */
[----:B------:R-:W-:Y:S01]  /*8f50*/  F2FP.SATFINITE.E4M3.F32.PACK_AB_MERGE_C R201, R59, R54, RZ ;  /* 0x000000363bc9723e */ /* 0x000fe200048070ff */
[----:B------:R1:W-:Y:S01]  /*8f60*/  STS.128 [R193+0x4020], R188 ;  /* 0x004020bcc1007388 */ /* 0x0003e20000000c00 */
[----:B------:R-:W-:Y:S02]  /*8f70*/  F2FP.SATFINITE.E4M3.F32.PACK_AB_MERGE_C R202, R63, R58, RZ ;  /* 0x0000003a3fca723e */ /* 0x000fe400048070ff */
[----:B------:R-:W-:Y:S02]  /*8f80*/  F2FP.SATFINITE.E4M3.F32.PACK_AB_MERGE_C R203, R67, R62, RZ ;  /* 0x0000003e43cb723e */ /* 0x000fe400048070ff */
[----:B------:R-:W-:Y:S02]  /*8f90*/  F2FP.SATFINITE.E4M3.F32.PACK_AB_MERGE_C R200, R49, R48, R200 ;  /* 0x0000003031c8723e */ /* 0x000fe400048070c8 */
[----:B------:R-:W-:Y:S02]  /*8fa0*/  F2FP.SATFINITE.E4M3.F32.PACK_AB_MERGE_C R201, R53, R52, R201 ;  /* 0x0000003435c9723e */ /* 0x000fe400048070c9 */
[----:B------:R-:W-:Y:S02]  /*8fb0*/  F2FP.SATFINITE.E4M3.F32.PACK_AB_MERGE_C R202, R57, R56, R202 ;  /* 0x0000003839ca723e */ /* 0x000fe400048070ca */
[----:B------:R-:W-:Y:S02]  /*8fc0*/  F2FP.SATFINITE.E4M3.F32.PACK_AB_MERGE_C R203, R61, R60, R203 ;  /* 0x0000003c3dcb723e */ /* 0x000fe400048070cb */
[----:B------:R-:W-:Y:S02]  /*8fd0*/  LEA R199, R160, UR50, 0x3 ;  /* 0x00000032a0c77c11 */ /* 0x000fe4000f8e18ff */
[----:B------:R-:W-:Y:S01]  /*8fe0*/  @P6 SHF.L.U32 R206, R135, 0x1f, RZ ;  /* 0x0000001f87ce6819 */ /* 0x000fe200000006ff */
[----:B------:R1:W-:Y:S01]  /*8ff0*/  STS.128 [R194+0x4010], R200 ;  /* 0x004010c8c2007388 */ /* 0x0003e20000000c00 */
[----:B------:R-:W-:Y:S01]  /*9000*/  @!PT LDS RZ, [RZ] ;  /* 0x00000000fffff984 */ /* 0x000fe20000000800 */
[----:B------:R-:W-:Y:S01]  /*9010*/  @!PT LDS RZ, [RZ] ;  /* 0x00000000fffff984 */ /* 0x000fe20000000800 */
[----:B------:R-:W-:Y:S01]  /*9020*/  @!PT LDS RZ, [RZ] ;  /* 0x00000000fffff984 */ /* 0x000fe20000000800 */
[----:B------:R-:W-:Y:S01]  /*9030*/  @!PT LDS RZ, [RZ] ;  /* 0x00000000fffff984 */ /* 0x000fe20000000800 */
[----:B------:R2:W-:Y:S07]  /*9040*/  MEMBAR.ALL.CTA ;  /* 0x0000000000007992 */ /* 0x0005ee0000008000 */
[----:B--2---:R-:W2:Y:S02]  /*9050*/  FENCE.VIEW.ASYNC.S ;  /* 0x00000000000073c6 */ /* 0x004ea40000000000 */
[----:B--2---:R-:W-:Y:S06]  /*9060*/  BAR.SYNC.DEFER_BLOCKING 0x1, 0x80 ;  /* 0x0042000000007b1d */ /* 0x004fec0000010000 */
[----:B------:R-:W-:Y:S05]  /*9070*/  @P0 BRA `(.L_x_136) ;  /* 0x0000000000340947 */ /* 0x000fea0003800000 */
[----:B------:R-:W2:Y:S01]  /*9080*/  LDCU.64 UR6, c[0x0][0x348] ;  /* 0x00006900ff0677ac */ /* 0x000ea20008000a00 */
[----:B------:R-:W-:Y:S02]  /*9090*/  R2UR UR42, R186 ;  /* 0x00000000ba2a72ca */ /* 0x000fe400000e0000 */
[----:B------:R-:W-:Y:S01]  /*90a0*/  R2UR UR43, R185 ;  /* 0x00000000b92b72ca */ /* 0x000fe200000e0000 */
[----:B------:R-:W-:Y:S01]  /*90b0*/  UIADD3 UR4, UPT, UPT, UR50, 0x4400, URZ ;  /* 0x0000440032047890 */ /* 0x000fe2000fffe0ff */
[----:B------:R-:W-:Y:S02]  /*90c0*/  R2UR UR44, R183 ;  /* 0x00000000b72c72ca */ /* 0x000fe400000e0000 */
[----:B------:R-:W-:Y:S03]  /*90d0*/  R2UR UR45, R184 ;  /* 0x00000000b82d72ca */ /* 0x000fe600000e0000 */
[----:B------:R-:W-:Y:S05]  /*90e0*/  IMAD.U32 R182, RZ, RZ, UR4 ;  /* 0x00000004ffb67e24 */ /* 0x000fea000f8e00ff */
[----:B------:R-:W-:Y:S01]  /*90f0*/  R2UR UR40, R182 ;  /* 0x00000000b62872ca */ /* 0x000fe200000e0000 */
[----:B--2---:R-:W-:Y:S04]  /*9100*/  UIADD3 UR4, UP0, UPT, UR6, 0x780, URZ ;  /* 0x0000078006047890 */ /* 0x004fe8000ff1e0ff */
[----:B------:R-:W-:Y:S09]  /*9110*/  UIADD3.X UR5, UPT, UPT, URZ, UR7, URZ, UP0, !UPT ;  /* 0x00000007ff057290 */ /* 0x000ff200087fe4ff */
[----:B------:R2:W-:Y:S01]  /*9120*/  UTMASTG.5D.IM2COL [UR40], [UR4] ;  /* 0x00000028040073b5 */ /* 0x0005e20008060000 */
[----:B------:R0:W-:Y:S01]  /*9130*/  UTMACMDFLUSH ;  /* 0x00000000000079b7 */ /* 0x0001e20000000000 */
[----:B--2---:R-:W-:Y:S04]  /*9140*/  DEPBAR.LE SB0, 0x1 ;  /* 0x000080400000791a */ /* 0x004fe80000000000 */
.L_x_136:
[----:B------:R-:W-:Y:S05]  /*9150*/  BSYNC.RECONVERGENT B0 ;  /* 0x0000000000007941 */ /* 0x000fea0003800200 */
.L_x_135:
[----:B------:R-:W-:Y:S06]  /*9160*/  BAR.SYNC.DEFER_BLOCKING 0x1, 0x80 ;  /* 0x0042000000007b1d */ /* 0x000fec0000010000 */
[----:B------:R-:W2:Y:S01]  /*9170*/  @P6 SYNCS.PHASECHK.TRANS64.TRYWAIT P0, [R199+URZ+0x200], R206 ;  /* 0x000200cec70065a7 */ /* 0x000ea200080011ff */
[----:B------:R-:W-:Y:S01]  /*9180*/  BSSY B1, `(.L_x_137) ;  /* 0x0000023000017945 */ /* 0x000fe20003800000 */
[----:B--2---:R-:W-:Y:S03]  /*9190*/  @P6 SEL R195, RZ, 0x1, !P0 ;  /* 0x00000001ffc36807 */ /* 0x004fe60004000000 */
[----:B------:R-:W-:Y:S05]  /*91a0*/  @!P6 BRA `(.L_x_138) ;  /* 0x000000000080e947 */ /* 0x000fea0003800000 */
[----:B------:R-:W-:Y:S01]  /*91b0*/  ISETP.NE.AND P1, PT, R196, RZ, PT ;  /* 0x000000ffc400720c */ /* 0x000fe20003f25270 */
[----:B------:R-:W2:Y:S01]  /*91c0*/  S2R R0, SR_CgaCtaId ;  /* 0x0000000000007919 */ /* 0x000ea20000008800 */
[----:B------:R-:W-:Y:S01]  /*91d0*/  ISETP.NE.AND P0, PT, R195, RZ, PT ;  /* 0x000000ffc300720c */ /* 0x000fe20003f05270 */
[----:B------:R-:W-:Y:S10]  /*91e0*/  BSSY B0, `(.L_x_139) ;  /* 0x0000009000007945 */ /* 0x000ff40003800000 */
[----:B------:R-:W-:Y:S04]  /*91f0*/  @P1 IMAD R3, R160, 0x2000, R181 ;  /* 0x00002000a0031824 */ /* 0x000fe800078e02b5 */
[C---:B------:R-:W-:Y:S01]  /*9200*/  @P1 IMAD.IADD R198, R3.reuse, 0x1, R198 ;  /* 0x0000000103c61824 */ /* 0x040fe200078e02c6 */
[----:B------:R-:W-:Y:S03]  /*9210*/  @P1 IADD3 R204, PT, PT, R3, R204, RZ ;  /* 0x000000cc03cc1210 */ /* 0x000fe60007ffe0ff */
[----:B------:R-:W-:Y:S01]  /*9220*/  @P1 IMAD.IADD R197, R197, 0x1, R198 ;  /* 0x00000001c5c51824 */ /* 0x000fe200078e02c6 */
[----:B------:R-:W-:Y:S06]  /*9230*/  @P0 BRA `(.L_x_140) ;  /* 0x00000000000c0947 */ /* 0x000fec0003800000 */
[----:B------:R-:W-:Y:S04]  /*9240*/  SHF.L.U32 R2, R135, 0x1f, RZ ;  /* 0x0000001f87027819 */ /* 0x000fe800000006ff */
[----:B------:R-:W3:Y:S02]  /*9250*/  SYNCS.PHASECHK.TRANS64.TRYWAIT P0, [R199+URZ+0x200], R2 ;  /* 0x00020002c70075a7 */ /* 0x000ee400080011ff */
[----:B---3--:R-:W-:Y:S05]  /*9260*/  @!P0 BRA `(.L_x_141) ;  /* 0x0000002800508947 */ /* 0x008fea0003800000 */
.L_x_140:
[----:B------:R-:W-:Y:S05]  /*9270*/  BSYNC B0 ;  /* 0x0000000000007941 */ /* 0x000fea0003800000 */
.L_x_139:
[----:B------:R-:W-:Y:S01]  /*9280*/  ISETP.NE.AND P0, PT, R196, RZ, PT ;  /* 0x000000ffc400720c */ /* 0x000fe20003f05270 */
[----:B---3--:R-:W-:Y:S02]  /*9290*/  VIADD R199, R199, 0x210 ;  /* 0x00000210c7c77836 */ /* 0x008fe40000000000 */
[----:B------:R-:W-:Y:S03]  /*92a0*/  VIADD R160, R160, 0x1 ;  /* 0x00000001a0a07836 */ /* 0x000fe60000000000 */
[----:B--2---:R-:W-:Y:S07]  /*92b0*/  PRMT R0, R0, 0x654, R199 ;  /* 0x0000065400007816 */ /* 0x004fee00000000c7 */
        /* <DEDUP_REMOVED lines=11> */
[----:B------:R-:W-:Y:S01]  /*9370*/  SEL R160, R160, RZ, P0 ;  /* 0x000000ffa0a07207 */ /* 0x000fe20000000000 */
[----:B-----5:R5:W-:Y:S02]  /*9380*/  SYNCS.ARRIVE.TRANS64.RED.A1T0 RZ, [R0+URZ], RZ ;  /* 0x000000ff00ff79a7 */ /* 0x020be400081004ff */
[----:B-----5:R-:W-:Y:S04]  /*9390*/  SEL R0, RZ, 0x1, P0 ;  /* 0x00000001ff007807 */ /* 0x020fe80000000000 */
[----:B--234-:R-:W-:Y:S02]  /*93a0*/  LOP3.LUT R135, R135, R0, RZ, 0x3c, !PT ;  /* 0x0000000087877212 */ /* 0x01cfe400078e3cff */
.L_x_138:
[----:B------:R-:W-:Y:S05]  /*93b0*/  BSYNC B1 ;  /* 0x0000000000017941 */ /* 0x000fea0003800000 */
.L_x_137:
[----:B------:R-:W-:Y:S05]  /*93c0*/  VIADD R3, R71, 0x40 ;  /* 0x0000004047037836 */ /* 0x000fea0000000000 */
[----:B------:R-:W-:Y:S04]  /*93d0*/  SHF.R.U32.HI R3, RZ, 0x15, R3 ;  /* 0x00000015ff037819 */ /* 0x000fe80000011603 */
[----:B------:R-:W-:Y:S11]  /*93e0*/  LOP3.LUT P0, RZ, R3, 0x3, R168, 0x48, !PT ;  /* 0x0000000303ff7812 */ /* 0x000ff600078048a8 */
[----:B------:R-:W-:Y:S02]  /*93f0*/  @!UPT UIADD3 URZ, UPT, UPT, URZ, URZ, URZ ;  /* 0x000000fffffff290 */ /* 0x000fe4000fffe0ff */
[----:B------:R-:W-:Y:S05]  /*9400*/  @!P0 BRA `(.L_x_142) ;  /* 0x0000000000408947 */ /* 0x000fea0003800000 */
[----:B------:R-:W2:Y:S01]  /*9410*/  LDCU.64 UR8, c[0x4][0x70] ;  /* 0x01000e00ff0877ac */ /* 0x000ea20008000a00 */
[----:B------:R-:W-:Y:S01]  /*9420*/  MOV R3, 0x0 ;  /* 0x0000000000037802 */ /* 0x000fe20000000f00 */
[----:B------:R-:W-:Y:S02]  /*9430*/  HFMA2 R12, -RZ, RZ, 0, 5.9604644775390625e-08 ;  /* 0x00000001ff0c7431 */ /* 0x000fe400000001ff */
[----:B------:R-:W-:Y:S02]  /*9440*/  IMAD.MOV.U32 R8, RZ, RZ, 0x192 ;  /* 0x00000192ff087424 */ /* 0x000fe400078e00ff */
[----:B------:R-:W-:Y:S01]  /*9450*/  IMAD.MOV.U32 R13, RZ, RZ, RZ ;  /* 0x000000ffff0d7224 */ /* 0x000fe200078e00ff */
[----:B------:R-:W3:Y:S01]  /*9460*/  LDCU.64 UR6, c[0x4][0x78] ;  /* 0x01000f00ff0677ac */ /* 0x000ee20008000a00 */
[----:B------:R-:W4:Y:S01]  /*9470*/  LDC.64 R2, c[0x4][R3] ;  /* 0x0100000003027b82 */ /* 0x000f220000000a00 */
[----:B------:R-:W5:Y:S01]  /*9480*/  LDCU.64 UR4, c[0x4][0x10] ;  /* 0x01000200ff0477ac */ /* 0x000f620008000a00 */
[----:B--2---:R-:W-:Y:S01]  /*9490*/  MOV R5, UR9 ;  /* 0x0000000900057c02 */ /* 0x004fe20008000f00 */
[----:B------:R-:W-:Y:S01]  /*94a0*/  IMAD.U32 R4, RZ, RZ, UR8 ;  /* 0x00000008ff047e24 */ /* 0x000fe2000f8e00ff */
[----:B---3--:R-:W-:Y:S01]  /*94b0*/  MOV R7, UR7 ;  /* 0x0000000700077c02 */ /* 0x008fe20008000f00 */
[----:B------:R-:W-:Y:S01]  /*94c0*/  IMAD.U32 R6, RZ, RZ, UR6 ;  /* 0x00000006ff067e24 */ /* 0x000fe2000f8e00ff */
[----:B-----5:R-:W-:Y:S01]  /*94d0*/  MOV R11, UR5 ;  /* 0x00000005000b7c02 */ /* 0x020fe20008000f00 */
[----:B------:R-:W-:Y:S02]  /*94e0*/  IMAD.U32 R10, RZ, RZ, UR4 ;  /* 0x00000004ff0a7e24 */ /* 0x000fe4000f8e00ff */
[----:B------:R-:W-:Y:S07]  /*94f0*/  LEPC R20, `(.L_x_142) ;  /* 0x000000001014794e */ /* 0x000fee0000000000 */
[----:B-1--4-:R-:W-:Y:S05]  /*9500*/  CALL.ABS.NOINC R2 ;  /* 0x0000000002007343 */ /* 0x012fea0003c00000 */
.L_x_142:
[----:B------:R-:W-:Y:S01]  /*9510*/  ISETP.NE.AND P0, PT, R166, RZ, PT ;  /* 0x000000ffa600720c */ /* 0x000fe20003f05270 */
[----:B------:R-:W-:Y:S05]  /*9520*/  WARPSYNC.ALL ;  /* 0x0000000000007948 */ /* 0x000fea0003800000 */
[----:B------:R-:W-:Y:S01]  /*9530*/  R2UR UR4, R71 ;  /* 0x00000000470472ca */ /* 0x000fe200000e0000 */
[----:B------:R-:W-:Y:S01]  /*9540*/  BSSY.RECONVERGENT B0, `(.L_x_143) ;  /* 0x000011f000007945 */ /* 0x000fe20003800200 */
[----:B------:R-:W-:Y:S02]  /*9550*/  F2FP.F16.E4M3.UNPACK_B R11, R137 ;  /* 0x00000089ff0b723e */ /* 0x000fe400020006ff */
[----:B------:R-:W-:Y:S02]  /*9560*/  F2FP.F16.E4M3.UNPACK_B R10, R138 ;  /* 0x0000008aff0a723e */ /* 0x000fe400020006ff */
[----:B------:R-:W-:Y:S01]  /*9570*/  F2FP.F16.E4M3.UNPACK_B R9, R139 ;  /* 0x0000008bff09723e */ /* 0x000fe200020006ff */
[--C-:B------:R-:W-:Y:S01]  /*9580*/  HADD2.F32 R74, -RZ, R11.reuse.H0_H0 ;  /* 0x2000000bff4a7230 */ /* 0x100fe20000004100 */
[----:B------:R-:W-:Y:S01]  /*9590*/  F2FP.F16.E4M3.UNPACK_B R8, R140 ;  /* 0x0000008cff08723e */ /* 0x000fe200020006ff */
[----:B------:R-:W-:Y:S01]  /*95a0*/  HADD2.F32 R76, -RZ, R11.H1_H1 ;  /* 0x3000000bff4c7230 */ /* 0x000fe20000004100 */
[----:B------:R-:W-:Y:S01]  /*95b0*/  F2FP.F16.E4M3.UNPACK_B R7, R141 ;  /* 0x0000008dff07723e */ /* 0x000fe200020006ff */
[--C-:B------:R-:W-:Y:S01]  /*95c0*/  HADD2.F32 R77, -RZ, R10.reuse.H0_H0 ;  /* 0x2000000aff4d7230 */ /* 0x100fe20000004100 */
[----:B------:R-:W-:Y:S01]  /*95d0*/  F2FP.F16.E4M3.UNPACK_B R6, R142 ;  /* 0x0000008eff06723e */ /* 0x000fe200020006ff */
[----:B------:R-:W-:Y:S01]  /*95e0*/  HADD2.F32 R80, -RZ, R10.H1_H1 ;  /* 0x3000000aff507230 */ /* 0x000fe20000004100 */
[----:B------:R-:W-:Y:S01]  /*95f0*/  F2FP.F16.E4M3.UNPACK_B R5, R143 ;  /* 0x0000008fff05723e */ /* 0x000fe200020006ff */
[--C-:B------:R-:W-:Y:S01]  /*9600*/  HADD2.F32 R81, -RZ, R9.reuse.H0_H0 ;  /* 0x20000009ff517230 */ /* 0x100fe20000004100 */
[----:B-1----:R-:W-:Y:S01]  /*9610*/  F2FP.F16.E4M3.UNPACK_B R4, R144 ;  /* 0x00000090ff04723e */ /* 0x002fe200020006ff */
[----:B------:R-:W-:Y:S01]  /*9620*/  HADD2.F32 R83, -RZ, R9.H1_H1 ;  /* 0x30000009ff537230 */ /* 0x000fe20000004100 */
[-C--:B------:R-:W-:Y:S01]  /*9630*/  F2FP.F16.E4M3.UNPACK_B R2, R136.reuse ;  /* 0x00000088ff02723e */ /* 0x080fe200020006ff */
[--C-:B------:R-:W-:Y:S01]  /*9640*/  HADD2.F32 R86, -RZ, R8.reuse.H0_H0 ;  /* 0x20000008ff567230 */ /* 0x100fe20000004100 */
[----:B------:R-:W-:Y:S01]  /*9650*/  F2FP.F16.E4M3.UNPACK_B R136, R136.H1 ;  /* 0x00000088ff88723e */ /* 0x000fe200030006ff */
[----:B------:R-:W-:Y:S01]  /*9660*/  HADD2.F32 R87, -RZ, R8.H1_H1 ;  /* 0x30000008ff577230 */ /* 0x000fe20000004100 */
[----:B------:R-:W-:Y:S01]  /*9670*/  F2FP.F16.E4M3.UNPACK_B R137, R137.H1 ;  /* 0x00000089ff89723e */ /* 0x000fe200030006ff */
[--C-:B------:R-:W-:Y:S01]  /*9680*/  HADD2.F32 R90, -RZ, R7.reuse.H0_H0 ;  /* 0x20000007ff5a7230 */ /* 0x100fe20000004100 */
[----:B------:R-:W-:Y:S01]  /*9690*/  F2FP.F16.E4M3.UNPACK_B R138, R138.H1 ;  /* 0x0000008aff8a723e */ /* 0x000fe200030006ff */
[----:B------:R-:W-:Y:S01]  /*96a0*/  HADD2.F32 R91, -RZ, R7.H1_H1 ;  /* 0x30000007ff5b7230 */ /* 0x000fe20000004100 */
[----:B------:R-:W-:Y:S01]  /*96b0*/  F2FP.F16.E4M3.UNPACK_B R139, R139.H1 ;  /* 0x0000008bff8b723e */ /* 0x000fe200030006ff */
[--C-:B------:R-:W-:Y:S01]  /*96c0*/  HADD2.F32 R94, -RZ, R6.reuse.H0_H0 ;  /* 0x20000006ff5e7230 */ /* 0x100fe20000004100 */
[----:B------:R-:W-:Y:S01]  /*96d0*/  IADD3 R187, PT, PT, R187, 0x250, RZ ;  /* 0x00000250bbbb7810 */ /* 0x000fe20007ffe0ff */
[----:B------:R-:W-:Y:S01]  /*96e0*/  HADD2.F32 R95, -RZ, R6.H1_H1 ;  /* 0x30000006ff5f7230 */ /* 0x000fe20000004100 */
[----:B------:R-:W-:Y:S01]  /*96f0*/  F2FP.F16.E4M3.UNPACK_B R107, R145 ;  /* 0x00000091ff6b723e */ /* 0x000fe200020006ff */
[--C-:B------:R-:W-:Y:S01]  /*9700*/  HADD2.F32 R98, -RZ, R5.reuse.H0_H0 ;  /* 0x20000005ff627230 */ /* 0x100fe20000004100 */
[----:B------:R-:W-:Y:S01]  /*9710*/  LOP3.LUT R187, R187, 0xfefffff8, RZ, 0xc0, !PT ;  /* 0xfefffff8bbbb7812 */ /* 0x000fe200078ec0ff */
[----:B------:R-:W-:Y:S01]  /*9720*/  HADD2.F32 R99, -RZ, R5.H1_H1 ;  /* 0x30000005ff637230 */ /* 0x000fe20000004100 */
[----:B------:R-:W-:Y:S01]  /*9730*/  F2FP.F16.E4M3.UNPACK_B R111, R146 ;  /* 0x00000092ff6f723e */ /* 0x000fe200020006ff */
[--C-:B------:R-:W-:Y:S01]  /*9740*/  HADD2.F32 R102, -RZ, R4.reuse.H0_H0 ;  /* 0x20000004ff667230 */ /* 0x100fe20000004100 */
[----:B------:R-:W-:Y:S01]  /*9750*/  F2FP.F16.E4M3.UNPACK_B R115, R147 ;  /* 0x00000093ff73723e */ /* 0x000fe200020006ff */
[----:B------:R-:W-:Y:S01]  /*9760*/  HADD2.F32 R103, -RZ, R4.H1_H1 ;  /* 0x30000004ff677230 */ /* 0x000fe20000004100 */
[----:B------:R-:W-:Y:S01]  /*9770*/  F2FP.F16.E4M3.UNPACK_B R119, R148 ;  /* 0x00000094ff77723e */ /* 0x000fe200020006ff */
[----:B------:R-:W1:Y:S01]  /*9780*/  LDTM.x64 R4, tmem[UR4+0x40] ;  /* 0x00004004000479ee */ /* 0x000e620008340000 */
[--C-:B------:R-:W-:Y:S01]  /*9790*/  HADD2.F32 R0, -RZ, R2.reuse.H0_H0 ;  /* 0x20000002ff007230 */ /* 0x100fe20000004100 */
[----:B------:R-:W-:Y:S01]  /*97a0*/  NOP ;  /* 0x0000000000007918 */ /* 0x000fe20000000000 */
[----:B-1----:R1:W-:Y:S01]  /*97b0*/  SYNCS.ARRIVE.TRANS64.RED.A1T0 RZ, [R187+URZ], RZ ;  /* 0x000000ffbbff79a7 */ /* 0x0023e200081004ff */
[----:B------:R-:W-:Y:S01]  /*97c0*/  HADD2.F32 R2, -RZ, R2.H1_H1 ;  /* 0x30000002ff027230 */ /* 0x000fe20000004100 */
[----:B------:R-:W-:Y:S01]  /*97d0*/  F2FP.F16.E4M3.UNPACK_B R123, R149 ;  /* 0x00000095ff7b723e */ /* 0x000fe200020006ff */
[----:B------:R-:W-:Y:S01]  /*97e0*/  HADD2.F32 R78, -RZ, R137.H1_H1 ;  /* 0x30000089ff4e7230 */ /* 0x000fe20000004100 */
[----:B------:R-:W-:Y:S01]  /*97f0*/  F2FP.F16.E4M3.UNPACK_B R127, R150 ;  /* 0x00000096ff7f723e */ /* 0x000fe200020006ff */
[--C-:B------:R-:W-:Y:S01]  /*9800*/  HADD2.F32 R106, -RZ, R107.reuse.H0_H0 ;  /* 0x2000006bff6a7230 */ /* 0x100fe20000004100 */
[----:B------:R-:W-:Y:S01]  /*9810*/  F2FP.F16.E4M3.UNPACK_B R130, R151 ;  /* 0x00000097ff82723e */ /* 0x000fe200020006ff */
[----:B------:R-:W-:Y:S01]  /*9820*/  HADD2.F32 R107, -RZ, R107.H1_H1 ;  /* 0x3000006bff6b7230 */ /* 0x000fe20000004100 */
[----:B------:R-:W-:Y:S01]  /*9830*/  F2FP.F16.E4M3.UNPACK_B R140, R140.H1 ;  /* 0x0000008cff8c723e */ /* 0x000fe200030006ff */
        /* <DEDUP_REMOVED lines=12> */
[C---:B------:R-:W-:Y:S01]  /*9900*/  FMUL R4, R70.reuse, R4 ;  /* 0x0000000446047220 */ /* 0x040fe20000400000 */
[C---:B------:R-:W-:Y:S01]  /*9910*/  FMUL R5, R70.reuse, R5 ;  /* 0x0000000546057220 */ /* 0x040fe20000400000 */
[--C-:B------:R-:W-:Y:S02]  /*9920*/  HADD2.F32 R3, -RZ, R136.reuse.H0_H0 ;  /* 0x20000088ff037230 */ /* 0x100fe40000004100 */
        /* <DEDUP_REMOVED lines=9> */
[----:B------:R-:W-:Y:S02]  /*99c0*/  HADD2.F32 R122, -RZ, R123.H0_H0 ;  /* 0x2000007bff7a7230 */ /* 0x000fe40000004100 */
[C---:B------:R-:W-:Y:S01]  /*99d0*/  FMUL R6, R70.reuse, R6 ;  /* 0x0000000646067220 */ /* 0x040fe20000400000 */
[----:B------:R-:W-:Y:S02]  /*99e0*/  HADD2.F32 R72, -RZ, R136.H1_H1 ;  /* 0x30000088ff487230 */ /* 0x000fe40000004100 */
[C---:B------:R-:W-:Y:S01]  /*99f0*/  FMUL R7, R70.reuse, R7 ;  /* 0x0000000746077220 */ /* 0x040fe20000400000 */
[----:B------:R-:W-:Y:S02]  /*9a00*/  HADD2.F32 R75, -RZ, R137.H0_H0 ;  /* 0x20000089ff4b7230 */ /* 0x000fe40000004100 */
[C---:B------:R-:W-:Y:S01]  /*9a10*/  FFMA R6, R73.reuse, R3, R6 ;  /* 0x0000000349067223 */ /* 0x040fe20000000006 */
[----:B------:R-:W-:Y:S02]  /*9a20*/  HADD2.F32 R123, -RZ, R123.H1_H1 ;  /* 0x3000007bff7b7230 */ /* 0x000fe40000004100 */
[C---:B------:R-:W-:Y:S01]  /*9a30*/  FFMA R7, R73.reuse, R72, R7 ;  /* 0x0000004849077223 */ /* 0x040fe20000000007 */
[C---:B------:R-:W-:Y:S01]  /*9a40*/  FFMA R8, R73.reuse, R74, R8 ;  /* 0x0000004a49087223 */ /* 0x040fe20000000008 */
[----:B------:R-:W-:Y:S01]  /*9a50*/  FFMA R9, R73, R76, R9 ;  /* 0x0000004c49097223 */ /* 0x000fe20000000009 */
[--C-:B------:R-:W-:Y:S02]  /*9a60*/  HADD2.F32 R126, -RZ, R127.reuse.H0_H0 ;  /* 0x2000007fff7e7230 */ /* 0x100fe40000004100 */
[C---:B------:R-:W-:Y:S01]  /*9a70*/  FMUL R10, R70.reuse, R10 ;  /* 0x0000000a460a7220 */ /* 0x040fe20000400000 */
[----:B------:R-:W-:Y:S01]  /*9a80*/  F2FP.SATFINITE.E4M3.F32.PACK_AB_MERGE_C R76, R7, R6, RZ ;  /* 0x00000006074c723e */ /* 0x000fe200048070ff */
[C---:B------:R-:W-:Y:S01]  /*9a90*/  FMUL R7, R70.reuse, R20 ;  /* 0x0000001446077220 */ /* 0x040fe20000400000 */
[----:B------:R-:W-:Y:S02]  /*9aa0*/  HADD2.F32 R127, -RZ, R127.H1_H1 ;  /* 0x3000007fff7f7230 */ /* 0x000fe40000004100 */
[C---:B------:R-:W-:Y:S01]  /*9ab0*/  FFMA R10, R73.reuse, R75, R10 ;  /* 0x0000004b490a7223 */ /* 0x040fe2000000000a */
[----:B------:R-:W-:Y:S02]  /*9ac0*/  HADD2.F32 R72, -RZ, R130.H0_H0 ;  /* 0x20000082ff487230 */ /* 0x000fe40000004100 */
        /* <DEDUP_REMOVED lines=8> */
[----:B------:R-:W-:Y:S01]  /*9b50*/  HADD2.F32 R75, -RZ, R130.H1_H1 ;  /* 0x30000082ff4b7230 */ /* 0x000fe20000004100 */
[----:B------:R-:W-:Y:S01]  /*9b60*/  F2FP.SATFINITE.E4M3.F32.PACK_AB_MERGE_C R78, R11, R10, RZ ;  /* 0x0000000a0b4e723e */ /* 0x000fe200048070ff */
[C---:B------:R-:W-:Y:S01]  /*9b70*/  FMUL R10, R70.reuse, R21 ;  /* 0x00000015460a7220 */ /* 0x040fe20000400000 */
[C---:B------:R-:W-:Y:S01]  /*9b80*/  FMUL R21, R70.reuse, R28 ;  /* 0x0000001c46157220 */ /* 0x040fe20000400000 */
        /* <DEDUP_REMOVED lines=9> */
[----:B------:R-:W-:Y:S01]  /*9c20*/  F2FP.SATFINITE.E4M3.F32.PACK_AB_MERGE_C R14, R15, R14, RZ ;  /* 0x0000000e0f0e723e */ /* 0x000fe200048070ff */
        /* <DEDUP_REMOVED lines=8> */
[C---:B------:R-:W-:Y:S01]  /*9cb0*/  FFMA R11, R73.reuse, R88, R11 ;  /* 0x00000058490b7223 */ /* 0x040fe2000000000b */
[----:B------:R-:W-:Y:S01]  /*9cc0*/  FMUL R22, R70, R29 ;  /* 0x0000001d46167220 */ /* 0x000fe20000400000 */
        /* <DEDUP_REMOVED lines=13> */
[----:B------:R-:W-:Y:S01]  /*9da0*/  FMUL R20, R70, R27 ;  /* 0x0000001b46147220 */ /* 0x000fe20000400000 */
[--C-:B------:R-:W-:Y:S01]  /*9db0*/  HADD2.F32 R96, -RZ, R142.reuse.H0_H0 ;  /* 0x2000008eff607230 */ /* 0x100fe20000004100 */
[----:B------:R-:W-:Y:S01]  /*9dc0*/  F2FP.SATFINITE.E4M3.F32.PACK_AB_MERGE_C R16, R10, R7, R16 ;  /* 0x000000070a10723e */ /* 0x000fe20004807010 */
[----:B------:R-:W-:Y:S02]  /*9dd0*/  HADD2.F32 R97, -RZ, R142.H1_H1 ;  /* 0x3000008eff617230 */ /* 0x000fe40000004100 */
[C---:B------:R-:W-:Y:S01]  /*9de0*/  FFMA R20, R73.reuse, R93, R20 ;  /* 0x0000005d49147223 */ /* 0x040fe20000000014 */
[C---:B------:R-:W-:Y:S01]  /*9df0*/  FFMA R21, R73.reuse, R94, R21 ;  /* 0x0000005e49157223 */ /* 0x040fe20000000015 */
[C---:B------:R-:W-:Y:S01]  /*9e00*/  FFMA R22, R73.reuse, R95, R22 ;  /* 0x0000005f49167223 */ /* 0x040fe20000000016 */
[C---:B------:R-:W-:Y:S01]  /*9e10*/  FMUL R23, R70.reuse, R30 ;  /* 0x0000001e46177220 */ /* 0x040fe20000400000 */
[----:B------:R-:W-:Y:S01]  /*9e20*/  FMUL R30, R70, R37 ;  /* 0x00000025461e7220 */ /* 0x000fe20000400000 */
[----:B------:R-:W-:Y:S01]  /*9e30*/  F2FP.SATFINITE.E4M3.F32.PACK_AB_MERGE_C R19, R20, R19, RZ ;  /* 0x000000131413723e */ /* 0x000fe200048070ff */
[C---:B------:R-:W-:Y:S01]  /*9e40*/  FMUL R37, R70.reuse, R44 ;  /* 0x0000002c46257220 */ /* 0x040fe20000400000 */
[C---:B------:R-:W-:Y:S01]  /*9e50*/  FFMA R23, R73.reuse, R96, R23 ;  /* 0x0000006049177223 */ /* 0x040fe20000000017 */
        /* <DEDUP_REMOVED lines=20> */
[----:B------:R-:W-:Y:S01]  /*9fa0*/  F2FP.F16.E4M3.UNPACK_B R147, R147.H1 ;  /* 0x00000093ff93723e */ /* 0x000fe200030006ff */
[----:B------:R-:W-:Y:S01]  /*9fb0*/  FMUL R38, R70, R45 ;  /* 0x0000002d46267220 */ /* 0x000fe20000400000 */
[----:B------:R-:W-:Y:S01]  /*9fc0*/  F2FP.SATFINITE.E4M3.F32.PACK_AB_MERGE_C R19, R28, R27, RZ ;  /* 0x0000001b1c13723e */ /* 0x000fe200048070ff */
[----:B------:R-:W-:Y:S01]  /*9fd0*/  FFMA R31, R73, R104, R31 ;  /* 0x00000068491f7223 */ /* 0x000fe2000000001f */
[C---:B------:R-:W-:Y:S01]  /*9fe0*/  FMUL R45, R70.reuse, R52 ;  /* 0x00000034462d7220 */ /* 0x040fe20000400000 */
[C---:B------:R-:W-:Y:S01]  /*9ff0*/  FMUL R52, R70.reuse, R59 ;  /* 0x0000003b46347220 */ /* 0x040fe20000400000 */
[----:B------:R-:W-:Y:S01]  /*a000*/  F2FP.F16.E4M3.UNPACK_B R148, R148.H1 ;  /* 0x00000094ff94723e */ /* 0x000fe200030006ff */
[C---:B------:R-:W-:Y:S01]  /*a010*/  FMUL R59, R70.reuse, R66 ;  /* 0x00000042463b7220 */ /* 0x040fe20000400000 */
[----:B------:R-:W-:Y:S01]  /*a020*/  F2FP.SATFINITE.E4M3.F32.PACK_AB_MERGE_C R66, R13, R12, R14 ;  /* 0x0000000c0d42723e */ /* 0x000fe2000480700e */
        /* <DEDUP_REMOVED lines=11> */
[C---:B------:R-:W-:Y:S01]  /*a0e0*/  FFMA R35, R73.reuse, R108, R35 ;  /* 0x0000006c49237223 */ /* 0x040fe20000000023 */
[C---:B------:R-:W-:Y:S01]  /*a0f0*/  FMUL R36, R70.reuse, R43 ;  /* 0x0000002b46247220 */ /* 0x040fe20000400000 */
[--C-:B------:R-:W-:Y:S02]  /*a100*/  HADD2.F32 R112, -RZ, R146.reuse.H0_H0 ;  /* 0x20000092ff707230 */ /* 0x100fe40000004100 */
[C---:B------:R-:W-:Y:S01]  /*a110*/  FMUL R39, R70.reuse, R46 ;  /* 0x0000002e46277220 */ /* 0x040fe20000400000 */
        /* <DEDUP_REMOVED lines=13> */
[C---:B------:R-:W-:Y:S01]  /*a1f0*/  FMUL R46, R70.reuse, R53 ;  /* 0x00000035462e7220 */ /* 0x040fe20000400000 */
[--C-:B------:R-:W-:Y:S02]  /*a200*/  HADD2.F32 R120, -RZ, R148.reuse.H0_H0 ;  /* 0x20000094ff787230 */ /* 0x100fe40000004100 */
[C---:B------:R-:W-:Y:S01]  /*a210*/  FMUL R50, R70.reuse, R57 ;  /* 0x0000003946327220 */ /* 0x040fe20000400000 */
[C---:B------:R-:W-:Y:S01]  /*a220*/  FMUL R51, R70.reuse, R58 ;  /* 0x0000003a46337220 */ /* 0x040fe20000400000 */
[C---:B------:R-:W-:Y:S01]  /*a230*/  FMUL R53, R70.reuse, R60 ;  /* 0x0000003c46357220 */ /* 0x040fe20000400000 */
[C---:B------:R-:W-:Y:S01]  /*a240*/  FFMA R43, R73.reuse, R116, R43 ;  /* 0x00000074492b7223 */ /* 0x040fe2000000002b */
[----:B------:R-:W-:Y:S02]  /*a250*/  HADD2.F32 R121, -RZ, R148.H1_H1 ;  /* 0x30000094ff797230 */ /* 0x000fe40000004100 */
[C---:B------:R-:W-:Y:S01]  /*a260*/  FMUL R47, R70.reuse, R54 ;  /* 0x00000036462f7220 */ /* 0x040fe20000400000 */
[C---:B------:R-:W-:Y:S01]  /*a270*/  FMUL R57, R70.reuse, R64 ;  /* 0x0000004046397220 */ /* 0x040fe20000400000 */
[C---:B------:R-:W-:Y:S01]  /*a280*/  FMUL R58, R70.reuse, R65 ;  /* 0x00000041463a7220 */ /* 0x040fe20000400000 */
[C---:B------:R-:W-:Y:S01]  /*a290*/  FMUL R60, R70.reuse, R67 ;  /* 0x00000043463c7220 */ /* 0x040fe20000400000 */
[----:B------:R-:W-:Y:S01]  /*a2a0*/  FFMA R44, R73, R117, R44 ;  /* 0x00000075492c7223 */ /* 0x000fe2000000002c */
[C---:B------:R-:W-:Y:S01]  /*a2b0*/  FMUL R48, R70.reuse, R55 ;  /* 0x0000003746307220 */ /* 0x040fe20000400000 */
[----:B------:R-:W-:Y:S01]  /*a2c0*/  F2FP.SATFINITE.E4M3.F32.PACK_AB_MERGE_C R64, R5, R4, R76 ;  /* 0x000000040540723e */ /* 0x000fe2000480704c */
[----:B------:R-:W-:Y:S01]  /*a2d0*/  FFMA R45, R73, R118, R45 ;  /* 0x00000076492d7223 */ /* 0x000fe2000000002d */
[----:B------:R-:W-:Y:S01]  /*a2e0*/  F2FP.SATFINITE.E4M3.F32.PACK_AB_MERGE_C R65, R9, R8, R78 ;  /* 0x000000080941723e */ /* 0x000fe2000480704e */
[----:B------:R-:W-:Y:S01]  /*a2f0*/  FMUL R49, R70, R56 ;  /* 0x0000003846317220 */ /* 0x000fe20000400000 */
[----:B------:R-:W-:Y:S01]  /*a300*/  F2FP.SATFINITE.E4M3.F32.PACK_AB_MERGE_C R67, R2, R0, R3 ;  /* 0x000000000243723e */ /* 0x000fe20004807003 */
[C---:B------:R-:W-:Y:S01]  /*a310*/  FFMA R46, R73.reuse, R119, R46 ;  /* 0x00000077492e7223 */ /* 0x040fe2000000002e */
[----:B------:R-:W-:Y:S01]  /*a320*/  F2FP.F16.E4M3.UNPACK_B R150, R150.H1 ;  /* 0x00000096ff96723e */ /* 0x000fe200030006ff */
[--C-:B------:R-:W-:Y:S02]  /*a330*/  HADD2.F32 R124, -RZ, R149.reuse.H0_H0 ;  /* 0x20000095ff7c7230 */ /* 0x100fe40000004100 */
[C---:B------:R-:W-:Y:S01]  /*a340*/  FFMA R47, R73.reuse, R120, R47 ;  /* 0x00000078492f7223 */ /* 0x040fe2000000002f */
[----:B------:R1:W-:Y:S01]  /*a350*/  STS.128 [R163+UR50+0x6400], R64 ;  /* 0x00640040a3007988 */ /* 0x0003e20008000c32 */
[----:B------:R-:W-:Y:S02]  /*a360*/  HADD2.F32 R125, -RZ, R149.H1_H1 ;  /* 0x30000095ff7d7230 */ /* 0x000fe40000004100 */
[C---:B------:R-:W-:Y:S01]  /*a370*/  FFMA R48, R73.reuse, R121, R48 ;  /* 0x0000007949307223 */ /* 0x040fe20000000030 */
[C---:B------:R-:W-:Y:S01]  /*a380*/  FFMA R49, R73.reuse, R122, R49 ;  /* 0x0000007a49317223 */ /* 0x040fe20000000031 */
[----:B------:R-:W-:Y:S01]  /*a390*/  F2FP.F16.E4M3.UNPACK_B R151, R151.H1 ;  /* 0x00000097ff97723e */ /* 0x000fe200030006ff */
[C---:B------:R-:W-:Y:S01]  /*a3a0*/  FFMA R50, R73.reuse, R123, R50 ;  /* 0x0000007b49327223 */ /* 0x040fe20000000032 */
[----:B------:R-:W-:Y:S01]  /*a3b0*/  FMUL R54, R70, R61 ;  /* 0x0000003d46367220 */ /* 0x000fe20000400000 */
[--C-:B------:R-:W-:Y:S01]  /*a3c0*/  HADD2.F32 R128, -RZ, R150.reuse.H0_H0 ;  /* 0x20000096ff807230 */ /* 0x100fe20000004100 */
[----:B------:R1:W-:Y:S01]  /*a3d0*/  STS.128 [R192+0x6010], R16 ;  /* 0x00601010c0007388 */ /* 0x0003e20000000c00 */
[----:B------:R-:W-:Y:S01]  /*a3e0*/  F2FP.SATFINITE.E4M3.F32.PACK_AB_MERGE_C R35, R36, R35, RZ ;  /* 0x000000232423723e */ /* 0x000fe200048070ff */
[C---:B------:R-:W-:Y:S01]  /*a3f0*/  FFMA R51, R73.reuse, R124, R51 ;  /* 0x0000007c49337223 */ /* 0x040fe20000000033 */
[----:B------:R-:W-:Y:S01]  /*a400*/  F2FP.SATFINITE.E4M3.F32.PACK_AB_MERGE_C R39, R40, R39, RZ ;  /* 0x000000272827723e */ /* 0x000fe200048070ff */
[----:B------:R-:W-:Y:S02]  /*a410*/  HADD2.F32 R129, -RZ, R150.H1_H1 ;  /* 0x30000096ff817230 */ /* 0x000fe40000004100 */
[C---:B------:R-:W-:Y:S01]  /*a420*/  FMUL R55, R70.reuse, R62 ;  /* 0x0000003e46377220 */ /* 0x040fe20000400000 */
[C---:B------:R-:W-:Y:S01]  /*a430*/  FFMA R52, R73.reuse, R125, R52 ;  /* 0x0000007d49347223 */ /* 0x040fe20000000034 */
[----:B------:R-:W-:Y:S01]  /*a440*/  FMUL R56, R70, R63 ;  /* 0x0000003f46387220 */ /* 0x000fe20000400000 */
[C---:B------:R-:W-:Y:S01]  /*a450*/  FFMA R53, R73.reuse, R126, R53 ;  /* 0x0000007e49357223 */ /* 0x040fe20000000035 */
[C---:B------:R-:W-:Y:S01]  /*a460*/  FFMA R54, R73.reuse, R127, R54 ;  /* 0x0000007f49367223 */ /* 0x040fe20000000036 */
[--C-:B------:R-:W-:Y:S02]  /*a470*/  HADD2.F32 R74, -RZ, R151.reuse.H0_H0 ;  /* 0x20000097ff4a7230 */ /* 0x100fe40000004100 */
[C---:B------:R-:W-:Y:S01]  /*a480*/  FFMA R55, R73.reuse, R128, R55 ;  /* 0x0000008049377223 */ /* 0x040fe20000000037 */
[----:B------:R-:W-:Y:S02]  /*a490*/  HADD2.F32 R131, -RZ, R151.H1_H1 ;  /* 0x30000097ff837230 */ /* 0x000fe40000004100 */
[C---:B------:R-:W-:Y:S01]  /*a4a0*/  FFMA R56, R73.reuse, R129, R56 ;  /* 0x0000008149387223 */ /* 0x040fe20000000038 */
[----:B------:R-:W-:Y:S01]  /*a4b0*/  F2FP.SATFINITE.E4M3.F32.PACK_AB_MERGE_C R43, R44, R43, RZ ;  /* 0x0000002b2c2b723e */ /* 0x000fe200048070ff */
[C---:B------:R-:W-:Y:S01]  /*a4c0*/  FFMA R57, R73.reuse, R72, R57 ;  /* 0x0000004849397223 */ /* 0x040fe20000000039 */
[C---:B------:R-:W-:Y:S01]  /*a4d0*/  FFMA R58, R73.reuse, R75, R58 ;  /* 0x0000004b493a7223 */ /* 0x040fe2000000003a */
[C---:B------:R-:W-:Y:S01]  /*a4e0*/  FFMA R59, R73.reuse, R74, R59 ;  /* 0x0000004a493b7223 */ /* 0x040fe2000000003b */
[----:B------:R-:W-:Y:S01]  /*a4f0*/  F2FP.SATFINITE.E4M3.F32.PACK_AB_MERGE_C R33, R34, R33, R35 ;  /* 0x000000212221723e */ /* 0x000fe20004807023 */
[----:B------:R-:W-:Y:S01]  /*a500*/  FFMA R60, R73, R131, R60 ;  /* 0x00000083493c7223 */ /* 0x000fe2000000003c */
[----:B------:R-:W-:Y:S02]  /*a510*/  F2FP.SATFINITE.E4M3.F32.PACK_AB_MERGE_C R32, R30, R29, R32 ;  /* 0x0000001d1e20723e */ /* 0x000fe40004807020 */
        /* <DEDUP_REMOVED lines=11> */
[----:B------:R-:W-:Y:S03]  /*a5d0*/  IADD3 R68, PT, PT, R68, 0x1, RZ ;  /* 0x0000000144447810 */ /* 0x000fe60007ffe0ff */
        /* <DEDUP_REMOVED lines=13> */
[----:B------:R-:W-:Y:S01]  /*a6b0*/  R2UR UR12, R183 ;  /* 0x00000000b70c72ca */ /* 0x000fe200000e0000 */
[----:B------:R-:W-:Y:S01]  /*a6c0*/  UIADD3 UR8, UPT, UPT, UR50, 0x6400, URZ ;  /* 0x0000640032087890 */ /* 0x000fe2000fffe0ff */
[----:B------:R-:W-:Y:S01]  /*a6d0*/  R2UR UR13, R184 ;  /* 0x00000000b80d72ca */ /* 0x000fe200000e0000 */
[----:B--2---:R-:W-:Y:S04]  /*a6e0*/  UIADD3 UR4, UP0, UPT, UR6, 0x780, URZ ;  /* 0x0000078006047890 */ /* 0x004fe8000ff1e0ff */
[----:B------:R-:W-:Y:S09]  /*a6f0*/  UIADD3.X UR5, UPT, UPT, URZ, UR7, URZ, UP0, !UPT ;  /* 0x00000007ff057290 */ /* 0x000ff200087fe4ff */
[----:B------:R2:W-:Y:S01]  /*a700*/  UTMASTG.5D.IM2COL [UR8], [UR4] ;  /* 0x00000008040073b5 */ /* 0x0005e20008060000 */
[----:B------:R0:W-:Y:S01]  /*a710*/  UTMACMDFLUSH ;  /* 0x00000000000079b7 */ /* 0x0001e20000000000 */
[----:B--2---:R-:W-:Y:S04]  /*a720*/  DEPBAR.LE SB0, 0x1 ;  /* 0x000080400000791a */ /* 0x004fe80000000000 */
.L_x_144:
[----:B------:R-:W-:Y:S05]  /*a730*/  BSYNC.RECONVERGENT B0 ;  /* 0x0000000000007941 */ /* 0x000fea0003800200 */
.L_x_143:
[----:B------:R-:W-:Y:S01]  /*a740*/  R2UR UR5, R175 ;  /* 0x00000000af0572ca */ /* 0x000fe200000e0000 */
[----:B------:R-:W-:Y:S01]  /*a750*/  BAR.SYNC.DEFER_BLOCKING 0x1, 0x80 ;  /* 0x0042000000007b1d */ /* 0x000fe20000010000 */
[----:B------:R-:W-:Y:S01]  /*a760*/  R2UR UR4, R176 ;  /* 0x00000000b00472ca */ /* 0x000fe200000e0000 */
[----:B------:R-:W-:Y:S01]  /*a770*/  UISETP.NE.AND UP0, UPT, UR53, URZ, UPT ;  /* 0x000000ff3500728c */ /* 0x000fe2000bf05270 */
[C---:B------:R-:W-:Y:S02]  /*a780*/  ISETP.NE.AND P0, PT, R68.reuse, 0x2, PT ;  /* 0x000000024400780c */ /* 0x040fe40003f05270 */
[----:B------:R-:W-:Y:S02]  /*a790*/  LOP3.LUT R161, R161, 0x1, RZ, 0x3c, !PT ;  /* 0x00000001a1a17812 */ /* 0x000fe400078e3cff */
[----:B------:R-:W-:Y:S02]  /*a7a0*/  SEL R3, RZ, 0x1, P0 ;  /* 0x00000001ff037807 */ /* 0x000fe40000000000 */
[----:B------:R-:W-:Y:S02]  /*a7b0*/  SEL R68, R68, RZ, P0 ;  /* 0x000000ff44447207 */ /* 0x000fe40000000000 */
[----:B------:R-:W-:Y:S01]  /*a7c0*/  LOP3.LUT R162, R162, R3, RZ, 0x3c, !PT ;  /* 0x00000003a2a27212 */ /* 0x000fe200078e3cff */
[----:B------:R-:W-:Y:S02]  /*a7d0*/  UIADD3 UR24, UPT, UPT, UR36, UR5, URZ ;  /* 0x0000000524187290 */ /* 0x000fe4000fffe0ff */
[----:B------:R-:W-:Y:S01]  /*a7e0*/  UIADD3 UR51, UPT, UPT, UR37, UR4, URZ ;  /* 0x0000000425337290 */ /* 0x000fe2000fffe0ff */
[----:B------:R-:W-:Y:S01]  /*a7f0*/  UMOV UR52, UR62 ;  /* 0x0000003e00347c82 */ /* 0x000fe20008000000 */
[----:B------:R-:W-:Y:S10]  /*a800*/  BRA.U UP0, `(.L_x_145) ;  /* 0xffffffc100d47547 */ /* 0x000ff4000b83ffff */
[----:B------:R-:W-:Y:S05]  /*a810*/  EXIT ;  /* 0x000000000000794d */ /* 0x000fea0003800000 */
.L_x_25:
[----:B------:R-:W-:Y:S07]  /*a820*/  MOV R0, UR9 ;  /* 0x0000000900007c02 */ /* 0x000fee0008000f00 */
.L_x_146:
[----:B--2---:R2:W3:Y:S02]  /*a830*/  SYNCS.PHASECHK.TRANS64.TRYWAIT P0, [R0+URZ+0x100], R5 ;  /* 0x00010005000075a7 */ /* 0x0044e400080011ff */
[----:B---3--:R-:W-:Y:S05]  /*a840*/  @!P0 NANOSLEEP.SYNCS 0x989680 ;  /* 0x009896800000895d */ /* 0x008fea0003900000 */
[----:B------:R-:W3:Y:S02]  /*a850*/  @!P0 SYNCS.PHASECHK.TRANS64 P0, [R0+URZ+0x100], R5 ;  /* 0x00010005000085a7 */ /* 0x000ee400080010ff */
[----:B---3--:R-:W-:Y:S05]  /*a860*/  @!P0 BRA `(.L_x_146) ;  /* 0xfffffffc00f08947 */ /* 0x008fea000383ffff */
[----:B------:R-:W-:Y:S05]  /*a870*/  BRA `(.L_x_24) ;  /* 0xffffff7400a07947 */ /* 0x000fea000383ffff */
.L_x_32:
[----:B------:R-:W-:Y:S07]  /*a880*/  MOV R0, UR9 ;  /* 0x0000000900007c02 */ /* 0x000fee0008000f00 */
.L_x_147:
[----:B-1----:R1:W2:Y:S02]  /*a890*/  SYNCS.PHASECHK.TRANS64.TRYWAIT P0, [R0+URZ+0x100], R5 ;  /* 0x00010005000075a7 */ /* 0x0022a400080011ff */
[----:B--2---:R-:W-:Y:S05]  /*a8a0*/  @!P0 NANOSLEEP.SYNCS 0x989680 ;  /* 0x009896800000895d */ /* 0x004fea0003900000 */
[----:B------:R-:W2:Y:S02]  /*a8b0*/  @!P0 SYNCS.PHASECHK.TRANS64 P0, [R0+URZ+0x100], R5 ;  /* 0x00010005000085a7 */ /* 0x000ea400080010ff */
[----:B--2---:R-:W-:Y:S05]  /*a8c0*/  @!P0 BRA `(.L_x_147) ;  /* 0xfffffffc00f08947 */ /* 0x004fea000383ffff */
[----:B------:R-:W-:Y:S05]  /*a8d0*/  BRA `(.L_x_31) ;  /* 0xffffff7c00447947 */ /* 0x000fea000383ffff */
.L_x_37:
[----:B-1----:R-:W-:-:S07]  /*a8e0*/  MOV R0, UR30 ;  /* 0x0000001e00007c02 */ /* 0x002fce0008000f00 */
.L_x_148:
[----:B-1----:R1:W2:Y:S02]  /*a8f0*/  SYNCS.PHASECHK.TRANS64.TRYWAIT P0, [R0+URZ+0x230], R3 ;  /* 0x00023003000075a7 */ /* 0x0022a400080011ff */
[----:B--2---:R-:W-:Y:S05]  /*a900*/  @!P0 NANOSLEEP.SYNCS 0x989680 ;  /* 0x009896800000895d */ /* 0x004fea0003900000 */
[----:B------:R-:W2:Y:S02]  /*a910*/  @!P0 SYNCS.PHASECHK.TRANS64 P0, [R0+URZ+0x230], R3 ;  /* 0x00023003000085a7 */ /* 0x000ea400080010ff */
[----:B--2---:R-:W-:Y:S05]  /*a920*/  @!P0 BRA `(.L_x_148) ;  /* 0xfffffffc00f08947 */ /* 0x004fea000383ffff */
[----:B------:R-:W-:Y:S05]  /*a930*/  BRA `(.L_x_149) ;  /* 0xffffff8000287947 */ /* 0x000fea000383ffff */
.L_x_41:
[----:B------:R-:W-:-:S07]  /*a940*/  MOV R0, UR4 ;  /* 0x0000000400007c02 */ /* 0x000fce0008000f00 */
.L_x_150:
[----:B-1----:R1:W2:Y:S02]  /*a950*/  SYNCS.PHASECHK.TRANS64.TRYWAIT P0, [R0+URZ], R3 ;  /* 0x00000003000075a7 */ /* 0x0022a400080011ff */
[----:B--2---:R-:W-:Y:S05]  /*a960*/  @!P0 NANOSLEEP.SYNCS 0x989680 ;  /* 0x009896800000895d */ /* 0x004fea0003900000 */
[----:B------:R-:W2:Y:S02]  /*a970*/  @!P0 SYNCS.PHASECHK.TRANS64 P0, [R0+URZ], R3 ;  /* 0x00000003000085a7 */ /* 0x000ea400080010ff */
[----:B--2---:R-:W-:Y:S05]  /*a980*/  @!P0 BRA `(.L_x_150) ;  /* 0xfffffffc00f08947 */ /* 0x004fea000383ffff */
[----:B------:R-:W-:Y:S05]  /*a990*/  BRA `(.L_x_151) ;  /* 0xffffff8400c07947 */ /* 0x000fea000383ffff */
.L_x_42:
[----:B------:R-:W-:-:S07]  /*a9a0*/  MOV R0, UR5 ;  /* 0x0000000500007c02 */ /* 0x000fce0008000f00 */
.L_x_152:
[----:B-1----:R1:W2:Y:S02]  /*a9b0*/  SYNCS.PHASECHK.TRANS64.TRYWAIT P0, [R0+URZ], R3 ;  /* 0x00000003000075a7 */ /* 0x0022a400080011ff */
[----:B--2---:R-:W-:Y:S05]  /*a9c0*/  @!P0 NANOSLEEP.SYNCS 0x989680 ;  /* 0x009896800000895d */ /* 0x004fea0003900000 */
[----:B------:R-:W2:Y:S02]  /*a9d0*/  @!P0 SYNCS.PHASECHK.TRANS64 P0, [R0+URZ], R3 ;  /* 0x00000003000085a7 */ /* 0x000ea400080010ff */
[----:B--2---:R-:W-:Y:S05]  /*a9e0*/  @!P0 BRA `(.L_x_152) ;  /* 0xfffffffc00f08947 */ /* 0x004fea000383ffff */
[----:B------:R-:W-:Y:S05]  /*a9f0*/  BRA `(.L_x_153) ;  /* 0xffffff8400d07947 */ /* 0x000fea000383ffff */
.L_x_43:
[----:B------:R-:W-:-:S07]  /*aa00*/  MOV R0, UR5 ;  /* 0x0000000500007c02 */ /* 0x000fce0008000f00 */
.L_x_154:
[----:B-1----:R1:W2:Y:S02]  /*aa10*/  SYNCS.PHASECHK.TRANS64.TRYWAIT P0, [R0+URZ], R3 ;  /* 0x00000003000075a7 */ /* 0x0022a400080011ff */
[----:B--2---:R-:W-:Y:S05]  /*aa20*/  @!P0 NANOSLEEP.SYNCS 0x989680 ;  /* 0x009896800000895d */ /* 0x004fea0003900000 */
[----:B------:R-:W2:Y:S02]  /*aa30*/  @!P0 SYNCS.PHASECHK.TRANS64 P0, [R0+URZ], R3 ;  /* 0x00000003000085a7 */ /* 0x000ea400080010ff */
[----:B--2---:R-:W-:Y:S05]  /*aa40*/  @!P0 BRA `(.L_x_154) ;  /* 0xfffffffc00f08947 */ /* 0x004fea000383ffff */
[----:B------:R-:W-:Y:S05]  /*aa50*/  BRA `(.L_x_155) ;  /* 0xffffff8400e07947 */ /* 0x000fea000383ffff */
.L_x_44:
[----:B------:R-:W-:-:S07]  /*aa60*/  MOV R0, UR5 ;  /* 0x0000000500007c02 */ /* 0x000fce0008000f00 */
.L_x_156:
[----:B-1----:R1:W2:Y:S02]  /*aa70*/  SYNCS.PHASECHK.TRANS64.TRYWAIT P0, [R0+URZ], R3 ;  /* 0x00000003000075a7 */ /* 0x0022a400080011ff */
[----:B--2---:R-:W-:Y:S05]  /*aa80*/  @!P0 NANOSLEEP.SYNCS 0x989680 ;  /* 0x009896800000895d */ /* 0x004fea0003900000 */
[----:B------:R-:W2:Y:S02]  /*aa90*/  @!P0 SYNCS.PHASECHK.TRANS64 P0, [R0+URZ], R3 ;  /* 0x00000003000085a7 */ /* 0x000ea400080010ff */
[----:B--2---:R-:W-:Y:S05]  /*aaa0*/  @!P0 BRA `(.L_x_156) ;  /* 0xfffffffc00f08947 */ /* 0x004fea000383ffff */
[----:B------:R-:W-:Y:S05]  /*aab0*/  BRA `(.L_x_157) ;  /* 0xffffff8400f07947 */ /* 0x000fea000383ffff */
.L_x_45:
[----:B------:R-:W-:-:S07]  /*aac0*/  MOV R0, UR5 ;  /* 0x0000000500007c02 */ /* 0x000fce0008000f00 */
.L_x_158:
[----:B-1----:R1:W2:Y:S02]  /*aad0*/  SYNCS.PHASECHK.TRANS64.TRYWAIT P0, [R0+URZ], R3 ;  /* 0x00000003000075a7 */ /* 0x0022a400080011ff */
[----:B--2---:R-:W-:Y:S05]  /*aae0*/  @!P0 NANOSLEEP.SYNCS 0x989680 ;  /* 0x009896800000895d */ /* 0x004fea0003900000 */
[----:B------:R-:W2:Y:S02]  /*aaf0*/  @!P0 SYNCS.PHASECHK.TRANS64 P0, [R0+URZ], R3 ;  /* 0x00000003000085a7 */ /* 0x000ea400080010ff */
[----:B--2---:R-:W-:Y:S05]  /*ab00*/  @!P0 BRA `(.L_x_158) ;  /* 0xfffffffc00f08947 */ /* 0x004fea000383ffff */
[----:B------:R-:W-:Y:S05]  /*ab10*/  BRA `(.L_x_159) ;  /* 0xffffff8800007947 */ /* 0x000fea000383ffff */
.L_x_46:
[----:B------:R-:W-:-:S07]  /*ab20*/  MOV R0, UR5 ;  /* 0x0000000500007c02 */ /* 0x000fce0008000f00 */
.L_x_160:
[----:B-1----:R1:W2:Y:S02]  /*ab30*/  SYNCS.PHASECHK.TRANS64.TRYWAIT P0, [R0+URZ], R3 ;  /* 0x00000003000075a7 */ /* 0x0022a400080011ff */
[----:B--2---:R-:W-:Y:S05]  /*ab40*/  @!P0 NANOSLEEP.SYNCS 0x989680 ;  /* 0x009896800000895d */ /* 0x004fea0003900000 */
[----:B------:R-:W2:Y:S02]  /*ab50*/  @!P0 SYNCS.PHASECHK.TRANS64 P0, [R0+URZ], R3 ;  /* 0x00000003000085a7 */ /* 0x000ea400080010ff */
[----:B--2---:R-:W-:Y:S05]  /*ab60*/  @!P0 BRA `(.L_x_160) ;  /* 0xfffffffc00f08947 */ /* 0x004fea000383ffff */
[----:B------:R-:W-:Y:S05]  /*ab70*/  BRA `(.L_x_161) ;  /* 0xffffff8800107947 */ /* 0x000fea000383ffff */
.L_x_47:
[----:B------:R-:W-:-:S07]  /*ab80*/  MOV R0, UR5 ;  /* 0x0000000500007c02 */ /* 0x000fce0008000f00 */
.L_x_162:
[----:B-1----:R1:W2:Y:S02]  /*ab90*/  SYNCS.PHASECHK.TRANS64.TRYWAIT P0, [R0+URZ], R3 ;  /* 0x00000003000075a7 */ /* 0x0022a400080011ff */
[----:B--2---:R-:W-:Y:S05]  /*aba0*/  @!P0 NANOSLEEP.SYNCS 0x989680 ;  /* 0x009896800000895d */ /* 0x004fea0003900000 */
[----:B------:R-:W2:Y:S02]  /*abb0*/  @!P0 SYNCS.PHASECHK.TRANS64 P0, [R0+URZ], R3 ;  /* 0x00000003000085a7 */ /* 0x000ea400080010ff */
[----:B--2---:R-:W-:Y:S05]  /*abc0*/  @!P0 BRA `(.L_x_162) ;  /* 0xfffffffc00f08947 */ /* 0x004fea000383ffff */
[----:B------:R-:W-:Y:S05]  /*abd0*/  BRA `(.L_x_163) ;  /* 0xffffff8800207947 */ /* 0x000fea000383ffff */
.L_x_48:
[----:B------:R-:W-:-:S07]  /*abe0*/  MOV R0, UR5 ;  /* 0x0000000500007c02 */ /* 0x000fce0008000f00 */
.L_x_164:
[----:B-1----:R1:W2:Y:S02]  /*abf0*/  SYNCS.PHASECHK.TRANS64.TRYWAIT P0, [R0+URZ], R3 ;  /* 0x00000003000075a7 */ /* 0x0022a400080011ff */
[----:B--2---:R-:W-:Y:S05]  /*ac00*/  @!P0 NANOSLEEP.SYNCS 0x989680 ;  /* 0x009896800000895d */ /* 0x004fea0003900000 */
[----:B------:R-:W2:Y:S02]  /*ac10*/  @!P0 SYNCS.PHASECHK.TRANS64 P0, [R0+URZ], R3 ;  /* 0x00000003000085a7 */ /* 0x000ea400080010ff */
[----:B--2---:R-:W-:Y:S05]  /*ac20*/  @!P0 BRA `(.L_x_164) ;  /* 0xfffffffc00f08947 */ /* 0x004fea000383ffff */
[----:B------:R-:W-:Y:S05]  /*ac30*/  BRA `(.L_x_165) ;  /* 0xffffff8800307947 */ /* 0x000fea000383ffff */
.L_x_49:
[----:B------:R-:W-:-:S07]  /*ac40*/  MOV R0, UR5 ;  /* 0x0000000500007c02 */ /* 0x000fce0008000f00 */
.L_x_166:
[----:B-1----:R1:W2:Y:S02]  /*ac50*/  SYNCS.PHASECHK.TRANS64.TRYWAIT P0, [R0+URZ], R3 ;  /* 0x00000003000075a7 */ /* 0x0022a400080011ff */
[----:B--2---:R-:W-:Y:S05]  /*ac60*/  @!P0 NANOSLEEP.SYNCS 0x989680 ;  /* 0x009896800000895d */ /* 0x004fea0003900000 */
[----:B------:R-:W2:Y:S02]  /*ac70*/  @!P0 SYNCS.PHASECHK.TRANS64 P0, [R0+URZ], R3 ;  /* 0x00000003000085a7 */ /* 0x000ea400080010ff */
[----:B--2---:R-:W-:Y:S05]  /*ac80*/  @!P0 BRA `(.L_x_166) ;  /* 0xfffffffc00f08947 */ /* 0x004fea000383ffff */
[----:B------:R-:W-:Y:S05]  /*ac90*/  BRA `(.L_x_167) ;  /* 0xffffff8800407947 */ /* 0x000fea000383ffff */
.L_x_50:
[----:B------:R-:W-:-:S07]  /*aca0*/  MOV R0, UR5 ;  /* 0x0000000500007c02 */ /* 0x000fce0008000f00 */
.L_x_168:
[----:B-1----:R1:W2:Y:S02]  /*acb0*/  SYNCS.PHASECHK.TRANS64.TRYWAIT P0, [R0+URZ], R3 ;  /* 0x00000003000075a7 */ /* 0x0022a400080011ff */
[----:B--2---:R-:W-:Y:S05]  /*acc0*/  @!P0 NANOSLEEP.SYNCS 0x989680 ;  /* 0x009896800000895d */ /* 0x004fea0003900000 */
[----:B------:R-:W2:Y:S02]  /*acd0*/  @!P0 SYNCS.PHASECHK.TRANS64 P0, [R0+URZ], R3 ;  /* 0x00000003000085a7 */ /* 0x000ea400080010ff */
[----:B--2---:R-:W-:Y:S05]  /*ace0*/  @!P0 BRA `(.L_x_168) ;  /* 0xfffffffc00f08947 */ /* 0x004fea000383ffff */
[----:B------:R-:W-:Y:S05]  /*acf0*/  BRA `(.L_x_169) ;  /* 0xffffff8800507947 */ /* 0x000fea000383ffff */
.L_x_51:
[----:B------:R-:W-:-:S07]  /*ad00*/  MOV R0, UR5 ;  /* 0x0000000500007c02 */ /* 0x000fce0008000f00 */
.L_x_170:
[----:B-1----:R1:W2:Y:S02]  /*ad10*/  SYNCS.PHASECHK.TRANS64.TRYWAIT P0, [R0+URZ], R3 ;  /* 0x00000003000075a7 */ /* 0x0022a400080011ff */
[----:B--2---:R-:W-:Y:S05]  /*ad20*/  @!P0 NANOSLEEP.SYNCS 0x989680 ;  /* 0x009896800000895d */ /* 0x004fea0003900000 */
[----:B------:R-:W2:Y:S02]  /*ad30*/  @!P0 SYNCS.PHASECHK.TRANS64 P0, [R0+URZ], R3 ;  /* 0x00000003000085a7 */ /* 0x000ea400080010ff */
[----:B--2---:R-:W-:Y:S05]  /*ad40*/  @!P0 BRA `(.L_x_170) ;  /* 0xfffffffc00f08947 */ /* 0x004fea000383ffff */
[----:B------:R-:W-:Y:S05]  /*ad50*/  BRA `(.L_x_171) ;  /* 0xffffff8800607947 */ /* 0x000fea000383ffff */
.L_x_52:
[----:B------:R-:W-:-:S07]  /*ad60*/  MOV R0, UR5 ;  /* 0x0000000500007c02 */ /* 0x000fce0008000f00 */
.L_x_172:
[----:B-1----:R1:W2:Y:S02]  /*ad70*/  SYNCS.PHASECHK.TRANS64.TRYWAIT P0, [R0+URZ], R3 ;  /* 0x00000003000075a7 */ /* 0x0022a400080011ff */
[----:B--2---:R-:W-:Y:S05]  /*ad80*/  @!P0 NANOSLEEP.SYNCS 0x989680 ;  /* 0x009896800000895d */ /* 0x004fea0003900000 */
[----:B------:R-:W2:Y:S02]  /*ad90*/  @!P0 SYNCS.PHASECHK.TRANS64 P0, [R0+URZ], R3 ;  /* 0x00000003000085a7 */ /* 0x000ea400080010ff */
[----:B--2---:R-:W-:Y:S05]  /*ada0*/  @!P0 BRA `(.L_x_172) ;  /* 0xfffffffc00f08947 */ /* 0x004fea000383ffff */
[----:B------:R-:W-:Y:S05]  /*adb0*/  BRA `(.L_x_173) ;  /* 0xffffff8800707947 */ /* 0x000fea000383ffff */
.L_x_53:
[----:B------:R-:W-:-:S07]  /*adc0*/  MOV R0, UR5 ;  /* 0x0000000500007c02 */ /* 0x000fce0008000f00 */
.L_x_174:
[----:B-1----:R1:W2:Y:S02]  /*add0*/  SYNCS.PHASECHK.TRANS64.TRYWAIT P0, [R0+URZ], R3 ;  /* 0x00000003000075a7 */ /* 0x0022a400080011ff */
[----:B--2---:R-:W-:Y:S05]  /*ade0*/  @!P0 NANOSLEEP.SYNCS 0x989680 ;  /* 0x009896800000895d */ /* 0x004fea0003900000 */
[----:B------:R-:W2:Y:S02]  /*adf0*/  @!P0 SYNCS.PHASECHK.TRANS64 P0, [R0+URZ], R3 ;  /* 0x00000003000085a7 */ /* 0x000ea400080010ff */
[----:B--2---:R-:W-:Y:S05]  /*ae00*/  @!P0 BRA `(.L_x_174) ;  /* 0xfffffffc00f08947 */ /* 0x004fea000383ffff */
[----:B------:R-:W-:Y:S05]  /*ae10*/  BRA `(.L_x_175) ;  /* 0xffffff8800807947 */ /* 0x000fea000383ffff */
.L_x_54:
[----:B------:R-:W-:-:S07]  /*ae20*/  MOV R0, UR5 ;  /* 0x0000000500007c02 */ /* 0x000fce0008000f00 */
.L_x_176:
[----:B-1----:R1:W2:Y:S02]  /*ae30*/  SYNCS.PHASECHK.TRANS64.TRYWAIT P0, [R0+URZ], R3 ;  /* 0x00000003000075a7 */ /* 0x0022a400080011ff */
[----:B--2---:R-:W-:Y:S05]  /*ae40*/  @!P0 NANOSLEEP.SYNCS 0x989680 ;  /* 0x009896800000895d */ /* 0x004fea0003900000 */
[----:B------:R-:W2:Y:S02]  /*ae50*/  @!P0 SYNCS.PHASECHK.TRANS64 P0, [R0+URZ], R3 ;  /* 0x00000003000085a7 */ /* 0x000ea400080010ff */
[----:B--2---:R-:W-:Y:S05]  /*ae60*/  @!P0 BRA `(.L_x_176) ;  /* 0xfffffffc00f08947 */ /* 0x004fea000383ffff */
[----:B------:R-:W-:Y:S05]  /*ae70*/  BRA `(.L_x_177) ;  /* 0xffffff8800907947 */ /* 0x000fea000383ffff */
.L_x_55:
[----:B------:R-:W-:-:S07]  /*ae80*/  MOV R0, UR5 ;  /* 0x0000000500007c02 */ /* 0x000fce0008000f00 */
.L_x_178:
[----:B-1----:R1:W2:Y:S02]  /*ae90*/  SYNCS.PHASECHK.TRANS64.TRYWAIT P0, [R0+URZ], R3 ;  /* 0x00000003000075a7 */ /* 0x0022a400080011ff */
[----:B--2---:R-:W-:Y:S05]  /*aea0*/  @!P0 NANOSLEEP.SYNCS 0x989680 ;  /* 0x009896800000895d */ /* 0x004fea0003900000 */
[----:B------:R-:W2:Y:S02]  /*aeb0*/  @!P0 SYNCS.PHASECHK.TRANS64 P0, [R0+URZ], R3 ;  /* 0x00000003000085a7 */ /* 0x000ea400080010ff */
[----:B--2---:R-:W-:Y:S05]  /*aec0*/  @!P0 BRA `(.L_x_178) ;  /* 0xfffffffc00f08947 */ /* 0x004fea000383ffff */
[----:B------:R-:W-:Y:S05]  /*aed0*/  BRA `(.L_x_179) ;  /* 0xffffff8800a07947 */ /* 0x000fea000383ffff */
.L_x_56:
[----:B------:R-:W-:-:S07]  /*aee0*/  MOV R0, UR5 ;  /* 0x0000000500007c02 */ /* 0x000fce0008000f00 */
.L_x_180:
[----:B-1----:R1:W2:Y:S02]  /*aef0*/  SYNCS.PHASECHK.TRANS64.TRYWAIT P0, [R0+URZ], R3 ;  /* 0x00000003000075a7 */ /* 0x0022a400080011ff */
[----:B--2---:R-:W-:Y:S05]  /*af00*/  @!P0 NANOSLEEP.SYNCS 0x989680 ;  /* 0x009896800000895d */ /* 0x004fea0003900000 */
[----:B------:R-:W2:Y:S02]  /*af10*/  @!P0 SYNCS.PHASECHK.TRANS64 P0, [R0+URZ], R3 ;  /* 0x00000003000085a7 */ /* 0x000ea400080010ff */
[----:B--2---:R-:W-:Y:S05]  /*af20*/  @!P0 BRA `(.L_x_180) ;  /* 0xfffffffc00f08947 */ /* 0x004fea000383ffff */
[----:B------:R-:W-:Y:S05]  /*af30*/  BRA `(.L_x_181) ;  /* 0xffffff8800b07947 */ /* 0x000fea000383ffff */
.L_x_57:
[----:B------:R-:W-:-:S07]  /*af40*/  MOV R0, UR5 ;  /* 0x0000000500007c02 */ /* 0x000fce0008000f00 */
.L_x_182:
[----:B-1----:R1:W2:Y:S02]  /*af50*/  SYNCS.PHASECHK.TRANS64.TRYWAIT P0, [R0+URZ], R3 ;  /* 0x00000003000075a7 */ /* 0x0022a400080011ff */
[----:B--2---:R-:W-:Y:S05]  /*af60*/  @!P0 NANOSLEEP.SYNCS 0x989680 ;  /* 0x009896800000895d */ /* 0x004fea0003900000 */
[----:B------:R-:W2:Y:S02]  /*af70*/  @!P0 SYNCS.PHASECHK.TRANS64 P0, [R0+URZ], R3 ;  /* 0x00000003000085a7 */ /* 0x000ea400080010ff */
[----:B--2---:R-:W-:Y:S05]  /*af80*/  @!P0 BRA `(.L_x_182) ;  /* 0xfffffffc00f08947 */ /* 0x004fea000383ffff */
[----:B------:R-:W-:Y:S05]  /*af90*/  BRA `(.L_x_183) ;  /* 0xffffff8800c07947 */ /* 0x000fea000383ffff */
.L_x_58:
[----:B------:R-:W-:-:S07]  /*afa0*/  MOV R0, UR5 ;  /* 0x0000000500007c02 */ /* 0x000fce0008000f00 */
.L_x_184:
[----:B-1----:R1:W2:Y:S02]  /*afb0*/  SYNCS.PHASECHK.TRANS64.TRYWAIT P0, [R0+URZ], R3 ;  /* 0x00000003000075a7 */ /* 0x0022a400080011ff */
[----:B--2---:R-:W-:Y:S05]  /*afc0*/  @!P0 NANOSLEEP.SYNCS 0x989680 ;  /* 0x009896800000895d */ /* 0x004fea0003900000 */
[----:B------:R-:W2:Y:S02]  /*afd0*/  @!P0 SYNCS.PHASECHK.TRANS64 P0, [R0+URZ], R3 ;  /* 0x00000003000085a7 */ /* 0x000ea400080010ff */
[----:B--2---:R-:W-:Y:S05]  /*afe0*/  @!P0 BRA `(.L_x_184) ;  /* 0xfffffffc00f08947 */ /* 0x004fea000383ffff */
[----:B------:R-:W-:Y:S05]  /*aff0*/  BRA `(.L_x_185) ;  /* 0xffffff8800d07947 */ /* 0x000fea000383ffff */
.L_x_59:
[----:B------:R-:W-:-:S07]  /*b000*/  MOV R0, UR5 ;  /* 0x0000000500007c02 */ /* 0x000fce0008000f00 */
.L_x_186:
[----:B-1----:R1:W2:Y:S02]  /*b010*/  SYNCS.PHASECHK.TRANS64.TRYWAIT P0, [R0+URZ], R3 ;  /* 0x00000003000075a7 */ /* 0x0022a400080011ff */
[----:B--2---:R-:W-:Y:S05]  /*b020*/  @!P0 NANOSLEEP.SYNCS 0x989680 ;  /* 0x009896800000895d */ /* 0x004fea0003900000 */
[----:B------:R-:W2:Y:S02]  /*b030*/  @!P0 SYNCS.PHASECHK.TRANS64 P0, [R0+URZ], R3 ;  /* 0x00000003000085a7 */ /* 0x000ea400080010ff */
[----:B--2---:R-:W-:Y:S05]  /*b040*/  @!P0 BRA `(.L_x_186) ;  /* 0xfffffffc00f08947 */ /* 0x004fea000383ffff */
[----:B------:R-:W-:Y:S05]  /*b050*/  BRA `(.L_x_187) ;  /* 0xffffff8800e07947 */ /* 0x000fea000383ffff */
.L_x_60:
[----:B------:R-:W-:-:S07]  /*b060*/  MOV R0, UR5 ;  /* 0x0000000500007c02 */ /* 0x000fce0008000f00 */
.L_x_188:
[----:B-1----:R1:W2:Y:S02]  /*b070*/  SYNCS.PHASECHK.TRANS64.TRYWAIT P0, [R0+URZ], R3 ;  /* 0x00000003000075a7 */ /* 0x0022a400080011ff */
[----:B--2---:R-:W-:Y:S05]  /*b080*/  @!P0 NANOSLEEP.SYNCS 0x989680 ;  /* 0x009896800000895d */ /* 0x004fea0003900000 */
[----:B------:R-:W2:Y:S02]  /*b090*/  @!P0 SYNCS.PHASECHK.TRANS64 P0, [R0+URZ], R3 ;  /* 0x00000003000085a7 */ /* 0x000ea400080010ff */
[----:B--2---:R-:W-:Y:S05]  /*b0a0*/  @!P0 BRA `(.L_x_188) ;  /* 0xfffffffc00f08947 */ /* 0x004fea000383ffff */
[----:B------:R-:W-:Y:S05]  /*b0b0*/  BRA `(.L_x_189) ;  /* 0xffffff8800f07947 */ /* 0x000fea000383ffff */
.L_x_61:
[----:B------:R-:W-:-:S07]  /*b0c0*/  MOV R0, UR5 ;  /* 0x0000000500007c02 */ /* 0x000fce0008000f00 */
.L_x_190:
[----:B-1----:R1:W2:Y:S02]  /*b0d0*/  SYNCS.PHASECHK.TRANS64.TRYWAIT P0, [R0+URZ], R3 ;  /* 0x00000003000075a7 */ /* 0x0022a400080011ff */
[----:B--2---:R-:W-:Y:S05]  /*b0e0*/  @!P0 NANOSLEEP.SYNCS 0x989680 ;  /* 0x009896800000895d */ /* 0x004fea0003900000 */
[----:B------:R-:W2:Y:S02]  /*b0f0*/  @!P0 SYNCS.PHASECHK.TRANS64 P0, [R0+URZ], R3 ;  /* 0x00000003000085a7 */ /* 0x000ea400080010ff */
[----:B--2---:R-:W-:Y:S05]  /*b100*/  @!P0 BRA `(.L_x_190) ;  /* 0xfffffffc00f08947 */ /* 0x004fea000383ffff */
[----:B------:R-:W-:Y:S05]  /*b110*/  BRA `(.L_x_191) ;  /* 0xffffff8c00007947 */ /* 0x000fea000383ffff */
.L_x_62:
[----:B------:R-:W-:-:S07]  /*b120*/  MOV R0, UR5 ;  /* 0x0000000500007c02 */ /* 0x000fce0008000f00 */
.L_x_192:
[----:B-1----:R1:W2:Y:S02]  /*b130*/  SYNCS.PHASECHK.TRANS64.TRYWAIT P0, [R0+URZ], R3 ;  /* 0x00000003000075a7 */ /* 0x0022a400080011ff */
[----:B--2---:R-:W-:Y:S05]  /*b140*/  @!P0 NANOSLEEP.SYNCS 0x989680 ;  /* 0x009896800000895d */ /* 0x004fea0003900000 */
[----:B------:R-:W2:Y:S02]  /*b150*/  @!P0 SYNCS.PHASECHK.TRANS64 P0, [R0+URZ], R3 ;  /* 0x00000003000085a7 */ /* 0x000ea400080010ff */
[----:B--2---:R-:W-:Y:S05]  /*b160*/  @!P0 BRA `(.L_x_192) ;  /* 0xfffffffc00f08947 */ /* 0x004fea000383ffff */
[----:B------:R-:W-:Y:S05]  /*b170*/  BRA `(.L_x_193) ;  /* 0xffffff8c00107947 */ /* 0x000fea000383ffff */
.L_x_63:
[----:B------:R-:W-:-:S07]  /*b180*/  MOV R0, UR5 ;  /* 0x0000000500007c02 */ /* 0x000fce0008000f00 */
.L_x_194:
[----:B-1----:R1:W2:Y:S02]  /*b190*/  SYNCS.PHASECHK.TRANS64.TRYWAIT P0, [R0+URZ], R3 ;  /* 0x00000003000075a7 */ /* 0x0022a400080011ff */
[----:B--2---:R-:W-:Y:S05]  /*b1a0*/  @!P0 NANOSLEEP.SYNCS 0x989680 ;  /* 0x009896800000895d */ /* 0x004fea0003900000 */
[----:B------:R-:W2:Y:S02]  /*b1b0*/  @!P0 SYNCS.PHASECHK.TRANS64 P0, [R0+URZ], R3 ;  /* 0x00000003000085a7 */ /* 0x000ea400080010ff */
[----:B--2---:R-:W-:Y:S05]  /*b1c0*/  @!P0 BRA `(.L_x_194) ;  /* 0xfffffffc00f08947 */ /* 0x004fea000383ffff */
[----:B------:R-:W-:Y:S05]  /*b1d0*/  BRA `(.L_x_195) ;  /* 0xffffff8c00207947 */ /* 0x000fea000383ffff */
.L_x_64:
[----:B------:R-:W-:-:S07]  /*b1e0*/  MOV R0, UR5 ;  /* 0x0000000500007c02 */ /* 0x000fce0008000f00 */
.L_x_196:
[----:B-1----:R1:W2:Y:S02]  /*b1f0*/  SYNCS.PHASECHK.TRANS64.TRYWAIT P0, [R0+URZ], R3 ;  /* 0x00000003000075a7 */ /* 0x0022a400080011ff */
[----:B--2---:R-:W-:Y:S05]  /*b200*/  @!P0 NANOSLEEP.SYNCS 0x989680 ;  /* 0x009896800000895d */ /* 0x004fea0003900000 */
[----:B------:R-:W2:Y:S02]  /*b210*/  @!P0 SYNCS.PHASECHK.TRANS64 P0, [R0+URZ], R3 ;  /* 0x00000003000085a7 */ /* 0x000ea400080010ff */
[----:B--2---:R-:W-:Y:S05]  /*b220*/  @!P0 BRA `(.L_x_196) ;  /* 0xfffffffc00f08947 */ /* 0x004fea000383ffff */
[----:B------:R-:W-:Y:S05]  /*b230*/  BRA `(.L_x_197) ;  /* 0xffffff8c00307947 */ /* 0x000fea000383ffff */
.L_x_65:
[----:B------:R-:W-:-:S07]  /*b240*/  MOV R0, UR5 ;  /* 0x0000000500007c02 */ /* 0x000fce0008000f00 */
.L_x_198:
[----:B-1----:R1:W2:Y:S02]  /*b250*/  SYNCS.PHASECHK.TRANS64.TRYWAIT P0, [R0+URZ], R3 ;  /* 0x00000003000075a7 */ /* 0x0022a400080011ff */
[----:B--2---:R-:W-:Y:S05]  /*b260*/  @!P0 NANOSLEEP.SYNCS 0x989680 ;  /* 0x009896800000895d */ /* 0x004fea0003900000 */
[----:B------:R-:W2:Y:S02]  /*b270*/  @!P0 SYNCS.PHASECHK.TRANS64 P0, [R0+URZ], R3 ;  /* 0x00000003000085a7 */ /* 0x000ea400080010ff */
[----:B--2---:R-:W-:Y:S05]  /*b280*/  @!P0 BRA `(.L_x_198) ;  /* 0xfffffffc00f08947 */ /* 0x004fea000383ffff */
[----:B------:R-:W-:Y:S05]  /*b290*/  BRA `(.L_x_199) ;  /* 0xffffff8c00407947 */ /* 0x000fea000383ffff */
.L_x_66:
[----:B------:R-:W-:-:S07]  /*b2a0*/  MOV R0, UR5 ;  /* 0x0000000500007c02 */ /* 0x000fce0008000f00 */
.L_x_200:
[----:B-1----:R1:W2:Y:S02]  /*b2b0*/  SYNCS.PHASECHK.TRANS64.TRYWAIT P0, [R0+URZ], R3 ;  /* 0x00000003000075a7 */ /* 0x0022a400080011ff */
[----:B--2---:R-:W-:Y:S05]  /*b2c0*/  @!P0 NANOSLEEP.SYNCS 0x989680 ;  /* 0x009896800000895d */ /* 0x004fea0003900000 */
[----:B------:R-:W2:Y:S02]  /*b2d0*/  @!P0 SYNCS.PHASECHK.TRANS64 P0, [R0+URZ], R3 ;  /* 0x00000003000085a7 */ /* 0x000ea400080010ff */
[----:B--2---:R-:W-:Y:S05]  /*b2e0*/  @!P0 BRA `(.L_x_200) ;  /* 0xfffffffc00f08947 */ /* 0x004fea000383ffff */
[----:B------:R-:W-:Y:S05]  /*b2f0*/  BRA `(.L_x_201) ;  /* 0xffffff8c00507947 */ /* 0x000fea000383ffff */
.L_x_67:
[----:B------:R-:W-:-:S07]  /*b300*/  MOV R0, UR5 ;  /* 0x0000000500007c02 */ /* 0x000fce0008000f00 */
.L_x_202:
[----:B-1----:R1:W2:Y:S02]  /*b310*/  SYNCS.PHASECHK.TRANS64.TRYWAIT P0, [R0+URZ], R3 ;  /* 0x00000003000075a7 */ /* 0x0022a400080011ff */
[----:B--2---:R-:W-:Y:S05]  /*b320*/  @!P0 NANOSLEEP.SYNCS 0x989680 ;  /* 0x009896800000895d */ /* 0x004fea0003900000 */
[----:B------:R-:W2:Y:S02]  /*b330*/  @!P0 SYNCS.PHASECHK.TRANS64 P0, [R0+URZ], R3 ;  /* 0x00000003000085a7 */ /* 0x000ea400080010ff */
[----:B--2---:R-:W-:Y:S05]  /*b340*/  @!P0 BRA `(.L_x_202) ;  /* 0xfffffffc00f08947 */ /* 0x004fea000383ffff */
[----:B------:R-:W-:Y:S05]  /*b350*/  BRA `(.L_x_203) ;  /* 0xffffff8c00607947 */ /* 0x000fea000383ffff */
.L_x_68:
[----:B------:R-:W-:-:S07]  /*b360*/  MOV R0, UR5 ;  /* 0x0000000500007c02 */ /* 0x000fce0008000f00 */
.L_x_204:
[----:B-1----:R1:W2:Y:S02]  /*b370*/  SYNCS.PHASECHK.TRANS64.TRYWAIT P0, [R0+URZ], R3 ;  /* 0x00000003000075a7 */ /* 0x0022a400080011ff */
[----:B--2---:R-:W-:Y:S05]  /*b380*/  @!P0 NANOSLEEP.SYNCS 0x989680 ;  /* 0x009896800000895d */ /* 0x004fea0003900000 */
[----:B------:R-:W2:Y:S02]  /*b390*/  @!P0 SYNCS.PHASECHK.TRANS64 P0, [R0+URZ], R3 ;  /* 0x00000003000085a7 */ /* 0x000ea400080010ff */
[----:B--2---:R-:W-:Y:S05]  /*b3a0*/  @!P0 BRA `(.L_x_204) ;  /* 0xfffffffc00f08947 */ /* 0x004fea000383ffff */
[----:B------:R-:W-:Y:S05]  /*b3b0*/  BRA `(.L_x_205) ;  /* 0xffffff8c00707947 */ /* 0x000fea000383ffff */
.L_x_69:
[----:B------:R-:W-:-:S07]  /*b3c0*/  MOV R0, UR5 ;  /* 0x0000000500007c02 */ /* 0x000fce0008000f00 */
.L_x_206:
[----:B-1----:R1:W2:Y:S02]  /*b3d0*/  SYNCS.PHASECHK.TRANS64.TRYWAIT P0, [R0+URZ], R3 ;  /* 0x00000003000075a7 */ /* 0x0022a400080011ff */
[----:B--2---:R-:W-:Y:S05]  /*b3e0*/  @!P0 NANOSLEEP.SYNCS 0x989680 ;  /* 0x009896800000895d */ /* 0x004fea0003900000 */
[----:B------:R-:W2:Y:S02]  /*b3f0*/  @!P0 SYNCS.PHASECHK.TRANS64 P0, [R0+URZ], R3 ;  /* 0x00000003000085a7 */ /* 0x000ea400080010ff */
[----:B--2---:R-:W-:Y:S05]  /*b400*/  @!P0 BRA `(.L_x_206) ;  /* 0xfffffffc00f08947 */ /* 0x004fea000383ffff */
[----:B------:R-:W-:Y:S05]  /*b410*/  BRA `(.L_x_207) ;  /* 0xffffff8c00807947 */ /* 0x000fea000383ffff */
.L_x_70:
[----:B------:R-:W-:-:S07]  /*b420*/  MOV R0, UR5 ;  /* 0x0000000500007c02 */ /* 0x000fce0008000f00 */
.L_x_208:
[----:B-1----:R1:W2:Y:S02]  /*b430*/  SYNCS.PHASECHK.TRANS64.TRYWAIT P0, [R0+URZ], R3 ;  /* 0x00000003000075a7 */ /* 0x0022a400080011ff */
[----:B--2---:R-:W-:Y:S05]  /*b440*/  @!P0 NANOSLEEP.SYNCS 0x989680 ;  /* 0x009896800000895d */ /* 0x004fea0003900000 */
[----:B------:R-:W2:Y:S02]  /*b450*/  @!P0 SYNCS.PHASECHK.TRANS64 P0, [R0+URZ], R3 ;  /* 0x00000003000085a7 */ /* 0x000ea400080010ff */
[----:B--2---:R-:W-:Y:S05]  /*b460*/  @!P0 BRA `(.L_x_208) ;  /* 0xfffffffc00f08947 */ /* 0x004fea000383ffff */
[----:B------:R-:W-:Y:S05]  /*b470*/  BRA `(.L_x_209) ;  /* 0xffffff8c00907947 */ /* 0x000fea000383ffff */
.L_x_71:
[----:B------:R-:W-:-:S07]  /*b480*/  MOV R0, UR5 ;  /* 0x0000000500007c02 */ /* 0x000fce0008000f00 */
.L_x_210:
[----:B-1----:R1:W2:Y:S02]  /*b490*/  SYNCS.PHASECHK.TRANS64.TRYWAIT P0, [R0+URZ], R3 ;  /* 0x00000003000075a7 */ /* 0x0022a400080011ff */
[----:B--2---:R-:W-:Y:S05]  /*b4a0*/  @!P0 NANOSLEEP.SYNCS 0x989680 ;  /* 0x009896800000895d */ /* 0x004fea0003900000 */
[----:B------:R-:W2:Y:S02]  /*b4b0*/  @!P0 SYNCS.PHASECHK.TRANS64 P0, [R0+URZ], R3 ;  /* 0x00000003000085a7 */ /* 0x000ea400080010ff */
[----:B--2---:R-:W-:Y:S05]  /*b4c0*/  @!P0 BRA `(.L_x_210) ;  /* 0xfffffffc00f08947 */ /* 0x004fea000383ffff */
[----:B------:R-:W-:Y:S05]  /*b4d0*/  BRA `(.L_x_211) ;  /* 0xffffff8c00a07947 */ /* 0x000fea000383ffff */
.L_x_74:
[----:B------:R-:W-:-:S07]  /*b4e0*/  MOV R4, UR4 ;  /* 0x0000000400047c02 */ /* 0x000fce0008000f00 */
.L_x_212:
[----:B--2---:R2:W3:Y:S02]  /*b4f0*/  SYNCS.PHASECHK.TRANS64.TRYWAIT P1, [R4+URZ+0x238], R7 ;  /* 0x00023807040075a7 */ /* 0x0044e400080211ff */
[----:B---3--:R-:W-:Y:S05]  /*b500*/  @!P1 NANOSLEEP.SYNCS 0x989680 ;  /* 0x009896800000995d */ /* 0x008fea0003900000 */
[----:B------:R-:W3:Y:S02]  /*b510*/  @!P1 SYNCS.PHASECHK.TRANS64 P1, [R4+URZ+0x238], R7 ;  /* 0x00023807040095a7 */ /* 0x000ee400080210ff */
[----:B---3--:R-:W-:Y:S05]  /*b520*/  @!P1 BRA `(.L_x_212) ;  /* 0xfffffffc00f09947 */ /* 0x008fea000383ffff */
[----:B------:R-:W-:Y:S05]  /*b530*/  BRA `(.L_x_213) ;  /* 0xffffff9000087947 */ /* 0x000fea000383ffff */
.L_x_75:
[----:B--2---:R-:W-:-:S07]  /*b540*/  MOV R4, UR4 ;  /* 0x0000000400047c02 */ /* 0x004fce0008000f00 */
.L_x_214:
[----:B--2---:R2:W3:Y:S02]  /*b550*/  SYNCS.PHASECHK.TRANS64.TRYWAIT P1, [R4+URZ+0x230], R5 ;  /* 0x00023005040075a7 */ /* 0x0044e400080211ff */
[----:B---3--:R-:W-:Y:S05]  /*b560*/  @!P1 NANOSLEEP.SYNCS 0x989680 ;  /* 0x009896800000995d */ /* 0x008fea0003900000 */
[----:B------:R-:W3:Y:S02]  /*b570*/  @!P1 SYNCS.PHASECHK.TRANS64 P1, [R4+URZ+0x230], R5 ;  /* 0x00023005040095a7 */ /* 0x000ee400080210ff */
[----:B---3--:R-:W-:Y:S05]  /*b580*/  @!P1 BRA `(.L_x_214) ;  /* 0xfffffffc00f09947 */ /* 0x008fea000383ffff */
[----:B------:R-:W-:Y:S05]  /*b590*/  BRA `(.L_x_215) ;  /* 0xffffff9000107947 */ /* 0x000fea000383ffff */
.L_x_85:
[----:B--2---:R-:W-:-:S04]  /*b5a0*/  MOV R5, UR5 ;  /* 0x0000000500057c02 */ /* 0x004fc80008000f00 */
[----:B------:R2:W3:Y:S03]  /*b5b0*/  SYNCS.PHASECHK.TRANS64.TRYWAIT P0, [R5+URZ+0x8], R6 ;  /* 0x00000806050075a7 */ /* 0x0004e600080011ff */
[----:B---3--:R-:W-:Y:S05]  /*b5c0*/  @!P0 NANOSLEEP.SYNCS 0x989680 ;  /* 0x009896800000895d */ /* 0x008fea0003900000 */
[----:B------:R-:W3:Y:S02]  /*b5d0*/  @!P0 SYNCS.PHASECHK.TRANS64 P0, [R5+URZ+0x8], R6 ;  /* 0x00000806050085a7 */ /* 0x000ee400080010ff */
[----:B---3--:R-:W-:Y:S05]  /*b5e0*/  @!P0 BRA `(.L_x_85) ;  /* 0xfffffffc00ec8947 */ /* 0x008fea000383ffff */
[----:B------:R-:W-:Y:S05]  /*b5f0*/  BRA `(.L_x_84) ;  /* 0xffffff9000d87947 */ /* 0x000fea000383ffff */
.L_x_87:
[----:B------:R-:W-:Y:S01]  /*b600*/  BSSY B0, `(.L_x_216) ;  /* 0x0000006000007945 */ /* 0x000fe20003800000 */
[----:B------:R-:W-:-:S07]  /*b610*/  MOV R15, 0xffffffff ;  /* 0xffffffff000f7802 */ /* 0x000fce0000000f00 */
[----:B-12--5:R-:W-:Y:S05]  /*b620*/  WARPSYNC.COLLECTIVE R15, `(.L_x_217) ;  /* 0x000000000f0c7348 */ /* 0x026fea0003c00000 */
[----:B------:R-:W-:Y:S02]  /*b630*/  ELECT P6, UR79, PT ;  /* 0x00000000004f782f */ /* 0x000fe400038c0000 */
[----:B------:R-:W-:Y:S01]  /*b640*/  MOV R14, UR79 ;  /* 0x0000004f000e7c02 */ /* 0x000fe20008000f00 */
[----:B-12--5:R-:W-:Y:S10]  /*b650*/  ENDCOLLECTIVE ;  /* 0x000000000000791b */ /* 0x026ff40003800000 */
.L_x_217:
[----:B------:R-:W-:Y:S05]  /*b660*/  BSYNC B0 ;  /* 0x0000000000007941 */ /* 0x000fea0003800000 */
.L_x_216:
[----:B------:R-:W-:Y:S01]  /*b670*/  PLOP3.LUT P0, PT, P6, PT, PT, 0x80, 0x8 ;  /* 0x000000000008781c */ /* 0x000fe2000370f070 */
[----:B------:R-:W-:-:S12]  /*b680*/  BRA `(.L_x_218) ;  /* 0xffffff9400047947 */ /* 0x000fd8000383ffff */
.L_x_89:
[----:B--2---:R-:W-:-:S04]  /*b690*/  MOV R3, UR5 ;  /* 0x0000000500037c02 */ /* 0x004fc80008000f00 */
[----:B------:R2:W3:Y:S03]  /*b6a0*/  SYNCS.PHASECHK.TRANS64.TRYWAIT P0, [R3+URZ+0x8], R4 ;  /* 0x00000804030075a7 */ /* 0x0004e600080011ff */
[----:B---3--:R-:W-:Y:S05]  /*b6b0*/  @!P0 NANOSLEEP.SYNCS 0x989680 ;  /* 0x009896800000895d */ /* 0x008fea0003900000 */
[----:B------:R-:W3:Y:S02]  /*b6c0*/  @!P0 SYNCS.PHASECHK.TRANS64 P0, [R3+URZ+0x8], R4 ;  /* 0x00000804030085a7 */ /* 0x000ee400080010ff */
[----:B---3--:R-:W-:Y:S05]  /*b6d0*/  @!P0 BRA `(.L_x_89) ;  /* 0xfffffffc00ec8947 */ /* 0x008fea000383ffff */
[----:B------:R-:W-:Y:S05]  /*b6e0*/  BRA `(.L_x_88) ;  /* 0xffffff9400087947 */ /* 0x000fea000383ffff */
.L_x_90:
[----:B------:R-:W-:-:S07]  /*b6f0*/  MOV R4, UR14 ;  /* 0x0000000e00047c02 */ /* 0x000fce0008000f00 */
.L_x_219:
[----:B-1----:R1:W2:Y:S02]  /*b700*/  SYNCS.PHASECHK.TRANS64.TRYWAIT P0, [R4+URZ+0x230], R5 ;  /* 0x00023005040075a7 */ /* 0x0022a400080011ff */
[----:B--2---:R-:W-:Y:S05]  /*b710*/  @!P0 NANOSLEEP.SYNCS 0x989680 ;  /* 0x009896800000895d */ /* 0x004fea0003900000 */
[----:B------:R-:W2:Y:S02]  /*b720*/  @!P0 SYNCS.PHASECHK.TRANS64 P0, [R4+URZ+0x230], R5 ;  /* 0x00023005040085a7 */ /* 0x000ea400080010ff */
[----:B--2---:R-:W-:Y:S05]  /*b730*/  @!P0 BRA `(.L_x_219) ;  /* 0xfffffffc00f08947 */ /* 0x004fea000383ffff */
[----:B------:R-:W-:Y:S05]  /*b740*/  BRA `(.L_x_220) ;  /* 0xffffff9400f07947 */ /* 0x000fea000383ffff */
.L_x_92:
[----:B------:R-:W-:-:S07]  /*b750*/  MOV R4, UR19 ;  /* 0x0000001300047c02 */ /* 0x000fce0008000f00 */
.L_x_221:
[----:B-1----:R1:W2:Y:S02]  /*b760*/  SYNCS.PHASECHK.TRANS64.TRYWAIT P0, [R4+URZ+0x250], R5 ;  /* 0x00025005040075a7 */ /* 0x0022a400080011ff */
[----:B--2---:R-:W-:Y:S05]  /*b770*/  @!P0 NANOSLEEP.SYNCS 0x989680 ;  /* 0x009896800000895d */ /* 0x004fea0003900000 */
[----:B------:R-:W2:Y:S02]  /*b780*/  @!P0 SYNCS.PHASECHK.TRANS64 P0, [R4+URZ+0x250], R5 ;  /* 0x00025005040085a7 */ /* 0x000ea400080010ff */
[----:B--2---:R-:W-:Y:S05]  /*b790*/  @!P0 BRA `(.L_x_221) ;  /* 0xfffffffc00f08947 */ /* 0x004fea000383ffff */
[----:B------:R-:W-:Y:S05]  /*b7a0*/  BRA `(.L_x_91) ;  /* 0xffffff9800107947 */ /* 0x000fea000383ffff */
.L_x_96:
[----:B-1----:R-:W-:Y:S07]  /*b7b0*/  MOV R4, UR11 ;  /* 0x0000000b00047c02 */ /* 0x002fee0008000f00 */
.L_x_222:
[----:B-1----:R1:W2:Y:S02]  /*b7c0*/  SYNCS.PHASECHK.TRANS64.TRYWAIT P0, [R4+URZ], R7 ;  /* 0x00000007040075a7 */ /* 0x0022a400080011ff */
[----:B--2---:R-:W-:Y:S05]  /*b7d0*/  @!P0 NANOSLEEP.SYNCS 0x989680 ;  /* 0x009896800000895d */ /* 0x004fea0003900000 */
[----:B------:R-:W2:Y:S02]  /*b7e0*/  @!P0 SYNCS.PHASECHK.TRANS64 P0, [R4+URZ], R7 ;  /* 0x00000007040085a7 */ /* 0x000ea400080010ff */
[----:B--2---:R-:W-:Y:S05]  /*b7f0*/  @!P0 BRA `(.L_x_222) ;  /* 0xfffffffc00f08947 */ /* 0x004fea000383ffff */
[----:B------:R-:W-:Y:S05]  /*b800*/  BRA `(.L_x_95) ;  /* 0xffffff9800347947 */ /* 0x000fea000383ffff */
.L_x_100:
[----:B--2---:R-:W-:-:S07]  /*b810*/  MOV R0, UR4 ;  /* 0x0000000400007c02 */ /* 0x004fce0008000f00 */
.L_x_223:
[----:B-1----:R1:W2:Y:S02]  /*b820*/  SYNCS.PHASECHK.TRANS64.TRYWAIT P0, [R0+URZ], R5 ;  /* 0x00000005000075a7 */ /* 0x0022a400080011ff */
[----:B--2---:R-:W-:Y:S05]  /*b830*/  @!P0 NANOSLEEP.SYNCS 0x989680 ;  /* 0x009896800000895d */ /* 0x004fea0003900000 */
[----:B------:R-:W2:Y:S02]  /*b840*/  @!P0 SYNCS.PHASECHK.TRANS64 P0, [R0+URZ], R5 ;  /* 0x00000005000085a7 */ /* 0x000ea400080010ff */
[----:B--2---:R-:W-:Y:S05]  /*b850*/  @!P0 BRA `(.L_x_223) ;  /* 0xfffffffc00f08947 */ /* 0x004fea000383ffff */
[----:B------:R-:W-:Y:S05]  /*b860*/  BRA `(.L_x_224) ;  /* 0xffffff9800e87947 */ /* 0x000fea000383ffff */
.L_x_103:
[----:B------:R-:W-:-:S07]  /*b870*/  MOV R0, UR14 ;  /* 0x0000000e00007c02 */ /* 0x000fce0008000f00 */
.L_x_225:
[----:B-1----:R1:W2:Y:S02]  /*b880*/  SYNCS.PHASECHK.TRANS64.TRYWAIT P1, [R0+URZ+0x260], R5 ;  /* 0x00026005000075a7 */ /* 0x0022a400080211ff */
[----:B--2---:R-:W-:Y:S05]  /*b890*/  @!P1 NANOSLEEP.SYNCS 0x989680 ;  /* 0x009896800000995d */ /* 0x004fea0003900000 */
[----:B------:R-:W2:Y:S02]  /*b8a0*/  @!P1 SYNCS.PHASECHK.TRANS64 P1, [R0+URZ+0x260], R5 ;  /* 0x00026005000095a7 */ /* 0x000ea400080210ff */
[----:B--2---:R-:W-:Y:S05]  /*b8b0*/  @!P1 BRA `(.L_x_225) ;  /* 0xfffffffc00f09947 */ /* 0x004fea000383ffff */
[----:B------:R-:W-:Y:S05]  /*b8c0*/  BRA `(.L_x_226) ;  /* 0xffffff9c00347947 */ /* 0x000fea000383ffff */
.L_x_108:
[----:B------:R-:W-:Y:S07]  /*b8d0*/  MOV R0, UR22 ;  /* 0x0000001600007c02 */ /* 0x000fee0008000f00 */
.L_x_227:
[----:B---3--:R3:W4:Y:S02]  /*b8e0*/  SYNCS.PHASECHK.TRANS64.TRYWAIT P0, [R0+URZ+0x230], R5 ;  /* 0x00023005000075a7 */ /* 0x00872400080011ff */
[----:B----4-:R-:W-:Y:S05]  /*b8f0*/  @!P0 NANOSLEEP.SYNCS 0x989680 ;  /* 0x009896800000895d */ /* 0x010fea0003900000 */
[----:B------:R-:W4:Y:S02]  /*b900*/  @!P0 SYNCS.PHASECHK.TRANS64 P0, [R0+URZ+0x230], R5 ;  /* 0x00023005000085a7 */ /* 0x000f2400080010ff */
[----:B----4-:R-:W-:Y:S05]  /*b910*/  @!P0 BRA `(.L_x_227) ;  /* 0xfffffffc00f08947 */ /* 0x010fea000383ffff */
[----:B------:R-:W-:Y:S05]  /*b920*/  BRA `(.L_x_228) ;  /* 0xffffffa0007c7947 */ /* 0x000fea000383ffff */
.L_x_111:
[----:B------:R-:W-:Y:S07]  /*b930*/  MOV R0, UR22 ;  /* 0x0000001600007c02 */ /* 0x000fee0008000f00 */
.L_x_229:
[----:B---3--:R3:W4:Y:S02]  /*b940*/  SYNCS.PHASECHK.TRANS64.TRYWAIT P2, [R0+URZ+0x228], R11 ;  /* 0x0002280b000075a7 */ /* 0x00872400080411ff */
[----:B----4-:R-:W-:Y:S05]  /*b950*/  @!P2 NANOSLEEP.SYNCS 0x989680 ;  /* 0x009896800000a95d */ /* 0x010fea0003900000 */
[----:B------:R-:W4:Y:S02]  /*b960*/  @!P2 SYNCS.PHASECHK.TRANS64 P2, [R0+URZ+0x228], R11 ;  /* 0x0002280b0000a5a7 */ /* 0x000f2400080410ff */
[----:B----4-:R-:W-:Y:S05]  /*b970*/  @!P2 BRA `(.L_x_229) ;  /* 0xfffffffc00f0a947 */ /* 0x010fea000383ffff */
[----:B------:R-:W-:Y:S05]  /*b980*/  BRA `(.L_x_110) ;  /* 0xffffffa400e07947 */ /* 0x000fea000383ffff */
.L_x_114:
[----:B------:R-:W-:Y:S07]  /*b990*/  MOV R2, UR22 ;  /* 0x0000001600027c02 */ /* 0x000fee0008000f00 */
.L_x_230:
[----:B-1----:R1:W3:Y:S02]  /*b9a0*/  SYNCS.PHASECHK.TRANS64.TRYWAIT P1, [R2+URZ+0x210], R9 ;  /* 0x00021009020075a7 */ /* 0x0022e400080211ff */
[----:B---3--:R-:W-:Y:S05]  /*b9b0*/  @!P1 NANOSLEEP.SYNCS 0x989680 ;  /* 0x009896800000995d */ /* 0x008fea0003900000 */
[----:B------:R-:W3:Y:S02]  /*b9c0*/  @!P1 SYNCS.PHASECHK.TRANS64 P1, [R2+URZ+0x210], R9 ;  /* 0x00021009020095a7 */ /* 0x000ee400080210ff */
[----:B---3--:R-:W-:Y:S05]  /*b9d0*/  @!P1 BRA `(.L_x_230) ;  /* 0xfffffffc00f09947 */ /* 0x008fea000383ffff */
[----:B------:R-:W-:Y:S05]  /*b9e0*/  BRA `(.L_x_231) ;  /* 0xffffffa800947947 */ /* 0x000fea000383ffff */
.L_x_115:
[----:B------:R-:W-:Y:S07]  /*b9f0*/  MOV R0, UR22 ;  /* 0x0000001600007c02 */ /* 0x000fee0008000f00 */
.L_x_232:
[----:B-1----:R1:W3:Y:S02]  /*ba00*/  SYNCS.PHASECHK.TRANS64.TRYWAIT P0, [R0+URZ+0x218], R9 ;  /* 0x00021809000075a7 */ /* 0x0022e400080011ff */
[----:B---3--:R-:W-:Y:S05]  /*ba10*/  @!P0 NANOSLEEP.SYNCS 0x989680 ;  /* 0x009896800000895d */ /* 0x008fea0003900000 */
[----:B------:R-:W3:Y:S02]  /*ba20*/  @!P0 SYNCS.PHASECHK.TRANS64 P0, [R0+URZ+0x218], R9 ;  /* 0x00021809000085a7 */ /* 0x000ee400080010ff */
[----:B---3--:R-:W-:Y:S05]  /*ba30*/  @!P0 BRA `(.L_x_232) ;  /* 0xfffffffc00f08947 */ /* 0x008fea000383ffff */
[----:B------:R-:W-:Y:S05]  /*ba40*/  BRA `(.L_x_233) ;  /* 0xffffffa800dc7947 */ /* 0x000fea000383ffff */
.L_x_117:
[----:B------:R-:W-:-:S07]  /*ba50*/  MOV R0, UR22 ;  /* 0x0000001600007c02 */ /* 0x000fce0008000f00 */
.L_x_234:
[----:B-1----:R1:W3:Y:S02]  /*ba60*/  SYNCS.PHASECHK.TRANS64.TRYWAIT P0, [R0+URZ+0x210], R3 ;  /* 0x00021003000075a7 */ /* 0x0022e400080011ff */
[----:B---3--:R-:W-:Y:S05]  /*ba70*/  @!P0 NANOSLEEP.SYNCS 0x989680 ;  /* 0x009896800000895d */ /* 0x008fea0003900000 */
[----:B------:R-:W3:Y:S02]  /*ba80*/  @!P0 SYNCS.PHASECHK.TRANS64 P0, [R0+URZ+0x210], R3 ;  /* 0x00021003000085a7 */ /* 0x000ee400080010ff */
[----:B---3--:R-:W-:Y:S05]  /*ba90*/  @!P0 BRA `(.L_x_234) ;  /* 0xfffffffc00f08947 */ /* 0x008fea000383ffff */
[----:B------:R-:W-:Y:S05]  /*baa0*/  BRA `(.L_x_235) ;  /* 0xffffffac00487947 */ /* 0x000fea000383ffff */
.L_x_119:
[----:B------:R-:W-:Y:S07]  /*bab0*/  MOV R0, UR50 ;  /* 0x0000003200007c02 */ /* 0x000fee0008000f00 */
.L_x_236:
[----:B-1----:R1:W2:Y:S02]  /*bac0*/  SYNCS.PHASECHK.TRANS64.TRYWAIT P0, [R0+URZ+0x230], R3 ;  /* 0x00023003000075a7 */ /* 0x0022a400080011ff */
[----:B--2---:R-:W-:Y:S05]  /*bad0*/  @!P0 NANOSLEEP.SYNCS 0x989680 ;  /* 0x009896800000895d */ /* 0x004fea0003900000 */
[----:B------:R-:W2:Y:S02]  /*bae0*/  @!P0 SYNCS.PHASECHK.TRANS64 P0, [R0+URZ+0x230], R3 ;  /* 0x00023003000085a7 */ /* 0x000ea400080010ff */
[----:B--2---:R-:W-:Y:S05]  /*baf0*/  @!P0 BRA `(.L_x_236) ;  /* 0xfffffffc00f08947 */ /* 0x004fea000383ffff */
[----:B------:R-:W-:Y:S05]  /*bb00*/  BRA `(.L_x_237) ;  /* 0xffffffb000207947 */ /* 0x000fea000383ffff */
.L_x_130:
[----:B---3--:R3:W4:Y:S02]  /*bb10*/  SYNCS.PHASECHK.TRANS64.TRYWAIT P1, [R0+URZ+0x200], R3 ;  /* 0x00020003000075a7 */ /* 0x00872400080211ff */
[----:B----4-:R-:W-:Y:S05]  /*bb20*/  @!P1 NANOSLEEP.SYNCS 0x989680 ;  /* 0x009896800000995d */ /* 0x010fea0003900000 */
[----:B------:R-:W4:Y:S02]  /*bb30*/  @!P1 SYNCS.PHASECHK.TRANS64 P1, [R0+URZ+0x200], R3 ;  /* 0x00020003000095a7 */ /* 0x000f2400080210ff */
[----:B----4-:R-:W-:Y:S05]  /*bb40*/  @!P1 BRA `(.L_x_130) ;  /* 0xfffffffc00f09947 */ /* 0x010fea000383ffff */
[----:B------:R-:W-:Y:S05]  /*bb50*/  BRA `(.L_x_129) ;  /* 0xffffffc000287947 */ /* 0x000fea000383ffff */
.L_x_132:
[----:B--2---:R2:W1:Y:S02]  /*bb60*/  SYNCS.PHASECHK.TRANS64.TRYWAIT P0, [R187+URZ+0x240], R4 ;  /* 0x00024004bb0075a7 */ /* 0x00446400080011ff */
[----:B-1----:R-:W-:Y:S05]  /*bb70*/  @!P0 NANOSLEEP.SYNCS 0x989680 ;  /* 0x009896800000895d */ /* 0x002fea0003900000 */
[----:B------:R-:W1:Y:S02]  /*bb80*/  @!P0 SYNCS.PHASECHK.TRANS64 P0, [R187+URZ+0x240], R4 ;  /* 0x00024004bb0085a7 */ /* 0x000e6400080010ff */
[----:B-1----:R-:W-:Y:S05]  /*bb90*/  @!P0 BRA `(.L_x_132) ;  /* 0xfffffffc00f08947 */ /* 0x002fea000383ffff */
[----:B------:R-:W-:Y:S05]  /*bba0*/  BRA `(.L_x_131) ;  /* 0xffffffc000807947 */ /* 0x000fea000383ffff */
.L_x_141:
[----:B---3--:R3:W4:Y:S02]  /*bbb0*/  SYNCS.PHASECHK.TRANS64.TRYWAIT P0, [R199+URZ+0x200], R2 ;  /* 0x00020002c70075a7 */ /* 0x00872400080011ff */
[----:B----4-:R-:W-:Y:S05]  /*bbc0*/  @!P0 NANOSLEEP.SYNCS 0x989680 ;  /* 0x009896800000895d */ /* 0x010fea0003900000 */
[----:B------:R-:W4:Y:S02]  /*bbd0*/  @!P0 SYNCS.PHASECHK.TRANS64 P0, [R199+URZ+0x200], R2 ;  /* 0x00020002c70085a7 */ /* 0x000f2400080010ff */
[----:B----4-:R-:W-:Y:S05]  /*bbe0*/  @!P0 BRA `(.L_x_141) ;  /* 0xfffffffc00f08947 */ /* 0x010fea000383ffff */
[----:B------:R-:W-:Y:S05]  /*bbf0*/  BRA `(.L_x_140) ;  /* 0xffffffd4009c7947 */ /* 0x000fea000383ffff */
        .weak           $__internal_0_$__cuda_sm10x_tcgen05_guardrail_trap_col_being_dealloced_not_returned_by_alloc
        .type           $__internal_0_$__cuda_sm10x_tcgen05_guardrail_trap_col_being_dealloced_not_returned_by_alloc,@function
        .size           $__internal_0_$__cuda_sm10x_tcgen05_guardrail_trap_col_being_dealloced_not_returned_by_alloc,($__internal_1_$__cuda_sm10x_tcgen05_guardrail_trap_phase_invalid_during_alloc - $__internal_0_$__cuda_sm10x_tcgen05_guardrail_trap_col_being_dealloced_not_returned_by_alloc)
$__internal_0_$__cuda_sm10x_tcgen05_guardrail_trap_col_being_dealloced_not_returned_by_alloc:
[----:B------:R-:W-:Y:S05]  /*bc00*/  BPT.TRAP 0x1 ;  /* 0x000000040000795c */ /* 0x000fea0000300000 */
[----:B------:R-:W-:-:S04]  /*bc10*/  HFMA2 R3, -RZ, RZ, 0, 0 ;  /* 0x00000000ff037431 */ /* 0x000fc800000001ff */
[----:B------:R-:W-:Y:S05]  /*bc20*/  RET.REL.NODEC R2 `(_ZN7cutlass13device_kernelINS_4conv6kernel13ConvUniversalINS1_16ConvProblemShapeILNS1_8OperatorE0ELi3EEENS1_10collective14CollectiveConvINS1_47MainloopSm100TmaUmmaWarpSpecializedImplicitGemmILS5_0ELi32ELi3ELi1ELi2EN4cute5tupleIJNSA_1CILi2EEENSC_ILi1EEESE_EEEEENSB_IJNSC_ILi256EEENSC_ILi128EEENSB_IJNSC_ILi32EEEEEEEEENS_12float_e4m3_tESM_NSA_8TiledMMAINSA_8MMA_AtomIJNSA_10MMA_TraitsINSA_25SM100_MMA_F8F6F4_2x1SM_SSEJSM_SM_fSH_SI_NSA_17integral_constantINSA_4UMMA5MajorELST_0EEESU_NSR_INSS_7ScaleInELSV_0EEESW_EEEEEENSA_6LayoutINSB_IJSE_SE_SE_EEENSB_IJNSC_ILi0EEES11_S11_EEEEENSB_IJNSA_10UnderscoreES14_S14_EEEEENS7_6detail27Sm100ImplicitGemmTileTraitsINSA_25SM100_TMA_2SM_LOAD_IM2COLENSA_14ComposedLayoutINSA_7SwizzleILi1ELi4ELi3EEENSA_18smem_ptr_flag_bitsILi8EEENSZ_INSB_IJNSC_ILi8EEESJ_EEENSB_IJSJ_SE_EEEEEEEvEENS18_INSA_18SM100_TMA_2SM_LOADES1J_vEEEENS_8epilogue10collective18CollectiveEpilogueINS1O_23Sm100TmaWarpSpecializedILi2ELi2ELi64ELb0ELb0EEEJNSB_IJSI_SI_SK_EEENSB_IJNSZ_ISI_SE_EENSZ_INSC_ILi64EEESE_EEEEESM_NSB_IJNSB_IJllllEEESE_S11_EEESM_S1Z_NS1O_6fusion15FusionCallbacksIS1S_NS20_17LinearCombinationISM_fSM_fLNS_15FloatRoundStyleE2EEES1T_S1X_JEEENSA_5SM1004TMEM4LOAD26SM100_TMEM_LOAD_32dp32b64xENSA_20SM90_TMA_LOAD_IM2COLENS1A_INS1B_ILi2ELi4ELi3EEES1E_NSZ_INSB_IJS1F_S1V_EEENSB_IJS1V_SE_EEEEEEENSA_39AutoVectorizingCopyWithAssumedAlignmentILi128EEENSA_21SM90_TMA_STORE_IM2COLES2F_S2H_S2H_EEEvvEEEEvNT_6ParamsE) ;  /* 0xffffff4002f47950 */ /* 0x000fea0003c3ffff */
        .weak           $__internal_1_$__cuda_sm10x_tcgen05_guardrail_trap_phase_invalid_during_alloc
        .type           $__internal_1_$__cuda_sm10x_tcgen05_guardrail_trap_phase_invalid_during_alloc,@function
        .size           $__internal_1_$__cuda_sm10x_tcgen05_guardrail_trap_phase_invalid_during_alloc,($__internal_2_$__cuda_sm10x_tcgen05_guardrail_trap_unallocated_columns_being_dealloced - $__internal_1_$__cuda_sm10x_tcgen05_guardrail_trap_phase_invalid_during_alloc)
$__internal_1_$__cuda_sm10x_tcgen05_guardrail_trap_phase_invalid_during_alloc:
[----:B------:R-:W-:Y:S05]  /*bc30*/  BPT.TRAP 0x1 ;  /* 0x000000040000795c */ /* 0x000fea0000300000 */
[----:B------:R-:W-:-:S04]  /*bc40*/  MOV R5, 0x0 ;  /* 0x0000000000057802 */ /* 0x000fc80000000f00 */
[----:B------:R-:W-:Y:S05]  /*bc50*/  RET.REL.NODEC R4 `(_ZN7cutlass13device_kernelINS_4conv6kernel13ConvUniversalINS1_16ConvProblemShapeILNS1_8OperatorE0ELi3EEENS1_10collective14CollectiveConvINS1_47MainloopSm100TmaUmmaWarpSpecializedImplicitGemmILS5_0ELi32ELi3ELi1ELi2EN4cute5tupleIJNSA_1CILi2EEENSC_ILi1EEESE_EEEEENSB_IJNSC_ILi256EEENSC_ILi128EEENSB_IJNSC_ILi32EEEEEEEEENS_12float_e4m3_tESM_NSA_8TiledMMAINSA_8MMA_AtomIJNSA_10MMA_TraitsINSA_25SM100_MMA_F8F6F4_2x1SM_SSEJSM_SM_fSH_SI_NSA_17integral_constantINSA_4UMMA5MajorELST_0EEESU_NSR_INSS_7ScaleInELSV_0EEESW_EEEEEENSA_6LayoutINSB_IJSE_SE_SE_EEENSB_IJNSC_ILi0EEES11_S11_EEEEENSB_IJNSA_10UnderscoreES14_S14_EEEEENS7_6detail27Sm100ImplicitGemmTileTraitsINSA_25SM100_TMA_2SM_LOAD_IM2COLENSA_14ComposedLayoutINSA_7SwizzleILi1ELi4ELi3EEENSA_18smem_ptr_flag_bitsILi8EEENSZ_INSB_IJNSC_ILi8EEESJ_EEENSB_IJSJ_SE_EEEEEEEvEENS18_INSA_18SM100_TMA_2SM_LOADES1J_vEEEENS_8epilogue10collective18CollectiveEpilogueINS1O_23Sm100TmaWarpSpecializedILi2ELi2ELi64ELb0ELb0EEEJNSB_IJSI_SI_SK_EEENSB_IJNSZ_ISI_SE_EENSZ_INSC_ILi64EEESE_EEEEESM_NSB_IJNSB_IJllllEEESE_S11_EEESM_S1Z_NS1O_6fusion15FusionCallbacksIS1S_NS20_17LinearCombinationISM_fSM_fLNS_15FloatRoundStyleE2EEES1T_S1X_JEEENSA_5SM1004TMEM4LOAD26SM100_TMEM_LOAD_32dp32b64xENSA_20SM90_TMA_LOAD_IM2COLENS1A_INS1B_ILi2ELi4ELi3EEES1E_NSZ_INSB_IJS1F_S1V_EEENSB_IJS1V_SE_EEEEEEENSA_39AutoVectorizingCopyWithAssumedAlignmentILi128EEENSA_21SM90_TMA_STORE_IM2COLES2F_S2H_S2H_EEEvvEEEEvNT_6ParamsE) ;  /* 0xffffff4004e87950 */ /* 0x000fea0003c3ffff */
        .weak           $__internal_2_$__cuda_sm10x_tcgen05_guardrail_trap_unallocated_columns_being_dealloced
        .type           $__internal_2_$__cuda_sm10x_tcgen05_guardrail_trap_unallocated_columns_being_dealloced,@function
        .size           $__internal_2_$__cuda_sm10x_tcgen05_guardrail_trap_unallocated_columns_being_dealloced,(.L_x_239 - $__internal_2_$__cuda_sm10x_tcgen05_guardrail_trap_unallocated_columns_being_dealloced)
$__internal_2_$__cuda_sm10x_tcgen05_guardrail_trap_unallocated_columns_being_dealloced:
[----:B------:R-:W-:Y:S05]  /*bc60*/  BPT.TRAP 0x1 ;  /* 0x000000040000795c */ /* 0x000fea0000300000 */
[----:B------:R-:W-:-:S04]  /*bc70*/  HFMA2 R3, -RZ, RZ, 0, 0 ;  /* 0x00000000ff037431 */ /* 0x000fc800000001ff */
[----:B------:R-:W-:Y:S05]  /*bc80*/  RET.REL.NODEC R2 `(_ZN7cutlass13device_kernelINS_4conv6kernel13ConvUniversalINS1_16ConvProblemShapeILNS1_8OperatorE0ELi3EEENS1_10collective14CollectiveConvINS1_47MainloopSm100TmaUmmaWarpSpecializedImplicitGemmILS5_0ELi32ELi3ELi1ELi2EN4cute5tupleIJNSA_1CILi2EEENSC_ILi1EEESE_EEEEENSB_IJNSC_ILi256EEENSC_ILi128EEENSB_IJNSC_ILi32EEEEEEEEENS_12float_e4m3_tESM_NSA_8TiledMMAINSA_8MMA_AtomIJNSA_10MMA_TraitsINSA_25SM100_MMA_F8F6F4_2x1SM_SSEJSM_SM_fSH_SI_NSA_17integral_constantINSA_4UMMA5MajorELST_0EEESU_NSR_INSS_7ScaleInELSV_0EEESW_EEEEEENSA_6LayoutINSB_IJSE_SE_SE_EEENSB_IJNSC_ILi0EEES11_S11_EEEEENSB_IJNSA_10UnderscoreES14_S14_EEEEENS7_6detail27Sm100ImplicitGemmTileTraitsINSA_25SM100_TMA_2SM_LOAD_IM2COLENSA_14ComposedLayoutINSA_7SwizzleILi1ELi4ELi3EEENSA_18smem_ptr_flag_bitsILi8EEENSZ_INSB_IJNSC_ILi8EEESJ_EEENSB_IJSJ_SE_EEEEEEEvEENS18_INSA_18SM100_TMA_2SM_LOADES1J_vEEEENS_8epilogue10collective18CollectiveEpilogueINS1O_23Sm100TmaWarpSpecializedILi2ELi2ELi64ELb0ELb0EEEJNSB_IJSI_SI_SK_EEENSB_IJNSZ_ISI_SE_EENSZ_INSC_ILi64EEESE_EEEEESM_NSB_IJNSB_IJllllEEESE_S11_EEESM_S1Z_NS1O_6fusion15FusionCallbacksIS1S_NS20_17LinearCombinationISM_fSM_fLNS_15FloatRoundStyleE2EEES1T_S1X_JEEENSA_5SM1004TMEM4LOAD26SM100_TMEM_LOAD_32dp32b64xENSA_20SM90_TMA_LOAD_IM2COLENS1A_INS1B_ILi2ELi4ELi3EEES1E_NSZ_INSB_IJS1F_S1V_EEENSB_IJS1V_SE_EEEEEEENSA_39AutoVectorizingCopyWithAssumedAlignmentILi128EEENSA_21SM90_TMA_STORE_IM2COLES2F_S2H_S2H_EEEvvEEEEvNT_6ParamsE) ;  /* 0xffffff4002dc7950 */ /* 0x000fea0003c3ffff */
.L_x_238:
[----:B------:R-:W-:-:S00]  /*bc90*/  BRA `(.L_x_238) ;  /* 0xfffffffc00fc7947 */ /* 0x000fc0000383ffff */
[----:B------:R-:W-:-:S00]  /*bca0*/  NOP ;  /* 0x0000000000007918 */ /* 0x000fc00000000000 */
        /* <DEDUP_REMOVED lines=13> */
.L_x_239:


//--------------------- .nv.global.init           --------------------------
	.section	.nv.global.init,"aw",@progbits
.nv.global.init:
	.type		$str$29,@object
	.size		$str$29,($str$30 - $str$29)
$str$29:
        /*0000*/ 	.byte	0x28, 0x61, 0x64, 0x64, 0x72, 0x65, 0x73, 0x73, 0x20, 0x26, 0x20, 0x6d, 0x61, 0x73, 0x6b, 0x29
        /*0010*/ 	.byte	0x20, 0x3d, 0x3d, 0x20, 0x30, 0x00
	.type		$str$30,@object
	.size		$str$30,($str$28 - $str$30)
$str$30:
        /*0016*/ 	.byte	0x2f, 0x74, 0x6d, 0x70, 0x2f, 0x63, 0x75, 0x74, 0x6c, 0x61, 0x73, 0x73, 0x5f, 0x73, 0x77, 0x65
        /*0026*/ 	.byte	0x65, 0x70, 0x5f, 0x73, 0x72, 0x63, 0x2f, 0x69, 0x6e, 0x63, 0x6c, 0x75, 0x64, 0x65, 0x2f, 0x63
        /*0036*/ 	.byte	0x75, 0x74, 0x65, 0x2f, 0x70, 0x6f, 0x69, 0x6e, 0x74, 0x65, 0x72, 0x5f, 0x66, 0x6c, 0x61, 0x67
        /*0046*/ 	.byte	0x67, 0x65, 0x64, 0x2e, 0x68, 0x70, 0x70, 0x00
	.type		$str$28,@object
	.size		$str$28,($str$27 - $str$28)
$str$28:
        /*004e*/ 	.byte	0x2f, 0x74, 0x6d, 0x70, 0x2f, 0x63, 0x75, 0x74, 0x6c, 0x61, 0x73, 0x73, 0x5f, 0x73, 0x77, 0x65
        /*005e*/ 	.byte	0x65, 0x70, 0x5f, 0x73, 0x72, 0x63, 0x2f, 0x69, 0x6e, 0x63, 0x6c, 0x75, 0x64, 0x65, 0x2f, 0x63
        /*006e*/ 	.byte	0x75, 0x74, 0x65, 0x2f, 0x61, 0x74, 0x6f, 0x6d, 0x2f, 0x63, 0x6f, 0x70, 0x79, 0x5f, 0x74, 0x72
        /*007e*/ 	.byte	0x61, 0x69, 0x74, 0x73, 0x5f, 0x73, 0x6d, 0x31, 0x30, 0x30, 0x2e, 0x68, 0x70, 0x70, 0x00
	.type		$str$27,@object
	.size		$str$27,(__unnamed_1 - $str$27)
$str$27:
        /*008d*/ 	.byte	0x28, 0x28, 0x75, 0x69, 0x6e, 0x74, 0x33, 0x32, 0x5f, 0x74, 0x28, 0x74, 0x68, 0x72, 0x65, 0x61
        /*009d*/ 	.byte	0x64, 0x49, 0x64, 0x78, 0x2e, 0x78, 0x29, 0x20, 0x2f, 0x20, 0x33, 0x32, 0x29, 0x20, 0x25, 0x20
        /*00ad*/ 	.byte	0x34, 0x29, 0x20, 0x3d, 0x3d, 0x20, 0x28, 0x28, 0x28, 0x74, 0x6d, 0x65, 0x6d, 0x5f, 0x61, 0x64
        /*00bd*/ 	.byte	0x64, 0x72, 0x20, 0x3e, 0x3e, 0x20, 0x31, 0x36, 0x29, 0x20, 0x2f, 0x20, 0x33, 0x32, 0x29, 0x20
        /*00cd*/ 	.byte	0x25, 0x20, 0x34, 0x29, 0x00
	.type		__unnamed_1,@object
	.size		__unnamed_1,(__unnamed_2 - __unnamed_1)
__unnamed_1:
        /*00d2*/ 	.byte	0x61, 0x75, 0x74, 0x6f, 0x20, 0x63, 0x75, 0x74, 0x65, 0x3a, 0x3a, 0x61, 0x73, 0x5f, 0x70, 0x6f
        /* <DEDUP_REMOVED lines=24> */
        /*0262*/ 	.byte	0x43, 0x3c, 0x38, 0x31, 0x39, 0x32, 0x3e, 0x3e, 0x3e, 0x3e, 0x5d, 0x00
	.type		__unnamed_2,@object
	.size		__unnamed_2,(.L_2 - __unnamed_2)
__unnamed_2:
        /* <DEDUP_REMOVED lines=42> */
        /*050e*/ 	.byte	0x3e, 0x3e, 0x3e, 0x3e, 0x5d, 0x00
.L_2:


//--------------------- .nv.shared._ZN7cutlass13device_kernelINS_4conv6kernel13ConvUniversalINS1_16ConvProblemShapeILNS1_8OperatorE0ELi3EEENS1_10collective14CollectiveConvINS1_47MainloopSm100TmaUmmaWarpSpecializedImplicitGemmILS5_0ELi32ELi3ELi1ELi2EN4cute5tupleIJNSA_1CILi2EEENSC_ILi1EEESE_EEEEENSB_IJNSC_ILi256EEENSC_ILi128EEENSB_IJNSC_ILi32EEEEEEEEENS_12float_e4m3_tESM_NSA_8TiledMMAINSA_8MMA_AtomIJNSA_10MMA_TraitsINSA_25SM100_MMA_F8F6F4_2x1SM_SSEJSM_SM_fSH_SI_NSA_17integral_constantINSA_4UMMA5MajorELST_0EEESU_NSR_INSS_7ScaleInELSV_0EEESW_EEEEEENSA_6LayoutINSB_IJSE_SE_SE_EEENSB_IJNSC_ILi0EEES11_S11_EEEEENSB_IJNSA_10UnderscoreES14_S14_EEEEENS7_6detail27Sm100ImplicitGemmTileTraitsINSA_25SM100_TMA_2SM_LOAD_IM2COLENSA_14ComposedLayoutINSA_7SwizzleILi1ELi4ELi3EEENSA_18smem_ptr_flag_bitsILi8EEENSZ_INSB_IJNSC_ILi8EEESJ_EEENSB_IJSJ_SE_EEEEEEEvEENS18_INSA_18SM100_TMA_2SM_LOADES1J_vEEEENS_8epilogue10collective18CollectiveEpilogueINS1O_23Sm100TmaWarpSpecializedILi2ELi2ELi64ELb0ELb0EEEJNSB_IJSI_SI_SK_EEENSB_IJNSZ_ISI_SE_EENSZ_INSC_ILi64EEESE_EEEEESM_NSB_IJNSB_IJllllEEESE_S11_EEESM_S1Z_NS1O_6fusion15FusionCallbacksIS1S_NS20_17LinearCombinationISM_fSM_fLNS_15FloatRoundStyleE2EEES1T_S1X_JEEENSA_5SM1004TMEM4LOAD26SM100_TMEM_LOAD_32dp32b64xENSA_20SM90_TMA_LOAD_IM2COLENS1A_INS1B_ILi2ELi4ELi3EEES1E_NSZ_INSB_IJS1F_S1V_EEENSB_IJS1V_SE_EEEEEEENSA_39AutoVectorizingCopyWithAssumedAlignmentILi128EEENSA_21SM90_TMA_STORE_IM2COLES2F_S2H_S2H_EEEvvEEEEvNT_6ParamsE --------------------------
	.section	.nv.shared._ZN7cutlass13device_kernelINS_4conv6kernel13ConvUniversalINS1_16ConvProblemShapeILNS1_8OperatorE0ELi3EEENS1_10collective14CollectiveConvINS1_47MainloopSm100TmaUmmaWarpSpecializedImplicitGemmILS5_0ELi32ELi3ELi1ELi2EN4cute5tupleIJNSA_1CILi2EEENSC_ILi1EEESE_EEEEENSB_IJNSC_ILi256EEENSC_ILi128EEENSB_IJNSC_ILi32EEEEEEEEENS_12float_e4m3_tESM_NSA_8TiledMMAINSA_8MMA_AtomIJNSA_10MMA_TraitsINSA_25SM100_MMA_F8F6F4_2x1SM_SSEJSM_SM_fSH_SI_NSA_17integral_constantINSA_4UMMA5MajorELST_0EEESU_NSR_INSS_7ScaleInELSV_0EEESW_EEEEEENSA_6LayoutINSB_IJSE_SE_SE_EEENSB_IJNSC_ILi0EEES11_S11_EEEEENSB_IJNSA_10UnderscoreES14_S14_EEEEENS7_6detail27Sm100ImplicitGemmTileTraitsINSA_25SM100_TMA_2SM_LOAD_IM2COLENSA_14ComposedLayoutINSA_7SwizzleILi1ELi4ELi3EEENSA_18smem_ptr_flag_bitsILi8EEENSZ_INSB_IJNSC_ILi8EEESJ_EEENSB_IJSJ_SE_EEEEEEEvEENS18_INSA_18SM100_TMA_2SM_LOADES1J_vEEEENS_8epilogue10collective18CollectiveEpilogueINS1O_23Sm100TmaWarpSpecializedILi2ELi2ELi64ELb0ELb0EEEJNSB_IJSI_SI_SK_EEENSB_IJNSZ_ISI_SE_EENSZ_INSC_ILi64EEESE_EEEEESM_NSB_IJNSB_IJllllEEESE_S11_EEESM_S1Z_NS1O_6fusion15FusionCallbacksIS1S_NS20_17LinearCombinationISM_fSM_fLNS_15FloatRoundStyleE2EEES1T_S1X_JEEENSA_5SM1004TMEM4LOAD26SM100_TMEM_LOAD_32dp32b64xENSA_20SM90_TMA_LOAD_IM2COLENS1A_INS1B_ILi2ELi4ELi3EEES1E_NSZ_INSB_IJS1F_S1V_EEENSB_IJS1V_SE_EEEEEEENSA_39AutoVectorizingCopyWithAssumedAlignmentILi128EEENSA_21SM90_TMA_STORE_IM2COLES2F_S2H_S2H_EEEvvEEEEvNT_6ParamsE,"aw",@nobits
	.sectionflags	@""
	.align	16
	.zero		1024


//--------------------- .nv.shared.reserved.0     --------------------------
	.section	.nv.shared.reserved.0,"aw",@nobits
	.weak		__nv_reservedSMEM_offset_0_alias
	.size		__nv_reservedSMEM_offset_0_alias, 0, 64
	.other		__nv_reservedSMEM_offset_0_alias,@"STO_CUDA_RESERVED_SHARED STV_DEFAULT"
__nv_reservedSMEM_offset_0_alias:
	.zero		0
.nv.shared.reserved.0:
	.zero		64
	.weak		__nv_reservedSMEM_tcgen05_partition
	.type		__nv_reservedSMEM_tcgen05_partition,@object
	.size		__nv_reservedSMEM_tcgen05_partition,(.L_0 - __nv_reservedSMEM_tcgen05_partition)
__nv_reservedSMEM_tcgen05_partition:
	.zero		32
.L_0:


//--------------------- .nv.global                --------------------------
	.section	.nv.global,"aw",@nobits
.nv.global:
	.type		_ZN39_INTERNAL_81960c30_4_k_cu_4df1baba_31594cute1_E,@object
	.size		_ZN39_INTERNAL_81960c30_4_k_cu_4df1baba_31594cute1_E,(_ZN39_INTERNAL_81960c30_4_k_cu_4df1baba_31594cuda3std3__45__cpo6cbeginE - _ZN39_INTERNAL_81960c30_4_k_cu_4df1baba_31594cute1_E)
_ZN39_INTERNAL_81960c30_4_k_cu_4df1baba_31594cute1_E:
	.zero		1
	.type		_ZN39_INTERNAL_81960c30_4_k_cu_4df1baba_31594cuda3std3__45__cpo6cbeginE,@object
	.size		_ZN39_INTERNAL_81960c30_4_k_cu_4df1baba_31594cuda3std3__45__cpo6cbeginE,(_ZN39_INTERNAL_81960c30_4_k_cu_4df1baba_31594cuda3std3__48in_placeE - _ZN39_INTERNAL_81960c30_4_k_cu_4df1baba_31594cuda3std3__45__cpo6cbeginE)
_ZN39_INTERNAL_81960c30_4_k_cu_4df1baba_31594cuda3std3__45__cpo6cbeginE:
	.zero		1
	.type		_ZN39_INTERNAL_81960c30_4_k_cu_4df1baba_31594cuda3std3__48in_placeE,@object
	.size		_ZN39_INTERNAL_81960c30_4_k_cu_4df1baba_31594cuda3std3__48in_placeE,(_ZN39_INTERNAL_81960c30_4_k_cu_4df1baba_31594cuda3std6ranges3__45__cpo9iter_moveE - _ZN39_INTERNAL_81960c30_4_k_cu_4df1baba_31594cuda3std3__48in_placeE)
_ZN39_INTERNAL_81960c30_4_k_cu_4df1baba_31594cuda3std3__48in_placeE:
	.zero		1
	.type		_ZN39_INTERNAL_81960c30_4_k_cu_4df1baba_31594cuda3std6ranges3__45__cpo9iter_moveE,@object
	.size		_ZN39_INTERNAL_81960c30_4_k_cu_4df1baba_31594cuda3std6ranges3__45__cpo9iter_moveE,(_ZN39_INTERNAL_81960c30_4_k_cu_4df1baba_31594cuda3std3__45__cpo5beginE - _ZN39_INTERNAL_81960c30_4_k_cu_4df1baba_31594cuda3std6ranges3__45__cpo9iter_moveE)
_ZN39_INTERNAL_81960c30_4_k_cu_4df1baba_31594cuda3std6ranges3__45__cpo9iter_moveE:
	.zero		1
	.type		_ZN39_INTERNAL_81960c30_4_k_cu_4df1baba_31594cuda3std3__45__cpo5beginE,@object
	.size		_ZN39_INTERNAL_81960c30_4_k_cu_4df1baba_31594cuda3std3__45__cpo5beginE,(_ZN39_INTERNAL_81960c30_4_k_cu_4df1baba_31594cuda3std3__441_GLOBAL__N__81960c30_4_k_cu_4df1baba_31596ignoreE - _ZN39_INTERNAL_81960c30_4_k_cu_4df1baba_31594cuda3std3__45__cpo5beginE)
_ZN39_INTERNAL_81960c30_4_k_cu_4df1baba_31594cuda3std3__45__cpo5beginE:
	.zero		1
	.type		_ZN39_INTERNAL_81960c30_4_k_cu_4df1baba_31594cuda3std3__441_GLOBAL__N__81960c30_4_k_cu_4df1baba_31596ignoreE,@object
	.size		_ZN39_INTERNAL_81960c30_4_k_cu_4df1baba_31594cuda3std3__441_GLOBAL__N__81960c30_4_k_cu_4df1baba_31596ignoreE,(_ZN39_INTERNAL_81960c30_4_k_cu_4df1baba_31594cute7productE - _ZN39_INTERNAL_81960c30_4_k_cu_4df1baba_31594cuda3std3__441_GLOBAL__N__81960c30_4_k_cu_4df1baba_31596ignoreE)
_ZN39_INTERNAL_81960c30_4_k_cu_4df1baba_31594cuda3std3__441_GLOBAL__N__81960c30_4_k_cu_4df1baba_31596ignoreE:
	.zero		1
	.type		_ZN39_INTERNAL_81960c30_4_k_cu_4df1baba_31594cute7productE,@object
	.size		_ZN39_INTERNAL_81960c30_4_k_cu_4df1baba_31594cute7productE,(_ZN39_INTERNAL_81960c30_4_k_cu_4df1baba_31594cuda3std3__45__cpo3endE - _ZN39_INTERNAL_81960c30_4_k_cu_4df1baba_31594cute7productE)
_ZN39_INTERNAL_81960c30_4_k_cu_4df1baba_31594cute7productE:
	.zero		1
	.type		_ZN39_INTERNAL_81960c30_4_k_cu_4df1baba_31594cuda3std3__45__cpo3endE,@object
	.size		_ZN39_INTERNAL_81960c30_4_k_cu_4df1baba_31594cuda3std3__45__cpo3endE,(_ZN39_INTERNAL_81960c30_4_k_cu_4df1baba_31594cuda3std3__419piecewise_constructE - _ZN39_INTERNAL_81960c30_4_k_cu_4df1baba_31594cuda3std3__45__cpo3endE)
_ZN39_INTERNAL_81960c30_4_k_cu_4df1baba_31594cuda3std3__45__cpo3endE:
	.zero		1
	.type		_ZN39_INTERNAL_81960c30_4_k_cu_4df1baba_31594cuda3std3__419piecewise_constructE,@object
	.size		_ZN39_INTERNAL_81960c30_4_k_cu_4df1baba_31594cuda3std3__419piecewise_constructE,(_ZN39_INTERNAL_81960c30_4_k_cu_4df1baba_31594cuda3std3__45__cpo4cendE - _ZN39_INTERNAL_81960c30_4_k_cu_4df1baba_31594cuda3std3__419piecewise_constructE)
_ZN39_INTERNAL_81960c30_4_k_cu_4df1baba_31594cuda3std3__419piecewise_constructE:
	.zero		1
	.type		_ZN39_INTERNAL_81960c30_4_k_cu_4df1baba_31594cuda3std3__45__cpo4cendE,@object
	.size		_ZN39_INTERNAL_81960c30_4_k_cu_4df1baba_31594cuda3std3__45__cpo4cendE,(_ZN39_INTERNAL_81960c30_4_k_cu_4df1baba_31594cuda3std6ranges3__45__cpo4swapE - _ZN39_INTERNAL_81960c30_4_k_cu_4df1baba_31594cuda3std3__45__cpo4cendE)
_ZN39_INTERNAL_81960c30_4_k_cu_4df1baba_31594cuda3std3__45__cpo4cendE:
	.zero		1
	.type		_ZN39_INTERNAL_81960c30_4_k_cu_4df1baba_31594cuda3std6ranges3__45__cpo4swapE,@object
	.size		_ZN39_INTERNAL_81960c30_4_k_cu_4df1baba_31594cuda3std6ranges3__45__cpo4swapE,(.L_10 - _ZN39_INTERNAL_81960c30_4_k_cu_4df1baba_31594cuda3std6ranges3__45__cpo4swapE)
_ZN39_INTERNAL_81960c30_4_k_cu_4df1baba_31594cuda3std6ranges3__45__cpo4swapE:
	.zero		1
.L_10:


//--------------------- .nv.constant0._ZN7cutlass13device_kernelINS_4conv6kernel13ConvUniversalINS1_16ConvProblemShapeILNS1_8OperatorE0ELi3EEENS1_10collective14CollectiveConvINS1_47MainloopSm100TmaUmmaWarpSpecializedImplicitGemmILS5_0ELi32ELi3ELi1ELi2EN4cute5tupleIJNSA_1CILi2EEENSC_ILi1EEESE_EEEEENSB_IJNSC_ILi256EEENSC_ILi128EEENSB_IJNSC_ILi32EEEEEEEEENS_12float_e4m3_tESM_NSA_8TiledMMAINSA_8MMA_AtomIJNSA_10MMA_TraitsINSA_25SM100_MMA_F8F6F4_2x1SM_SSEJSM_SM_fSH_SI_NSA_17integral_constantINSA_4UMMA5MajorELST_0EEESU_NSR_INSS_7ScaleInELSV_0EEESW_EEEEEENSA_6LayoutINSB_IJSE_SE_SE_EEENSB_IJNSC_ILi0EEES11_S11_EEEEENSB_IJNSA_10UnderscoreES14_S14_EEEEENS7_6detail27Sm100ImplicitGemmTileTraitsINSA_25SM100_TMA_2SM_LOAD_IM2COLENSA_14ComposedLayoutINSA_7SwizzleILi1ELi4ELi3EEENSA_18smem_ptr_flag_bitsILi8EEENSZ_INSB_IJNSC_ILi8EEESJ_EEENSB_IJSJ_SE_EEEEEEEvEENS18_INSA_18SM100_TMA_2SM_LOADES1J_vEEEENS_8epilogue10collective18CollectiveEpilogueINS1O_23Sm100TmaWarpSpecializedILi2ELi2ELi64ELb0ELb0EEEJNSB_IJSI_SI_SK_EEENSB_IJNSZ_ISI_SE_EENSZ_INSC_ILi64EEESE_EEEEESM_NSB_IJNSB_IJllllEEESE_S11_EEESM_S1Z_NS1O_6fusion15FusionCallbacksIS1S_NS20_17LinearCombinationISM_fSM_fLNS_15FloatRoundStyleE2EEES1T_S1X_JEEENSA_5SM1004TMEM4LOAD26SM100_TMEM_LOAD_32dp32b64xENSA_20SM90_TMA_LOAD_IM2COLENS1A_INS1B_ILi2ELi4ELi3EEES1E_NSZ_INSB_IJS1F_S1V_EEENSB_IJS1V_SE_EEEEEEENSA_39AutoVectorizingCopyWithAssumedAlignmentILi128EEENSA_21SM90_TMA_STORE_IM2COLES2F_S2H_S2H_EEEvvEEEEvNT_6ParamsE --------------------------
	.section	.nv.constant0._ZN7cutlass13device_kernelINS_4conv6kernel13ConvUniversalINS1_16ConvProblemShapeILNS1_8OperatorE0ELi3EEENS1_10collective14CollectiveConvINS1_47MainloopSm100TmaUmmaWarpSpecializedImplicitGemmILS5_0ELi32ELi3ELi1ELi2EN4cute5tupleIJNSA_1CILi2EEENSC_ILi1EEESE_EEEEENSB_IJNSC_ILi256EEENSC_ILi128EEENSB_IJNSC_ILi32EEEEEEEEENS_12float_e4m3_tESM_NSA_8TiledMMAINSA_8MMA_AtomIJNSA_10MMA_TraitsINSA_25SM100_MMA_F8F6F4_2x1SM_SSEJSM_SM_fSH_SI_NSA_17integral_constantINSA_4UMMA5MajorELST_0EEESU_NSR_INSS_7ScaleInELSV_0EEESW_EEEEEENSA_6LayoutINSB_IJSE_SE_SE_EEENSB_IJNSC_ILi0EEES11_S11_EEEEENSB_IJNSA_10UnderscoreES14_S14_EEEEENS7_6detail27Sm100ImplicitGemmTileTraitsINSA_25SM100_TMA_2SM_LOAD_IM2COLENSA_14ComposedLayoutINSA_7SwizzleILi1ELi4ELi3EEENSA_18smem_ptr_flag_bitsILi8EEENSZ_INSB_IJNSC_ILi8EEESJ_EEENSB_IJSJ_SE_EEEEEEEvEENS18_INSA_18SM100_TMA_2SM_LOADES1J_vEEEENS_8epilogue10collective18CollectiveEpilogueINS1O_23Sm100TmaWarpSpecializedILi2ELi2ELi64ELb0ELb0EEEJNSB_IJSI_SI_SK_EEENSB_IJNSZ_ISI_SE_EENSZ_INSC_ILi64EEESE_EEEEESM_NSB_IJNSB_IJllllEEESE_S11_EEESM_S1Z_NS1O_6fusion15FusionCallbacksIS1S_NS20_17LinearCombinationISM_fSM_fLNS_15FloatRoundStyleE2EEES1T_S1X_JEEENSA_5SM1004TMEM4LOAD26SM100_TMEM_LOAD_32dp32b64xENSA_20SM90_TMA_LOAD_IM2COLENS1A_INS1B_ILi2ELi4ELi3EEES1E_NSZ_INSB_IJS1F_S1V_EEENSB_IJS1V_SE_EEEEEEENSA_39AutoVectorizingCopyWithAssumedAlignmentILi128EEENSA_21SM90_TMA_STORE_IM2COLES2F_S2H_S2H_EEEvvEEEEvNT_6ParamsE,"a",@progbits
	.sectionflags	@""
	.align	4
.nv.constant0._ZN7cutlass13device_kernelINS_4conv6kernel13ConvUniversalINS1_16ConvProblemShapeILNS1_8OperatorE0ELi3EEENS1_10collective14CollectiveConvINS1_47MainloopSm100TmaUmmaWarpSpecializedImplicitGemmILS5_0ELi32ELi3ELi1ELi2EN4cute5tupleIJNSA_1CILi2EEENSC_ILi1EEESE_EEEEENSB_IJNSC_ILi256EEENSC_ILi128EEENSB_IJNSC_ILi32EEEEEEEEENS_12float_e4m3_tESM_NSA_8TiledMMAINSA_8MMA_AtomIJNSA_10MMA_TraitsINSA_25SM100_MMA_F8F6F4_2x1SM_SSEJSM_SM_fSH_SI_NSA_17integral_constantINSA_4UMMA5MajorELST_0EEESU_NSR_INSS_7ScaleInELSV_0EEESW_EEEEEENSA_6LayoutINSB_IJSE_SE_SE_EEENSB_IJNSC_ILi0EEES11_S11_EEEEENSB_IJNSA_10UnderscoreES14_S14_EEEEENS7_6detail27Sm100ImplicitGemmTileTraitsINSA_25SM100_TMA_2SM_LOAD_IM2COLENSA_14ComposedLayoutINSA_7SwizzleILi1ELi4ELi3EEENSA_18smem_ptr_flag_bitsILi8EEENSZ_INSB_IJNSC_ILi8EEESJ_EEENSB_IJSJ_SE_EEEEEEEvEENS18_INSA_18SM100_TMA_2SM_LOADES1J_vEEEENS_8epilogue10collective18CollectiveEpilogueINS1O_23Sm100TmaWarpSpecializedILi2ELi2ELi64ELb0ELb0EEEJNSB_IJSI_SI_SK_EEENSB_IJNSZ_ISI_SE_EENSZ_INSC_ILi64EEESE_EEEEESM_NSB_IJNSB_IJllllEEESE_S11_EEESM_S1Z_NS1O_6fusion15FusionCallbacksIS1S_NS20_17LinearCombinationISM_fSM_fLNS_15FloatRoundStyleE2EEES1T_S1X_JEEENSA_5SM1004TMEM4LOAD26SM100_TMEM_LOAD_32dp32b64xENSA_20SM90_TMA_LOAD_IM2COLENS1A_INS1B_ILi2ELi4ELi3EEES1E_NSZ_INSB_IJS1F_S1V_EEENSB_IJS1V_SE_EEEEEEENSA_39AutoVectorizingCopyWithAssumedAlignmentILi128EEENSA_21SM90_TMA_STORE_IM2COLES2F_S2H_S2H_EEEvvEEEEvNT_6ParamsE:
	.zero		3200


//--------------------- SYMBOLS --------------------------

	.type		.nv.reservedSmem.offset0,@object
	.size		.nv.reservedSmem.offset0,0x4
	.type		.nv.reservedSmem.cap,@object
	.size		.nv.reservedSmem.cap,0x4
	.type		__assertfail,@function
